// auto-generated by cutlass_sweep.gemm — config: {"arch": "sm_90", "cluster_m": 1, "cluster_n": 1, "dtype": "e4m3", "dtype_b": "e4m3", "layout": "nt", "stages": 0, "tile_k": 32, "tile_m": 512, "tile_n": 192}
#include "cutlass/cutlass.h"
#include "cutlass/gemm/collective/collective_builder.hpp"
#include "cutlass/gemm/device/gemm_universal_adapter.h"
#include "cutlass/gemm/kernel/gemm_universal.hpp"
#include "cutlass/epilogue/collective/collective_builder.hpp"

using ElemA = cutlass::float_e4m3_t;
using ElemB = cutlass::float_e4m3_t;
using ElemCD = cutlass::float_e4m3_t;
using Acc  = float;
using TileShape    = cute::Shape<cute::_512, cute::_192, cute::_32>;
using ClusterShape = cute::Shape<cute::_1, cute::_1, cute::_1>;

using CollectiveEpilogue = typename cutlass::epilogue::collective::CollectiveBuilder<
    cutlass::arch::Sm90, cutlass::arch::OpClassTensorOp,
    TileShape, ClusterShape,
    cutlass::epilogue::collective::EpilogueTileAuto,
    Acc, Acc,
    ElemCD, cutlass::layout::RowMajor, 128 / cutlass::sizeof_bits<ElemCD>::value,
    ElemCD, cutlass::layout::RowMajor, 128 / cutlass::sizeof_bits<ElemCD>::value,
    cutlass::epilogue::collective::EpilogueScheduleAuto
  >::CollectiveOp;

using CollectiveMainloop = typename cutlass::gemm::collective::CollectiveBuilder<
    cutlass::arch::Sm90, cutlass::arch::OpClassTensorOp,
    ElemA, cutlass::layout::RowMajor, 128 / cutlass::sizeof_bits<ElemA>::value,
    ElemB, cutlass::layout::ColumnMajor, 128 / cutlass::sizeof_bits<ElemB>::value,
    Acc,
    TileShape, ClusterShape,
    cutlass::gemm::collective::StageCountAutoCarveout<static_cast<int>(sizeof(typename CollectiveEpilogue::SharedStorage))>,
    cutlass::gemm::collective::KernelScheduleAuto
  >::CollectiveOp;

using GemmKernel = cutlass::gemm::kernel::GemmUniversal<
    cute::Shape<int,int,int,int>,
    CollectiveMainloop,
    CollectiveEpilogue
>;
using Gemm = cutlass::gemm::device::GemmUniversalAdapter<GemmKernel>;

// Force the device kernel symbol into the cubin without needing a host main.
auto* _anchor = &cutlass::device_kernel<GemmKernel>;


// ===== COMPILED SASS (sm_90a) =====

	.target	sm_90a

	.elftype	@"ET_EXEC"


//--------------------- .note.nv.tkinfo           --------------------------
	.section	.note.nv.tkinfo,"",@"SHT_NOTE"
	.sectionflags	@"SHF_NOTE_NV_TKINFO"
	.tkinfo
        /*0018*/ 	.word	0x00000002
        /*0030*/ 	.string	""
        /*0030*/ 	.string	"ptxas"
        /*0030*/ 	.string	"Cuda compilation tools, release 13.0, V13.0.88"
        /*0030*/ 	.string	"Build cuda_13.0.r13.0/compiler.36424714_0"
        /*0030*/ 	.string	"-arch sm_90a -m 64 "



//--------------------- .note.nv.cuinfo           --------------------------
	.section	.note.nv.cuinfo,"",@"SHT_NOTE"
	.sectionflags	@"SHF_NOTE_NV_CUINFO"
        /*0018*/ 	.short	0x0002
        /*001a*/ 	.short	0x005a
        /*001c*/ 	.short	0x0082
	.zero		2


//--------------------- .nv.info                  --------------------------
	.section	.nv.info,"",@"SHT_CUDA_INFO"
	.align	4


	//----- nvinfo : EIATTR_REGCOUNT
	.align		4
        /*0000*/ 	.byte	0x04, 0x2f
        /*0002*/ 	.short	(.L_12 - .L_11)
	.align		4
.L_11:
        /*0004*/ 	.word	index@(_ZN7cutlass13device_kernelINS_4gemm6kernel13GemmUniversalIN4cute5tupleIJiiiiEEENS1_10collective13CollectiveMmaINS1_37MainloopSm90TmaGmmaWarpSpecializedFP8ILi10ENS5_IJNS4_1CILi1EEESB_SB_EEENS1_35KernelTmaWarpSpecializedCooperativeEEENS5_IJNSA_ILi512EEENSA_ILi192EEENSA_ILi32EEEEEENS_12float_e4m3_tENS5_IJlSB_lEEESJ_SK_NS4_8TiledMMAINS4_8MMA_AtomIJNS4_4SM904GMMA31MMA_64x192x32_F32E4M3E4M3_SS_TNILNSO_7ScaleInE1ELSQ_1EEEEEENS4_6LayoutINS5_IJNSA_ILi2EEESB_SB_EEENS5_IJSB_NSA_ILi0EEESW_EEEEENS5_IJNS4_10UnderscoreESZ_SZ_EEEEENS4_13SM90_TMA_LOADENS4_14ComposedLayoutINS4_7SwizzleILi1ELi4ELi3EEENS4_18smem_ptr_flag_bitsILi8EEENST_INS5_IJNSA_ILi8EEESH_EEENS5_IJSH_SB_EEEEEEEvNS4_8identityES12_S1C_vS1D_EENS_8epilogue10collective6detail29Sm90TmaWarpSpecializedAdapterINS1G_15DefaultEpilogueISJ_SK_SK_NS1F_6thread17LinearCombinationISJ_Li1EffLNS1K_9ScaleType4KindE0ELNS_15FloatRoundStyleE2ESJ_EENS1_15EpilogueDefaultEEEEEvvEEEEvNT_6ParamsE)
        /*0008*/ 	.word	0x000000a8


	//----- nvinfo : EIATTR_FRAME_SIZE
	.align		4
.L_12:
        /*000c*/ 	.byte	0x04, 0x11
        /*000e*/ 	.short	(.L_14 - .L_13)
	.align		4
.L_13:
        /*0010*/ 	.word	index@(_ZN7cutlass13device_kernelINS_4gemm6kernel13GemmUniversalIN4cute5tupleIJiiiiEEENS1_10collective13CollectiveMmaINS1_37MainloopSm90TmaGmmaWarpSpecializedFP8ILi10ENS5_IJNS4_1CILi1EEESB_SB_EEENS1_35KernelTmaWarpSpecializedCooperativeEEENS5_IJNSA_ILi512EEENSA_ILi192EEENSA_ILi32EEEEEENS_12float_e4m3_tENS5_IJlSB_lEEESJ_SK_NS4_8TiledMMAINS4_8MMA_AtomIJNS4_4SM904GMMA31MMA_64x192x32_F32E4M3E4M3_SS_TNILNSO_7ScaleInE1ELSQ_1EEEEEENS4_6LayoutINS5_IJNSA_ILi2EEESB_SB_EEENS5_IJSB_NSA_ILi0EEESW_EEEEENS5_IJNS4_10UnderscoreESZ_SZ_EEEEENS4_13SM90_TMA_LOADENS4_14ComposedLayoutINS4_7SwizzleILi1ELi4ELi3EEENS4_18smem_ptr_flag_bitsILi8EEENST_INS5_IJNSA_ILi8EEESH_EEENS5_IJSH_SB_EEEEEEEvNS4_8identityES12_S1C_vS1D_EENS_8epilogue10collective6detail29Sm90TmaWarpSpecializedAdapterINS1G_15DefaultEpilogueISJ_SK_SK_NS1F_6thread17LinearCombinationISJ_Li1EffLNS1K_9ScaleType4KindE0ELNS_15FloatRoundStyleE2ESJ_EENS1_15EpilogueDefaultEEEEEvvEEEEvNT_6ParamsE)
        /*0014*/ 	.word	0x00000b70


	//----- nvinfo : EIATTR_MIN_STACK_SIZE
	.align		4
.L_14:
        /*0018*/ 	.byte	0x04, 0x12
        /*001a*/ 	.short	(.L_16 - .L_15)
	.align		4
.L_15:
        /*001c*/ 	.word	index@(_ZN7cutlass13device_kernelINS_4gemm6kernel13GemmUniversalIN4cute5tupleIJiiiiEEENS1_10collective13CollectiveMmaINS1_37MainloopSm90TmaGmmaWarpSpecializedFP8ILi10ENS5_IJNS4_1CILi1EEESB_SB_EEENS1_35KernelTmaWarpSpecializedCooperativeEEENS5_IJNSA_ILi512EEENSA_ILi192EEENSA_ILi32EEEEEENS_12float_e4m3_tENS5_IJlSB_lEEESJ_SK_NS4_8TiledMMAINS4_8MMA_AtomIJNS4_4SM904GMMA31MMA_64x192x32_F32E4M3E4M3_SS_TNILNSO_7ScaleInE1ELSQ_1EEEEEENS4_6LayoutINS5_IJNSA_ILi2EEESB_SB_EEENS5_IJSB_NSA_ILi0EEESW_EEEEENS5_IJNS4_10UnderscoreESZ_SZ_EEEEENS4_13SM90_TMA_LOADENS4_14ComposedLayoutINS4_7SwizzleILi1ELi4ELi3EEENS4_18smem_ptr_flag_bitsILi8EEENST_INS5_IJNSA_ILi8EEESH_EEENS5_IJSH_SB_EEEEEEEvNS4_8identityES12_S1C_vS1D_EENS_8epilogue10collective6detail29Sm90TmaWarpSpecializedAdapterINS1G_15DefaultEpilogueISJ_SK_SK_NS1F_6thread17LinearCombinationISJ_Li1EffLNS1K_9ScaleType4KindE0ELNS_15FloatRoundStyleE2ESJ_EENS1_15EpilogueDefaultEEEEEvvEEEEvNT_6ParamsE)
        /*0020*/ 	.word	0x00000b70
.L_16:


//--------------------- .nv.compat                --------------------------
	.section	.nv.compat,"",@"SHT_CUDA_COMPAT_INFO"
	.align	4
        /*0000*/ 	.byte	0x02, 0x09, 0x01, 0x00, 0x02, 0x02, 0x04, 0x00, 0x02, 0x05, 0x05, 0x00, 0x03, 0x07, 0x01, 0x01
        /*0010*/ 	.byte	0x02, 0x03, 0x01, 0x00, 0x02, 0x06, 0x01, 0x00, 0x04, 0x0b, 0x08, 0x00, 0x00, 0x00, 0x00, 0x00
        /*0020*/ 	.byte	0x00, 0x00, 0x00, 0x00


//--------------------- .nv.info._ZN7cutlass13device_kernelINS_4gemm6kernel13GemmUniversalIN4cute5tupleIJiiiiEEENS1_10collective13CollectiveMmaINS1_37MainloopSm90TmaGmmaWarpSpecializedFP8ILi10ENS5_IJNS4_1CILi1EEESB_SB_EEENS1_35KernelTmaWarpSpecializedCooperativeEEENS5_IJNSA_ILi512EEENSA_ILi192EEENSA_ILi32EEEEEENS_12float_e4m3_tENS5_IJlSB_lEEESJ_SK_NS4_8TiledMMAINS4_8MMA_AtomIJNS4_4SM904GMMA31MMA_64x192x32_F32E4M3E4M3_SS_TNILNSO_7ScaleInE1ELSQ_1EEEEEENS4_6LayoutINS5_IJNSA_ILi2EEESB_SB_EEENS5_IJSB_NSA_ILi0EEESW_EEEEENS5_IJNS4_10UnderscoreESZ_SZ_EEEEENS4_13SM90_TMA_LOADENS4_14ComposedLayoutINS4_7SwizzleILi1ELi4ELi3EEENS4_18smem_ptr_flag_bitsILi8EEENST_INS5_IJNSA_ILi8EEESH_EEENS5_IJSH_SB_EEEEEEEvNS4_8identityES12_S1C_vS1D_EENS_8epilogue10collective6detail29Sm90TmaWarpSpecializedAdapterINS1G_15DefaultEpilogueISJ_SK_SK_NS1F_6thread17LinearCombinationISJ_Li1EffLNS1K_9ScaleType4KindE0ELNS_15FloatRoundStyleE2ESJ_EENS1_15EpilogueDefaultEEEEEvvEEEEvNT_6ParamsE --------------------------
	.section	.nv.info._ZN7cutlass13device_kernelINS_4gemm6kernel13GemmUniversalIN4cute5tupleIJiiiiEEENS1_10collective13CollectiveMmaINS1_37MainloopSm90TmaGmmaWarpSpecializedFP8ILi10ENS5_IJNS4_1CILi1EEESB_SB_EEENS1_35KernelTmaWarpSpecializedCooperativeEEENS5_IJNSA_ILi512EEENSA_ILi192EEENSA_ILi32EEEEEENS_12float_e4m3_tENS5_IJlSB_lEEESJ_SK_NS4_8TiledMMAINS4_8MMA_AtomIJNS4_4SM904GMMA31MMA_64x192x32_F32E4M3E4M3_SS_TNILNSO_7ScaleInE1ELSQ_1EEEEEENS4_6LayoutINS5_IJNSA_ILi2EEESB_SB_EEENS5_IJSB_NSA_ILi0EEESW_EEEEENS5_IJNS4_10UnderscoreESZ_SZ_EEEEENS4_13SM90_TMA_LOADENS4_14ComposedLayoutINS4_7SwizzleILi1ELi4ELi3EEENS4_18smem_ptr_flag_bitsILi8EEENST_INS5_IJNSA_ILi8EEESH_EEENS5_IJSH_SB_EEEEEEEvNS4_8identityES12_S1C_vS1D_EENS_8epilogue10collective6detail29Sm90TmaWarpSpecializedAdapterINS1G_15DefaultEpilogueISJ_SK_SK_NS1F_6thread17LinearCombinationISJ_Li1EffLNS1K_9ScaleType4KindE0ELNS_15FloatRoundStyleE2ESJ_EENS1_15EpilogueDefaultEEEEEvvEEEEvNT_6ParamsE,"",@"SHT_CUDA_INFO"
	.sectionflags	@""
	.align	4


	//----- nvinfo : EIATTR_CUDA_API_VERSION
	.align		4
        /*0000*/ 	.byte	0x04, 0x37
        /*0002*/ 	.short	(.L_18 - .L_17)
.L_17:
        /*0004*/ 	.word	0x00000082


	//----- nvinfo : EIATTR_KPARAM_INFO
	.align		4
.L_18:
        /*0008*/ 	.byte	0x04, 0x17
        /*000a*/ 	.short	(.L_20 - .L_19)
.L_19:
        /*000c*/ 	.word	0x00000000
        /*0010*/ 	.short	0x0000
        /*0012*/ 	.short	0x0070
        /*0014*/ 	.byte	0x00, 0xf0, 0x01, 0x10


	//----- nvinfo : EIATTR_SPARSE_MMA_MASK
	.align		4
.L_20:
        /*0018*/ 	.byte	0x03, 0x50
        /*001a*/ 	.short	0x0000


	//----- nvinfo : EIATTR_MAXREG_COUNT
	.align		4
        /*001c*/ 	.byte	0x03, 0x1b
        /*001e*/ 	.short	0x00a8


	//----- nvinfo : EIATTR_NUM_BARRIERS
	.align		4
        /*0020*/ 	.byte	0x02, 0x4c
        /*0022*/ 	.byte	0x01
	.zero		1


	//----- nvinfo : EIATTR_ANNOTATIONS
	.align		4
        /*0024*/ 	.byte	0x04, 0x55
        /*0026*/ 	.short	(.L_22 - .L_21)


	//   ....[0]....
.L_21:
        /*0028*/ 	.word	0x00000001
        /*002c*/ 	.byte	0xa0, 0x06, 0x00, 0x00, 0x01, 0x00, 0x00, 0x00, 0xc0, 0x06, 0x00, 0x00, 0x01, 0x00, 0x00, 0x00
        /* <DEDUP_REMOVED lines=2327> */
        /*91ac*/ 	.byte	0x10, 0x35, 0x04, 0x00, 0x01, 0x00, 0x00, 0x00, 0x60, 0x35, 0x04, 0x00


	//----- nvinfo : EIATTR_MERCURY_ISA_VERSION
	.align		4
.L_22:
        /*91b8*/ 	.byte	0x03, 0x5f
        /*91ba*/ 	.short	0x0101


	//----- nvinfo : EIATTR_INT_WARP_WIDE_INSTR_OFFSETS
	.align		4
        /*91bc*/ 	.byte	0x04, 0x31
        /*91be*/ 	.short	(.L_24 - .L_23)


	//   ....[0]....
.L_23:
        /*91c0*/ 	.word	0x00000580


	//   ....[1]....
        /*91c4*/ 	.word	0x000005a0


	//   ....[2]....
        /*91c8*/ 	.word	0x000006b0


	//----- nvinfo : EIATTR_COOP_GROUP_MASK_REGIDS
	.align		4
.L_24:
        /*91cc*/ 	.byte	0x04, 0x29
        /*91ce*/ 	.short	(.L_26 - .L_25)


	//   ....[0]....
.L_25:
        /*91d0*/ 	.word	0xffffffff


	//   ....[1]....
        /*91d4*/ 	.word	0xffffffff


	//   ....[2]....
        /*91d8*/ 	.word	0xffffffff


	//   ....[3]....
        /*91dc*/ 	.word	0xffffffff


	//   ....[4]....
        /*91e0*/ 	.word	0xffffffff


	//----- nvinfo : EIATTR_COOP_GROUP_INSTR_OFFSETS
	.align		4
.L_26:
        /*91e4*/ 	.byte	0x04, 0x28
        /*91e6*/ 	.short	(.L_28 - .L_27)


	//   ....[0]....
.L_27:
        /*91e8*/ 	.word	0x00000070


	//   ....[1]....
        /*91ec*/ 	.word	0x00000080


	//   ....[2]....
        /*91f0*/ 	.word	0x000001a0


	//   ....[3]....
        /*91f4*/ 	.word	0x000004b0


	//   ....[4]....
        /*91f8*/ 	.word	0x00003860


	//----- nvinfo : EIATTR_REG_RECONFIG
	.align		4
.L_28:
        /*91fc*/ 	.byte	0x01, 0x54
	.zero		2


	//----- nvinfo : EIATTR_MBARRIER_INSTR_OFFSETS
	.align		4
        /*9200*/ 	.byte	0x04, 0x39
        /*9202*/ 	.short	(.L_30 - .L_29)


	//   ....[0]....
.L_29:
        /*9204*/ 	.word	0x00000340
        /*9208*/ 	.word	0x000000ff
        /*920c*/ 	.word	0x00000000
        /*9210*/ 	.short	0x0100
        /*9212*/ 	.byte	0x09
	.zero		1


	//   ....[1]....
        /*9214*/ 	.word	0x00000350
        /*9218*/ 	.word	0x000000ff
        /*921c*/ 	.word	0x00000050
        /*9220*/ 	.short	0x0100
        /*9222*/ 	.byte	0x09
	.zero		1


	//   ....[2]....
        /*9224*/ 	.word	0x00000360
        /*9228*/ 	.word	0x000000ff
        /*922c*/ 	.word	0x00000008
        /*9230*/ 	.short	0x0100
        /*9232*/ 	.byte	0x09
	.zero		1


	//   ....[3]....
        /*9234*/ 	.word	0x00000370
        /*9238*/ 	.word	0x000000ff
        /*923c*/ 	.word	0x00000058
        /*9240*/ 	.short	0x0100
        /*9242*/ 	.byte	0x09
	.zero		1


	//   ....[4]....
        /*9244*/ 	.word	0x00000380
        /*9248*/ 	.word	0x000000ff
        /*924c*/ 	.word	0x00000010
        /*9250*/ 	.short	0x0100
        /*9252*/ 	.byte	0x09
	.zero		1


	//   ....[5]....
        /*9254*/ 	.word	0x00000390
        /*9258*/ 	.word	0x000000ff
        /*925c*/ 	.word	0x00000060
        /*9260*/ 	.short	0x0100
        /*9262*/ 	.byte	0x09
	.zero		1


	//   ....[6]....
        /*9264*/ 	.word	0x000003a0
        /*9268*/ 	.word	0x000000ff
        /*926c*/ 	.word	0x00000018
        /*9270*/ 	.short	0x0100
        /*9272*/ 	.byte	0x09
	.zero		1


	//   ....[7]....
        /*9274*/ 	.word	0x000003b0
        /*9278*/ 	.word	0x000000ff
        /*927c*/ 	.word	0x00000068
        /*9280*/ 	.short	0x0100
        /*9282*/ 	.byte	0x09
	.zero		1


	//   ....[8]....
        /*9284*/ 	.word	0x000003c0
        /*9288*/ 	.word	0x000000ff
        /*928c*/ 	.word	0x00000020
        /*9290*/ 	.short	0x0100
        /*9292*/ 	.byte	0x09
	.zero		1


	//   ....[9]....
        /*9294*/ 	.word	0x000003d0
        /*9298*/ 	.word	0x000000ff
        /*929c*/ 	.word	0x00000070
        /*92a0*/ 	.short	0x0100
        /*92a2*/ 	.byte	0x09
	.zero		1


	//   ....[10]....
        /*92a4*/ 	.word	0x000003e0
        /*92a8*/ 	.word	0x000000ff
        /*92ac*/ 	.word	0x00000028
        /*92b0*/ 	.short	0x0100
        /*92b2*/ 	.byte	0x09
	.zero		1


	//   ....[11]....
        /*92b4*/ 	.word	0x000003f0
        /*92b8*/ 	.word	0x000000ff
        /*92bc*/ 	.word	0x00000078
        /*92c0*/ 	.short	0x0100
        /*92c2*/ 	.byte	0x09
	.zero		1


	//   ....[12]....
        /*92c4*/ 	.word	0x00000400
        /*92c8*/ 	.word	0x000000ff
        /*92cc*/ 	.word	0x00000030
        /*92d0*/ 	.short	0x0100
        /*92d2*/ 	.byte	0x09
	.zero		1


	//   ....[13]....
        /*92d4*/ 	.word	0x00000410
        /*92d8*/ 	.word	0x000000ff
        /*92dc*/ 	.word	0x00000080
        /*92e0*/ 	.short	0x0100
        /*92e2*/ 	.byte	0x09
	.zero		1


	//   ....[14]....
        /*92e4*/ 	.word	0x00000420
        /*92e8*/ 	.word	0x000000ff
        /*92ec*/ 	.word	0x00000038
        /*92f0*/ 	.short	0x0100
        /*92f2*/ 	.byte	0x09
	.zero		1


	//   ....[15]....
        /*92f4*/ 	.word	0x00000430
        /*92f8*/ 	.word	0x000000ff
        /*92fc*/ 	.word	0x00000088
        /*9300*/ 	.short	0x0100
        /*9302*/ 	.byte	0x09
	.zero		1


	//   ....[16]....
        /*9304*/ 	.word	0x00000440
        /*9308*/ 	.word	0x000000ff
        /*930c*/ 	.word	0x00000040
        /*9310*/ 	.short	0x0100
        /*9312*/ 	.byte	0x09
	.zero		1


	//   ....[17]....
        /*9314*/ 	.word	0x00000450
        /*9318*/ 	.word	0x000000ff
        /*931c*/ 	.word	0x00000090
        /*9320*/ 	.short	0x0100
        /*9322*/ 	.byte	0x09
	.zero		1


	//   ....[18]....
        /*9324*/ 	.word	0x00000460
        /*9328*/ 	.word	0x000000ff
        /*932c*/ 	.word	0x00000048
        /*9330*/ 	.short	0x0100
        /*9332*/ 	.byte	0x09
	.zero		1


	//   ....[19]....
        /*9334*/ 	.word	0x00000470
        /*9338*/ 	.word	0x000000ff
        /*933c*/ 	.word	0x00000098
        /*9340*/ 	.short	0x0100
        /*9342*/ 	.byte	0x09
	.zero		1


	//   ....[20]....
        /*9344*/ 	.word	0x000006e0
        /*9348*/ 	.word	0x000000ff
        /*934c*/ 	.word	0x000000b0
        /*9350*/ 	.short	0x0100
        /*9352*/ 	.byte	0x06
	.zero		1


	//   ....[21]....
        /*9354*/ 	.word	0x000006f0
        /*9358*/ 	.word	0x000000ff
        /*935c*/ 	.word	0x000000b8
        /*9360*/ 	.short	0x0100
        /*9362*/ 	.byte	0x06
	.zero		1


	//   ....[22]....
        /*9364*/ 	.word	0x00003c50
        /*9368*/ 	.word	0x000000ff
        /*936c*/ 	.word	0x00000000
        /*9370*/ 	.short	0x010a
        /*9372*/ 	.byte	0x07
	.zero		1


	//   ....[23]....
        /*9374*/ 	.word	0x00003cb0
        /*9378*/ 	.word	0x000000ff
        /*937c*/ 	.word	0x00000000
        /*9380*/ 	.short	0x010a
        /*9382*/ 	.byte	0x07
	.zero		1


	//   ....[24]....
        /*9384*/ 	.word	0x00009a90
        /*9388*/ 	.word	0x000000ff
        /*938c*/ 	.word	0x00000000
        /*9390*/ 	.short	0x010a
        /*9392*/ 	.byte	0x09
	.zero		1


	//   ....[25]....
        /*9394*/ 	.word	0x00009ad0
        /*9398*/ 	.word	0x000000ff
        /*939c*/ 	.word	0x00000000
        /*93a0*/ 	.short	0x010a
        /*93a2*/ 	.byte	0x09
	.zero		1


	//   ....[26]....
        /*93a4*/ 	.word	0x00010c50
        /*93a8*/ 	.word	0x000000ff
        /*93ac*/ 	.word	0x00000000
        /*93b0*/ 	.short	0x0101
        /*93b2*/ 	.byte	0x08
	.zero		1


	//   ....[27]....
        /*93b4*/ 	.word	0x000164e0
        /*93b8*/ 	.word	0x000000ff
        /*93bc*/ 	.word	0x00000000
        /*93c0*/ 	.short	0x0101
        /*93c2*/ 	.byte	0x08
	.zero		1


	//   ....[28]....
        /*93c4*/ 	.word	0x00042410
        /*93c8*/ 	.word	0x00000010
        /*93cc*/ 	.word	0x00000050
        /*93d0*/ 	.short	0x010a
        /*93d2*/ 	.byte	0x3f
	.zero		1


	//   ....[29]....
        /*93d4*/ 	.word	0x00042780
        /*93d8*/ 	.word	0x00000002
        /*93dc*/ 	.word	0x000000b8
        /*93e0*/ 	.short	0x0101
        /*93e2*/ 	.byte	0x3f
	.zero		1


	//   ....[30]....
        /*93e4*/ 	.word	0x00042f40
        /*93e8*/ 	.word	0x00000003
        /*93ec*/ 	.word	0x00000000
        /*93f0*/ 	.short	0x010a
        /*93f2*/ 	.byte	0x3f
	.zero		1


	//   ....[31]....
        /*93f4*/ 	.word	0x00042fd0
        /*93f8*/ 	.word	0x00000003
        /*93fc*/ 	.word	0x00000000
        /*9400*/ 	.short	0x010a
        /*9402*/ 	.byte	0x3f
	.zero		1


	//   ....[32]....
        /*9404*/ 	.word	0x00043060
        /*9408*/ 	.word	0x00000003
        /*940c*/ 	.word	0x00000000
        /*9410*/ 	.short	0x010a
        /*9412*/ 	.byte	0x3f
	.zero		1


	//   ....[33]....
        /*9414*/ 	.word	0x000430f0
        /*9418*/ 	.word	0x00000003
        /*941c*/ 	.word	0x00000000
        /*9420*/ 	.short	0x010a
        /*9422*/ 	.byte	0x3f
	.zero		1


	//   ....[34]....
        /*9424*/ 	.word	0x00043180
        /*9428*/ 	.word	0x00000003
        /*942c*/ 	.word	0x00000000
        /*9430*/ 	.short	0x010a
        /*9432*/ 	.byte	0x3f
	.zero		1


	//   ....[35]....
        /*9434*/ 	.word	0x00043210
        /*9438*/ 	.word	0x00000003
        /*943c*/ 	.word	0x00000000
        /*9440*/ 	.short	0x010a
        /*9442*/ 	.byte	0x3f
	.zero		1


	//   ....[36]....
        /*9444*/ 	.word	0x000432a0
        /*9448*/ 	.word	0x00000003
        /*944c*/ 	.word	0x00000000
        /*9450*/ 	.short	0x010a
        /*9452*/ 	.byte	0x3f
	.zero		1


	//   ....[37]....
        /*9454*/ 	.word	0x00043330
        /*9458*/ 	.word	0x00000003
        /*945c*/ 	.word	0x00000000
        /*9460*/ 	.short	0x010a
        /*9462*/ 	.byte	0x3f
	.zero		1


	//   ....[38]....
        /*9464*/ 	.word	0x000433c0
        /*9468*/ 	.word	0x00000003
        /*946c*/ 	.word	0x00000000
        /*9470*/ 	.short	0x010a
        /*9472*/ 	.byte	0x3f
	.zero		1


	//   ....[39]....
        /*9474*/ 	.word	0x00043450
        /*9478*/ 	.word	0x00000003
        /*947c*/ 	.word	0x00000000
        /*9480*/ 	.short	0x010a
        /*9482*/ 	.byte	0x3f
	.zero		1


	//   ....[40]....
        /*9484*/ 	.word	0x000434c0
        /*9488*/ 	.word	0x00000003
        /*948c*/ 	.word	0x00000000
        /*9490*/ 	.short	0x010a
        /*9492*/ 	.byte	0x3f
	.zero		1


	//   ....[41]....
        /*9494*/ 	.word	0x00043530
        /*9498*/ 	.word	0x00000000
        /*949c*/ 	.word	0x00000000
        /*94a0*/ 	.short	0x010a
        /*94a2*/ 	.byte	0x3f
	.zero		1


	//   ....[42]....
        /*94a4*/ 	.word	0x00043610
        /*94a8*/ 	.word	0x00000010
        /*94ac*/ 	.word	0x00000050
        /*94b0*/ 	.short	0x010a
        /*94b2*/ 	.byte	0x3f
	.zero		1


	//   ....[43]....
        /*94b4*/ 	.word	0x000436f0
        /*94b8*/ 	.word	0x00000003
        /*94bc*/ 	.word	0x00000000
        /*94c0*/ 	.short	0x010a
        /*94c2*/ 	.byte	0x3f
	.zero		1


	//   ....[44]....
        /*94c4*/ 	.word	0x00043740
        /*94c8*/ 	.word	0x00000003
        /*94cc*/ 	.word	0x00000000
        /*94d0*/ 	.short	0x010a
        /*94d2*/ 	.byte	0x3f
	.zero		1


	//   ....[45]....
        /*94d4*/ 	.word	0x00043790
        /*94d8*/ 	.word	0x00000003
        /*94dc*/ 	.word	0x00000000
        /*94e0*/ 	.short	0x010a
        /*94e2*/ 	.byte	0x3f
	.zero		1


	//   ....[46]....
        /*94e4*/ 	.word	0x000437e0
        /*94e8*/ 	.word	0x00000003
        /*94ec*/ 	.word	0x00000000
        /*94f0*/ 	.short	0x010a
        /*94f2*/ 	.byte	0x3f
	.zero		1


	//   ....[47]....
        /*94f4*/ 	.word	0x00043830
        /*94f8*/ 	.word	0x00000003
        /*94fc*/ 	.word	0x00000000
        /*9500*/ 	.short	0x010a
        /*9502*/ 	.byte	0x3f
	.zero		1


	//   ....[48]....
        /*9504*/ 	.word	0x00043880
        /*9508*/ 	.word	0x00000003
        /*950c*/ 	.word	0x00000000
        /*9510*/ 	.short	0x010a
        /*9512*/ 	.byte	0x3f
	.zero		1


	//   ....[49]....
        /*9514*/ 	.word	0x000438d0
        /*9518*/ 	.word	0x00000003
        /*951c*/ 	.word	0x00000000
        /*9520*/ 	.short	0x010a
        /*9522*/ 	.byte	0x3f
	.zero		1


	//   ....[50]....
        /*9524*/ 	.word	0x00043920
        /*9528*/ 	.word	0x00000003
        /*952c*/ 	.word	0x00000000
        /*9530*/ 	.short	0x010a
        /*9532*/ 	.byte	0x3f
	.zero		1


	//   ....[51]....
        /*9534*/ 	.word	0x00043970
        /*9538*/ 	.word	0x00000003
        /*953c*/ 	.word	0x00000000
        /*9540*/ 	.short	0x010a
        /*9542*/ 	.byte	0x3f
	.zero		1


	//----- nvinfo : EIATTR_NUM_MBARRIERS
	.align		4
.L_30:
        /*9544*/ 	.byte	0x03, 0x38
        /*9546*/ 	.short	0x0016


	//----- nvinfo : EIATTR_EXIT_INSTR_OFFSETS
	.align		4
        /*9548*/ 	.byte	0x04, 0x1c
        /*954a*/ 	.short	(.L_32 - .L_31)


	//   ....[0]....
.L_31:
        /*954c*/ 	.word	0x00000750


	//   ....[1]....
        /*9550*/ 	.word	0x000010b0


	//   ....[2]....
        /*9554*/ 	.word	0x00041a20


	//   ....[3]....
        /*9558*/ 	.word	0x000420a0


	//   ....[4]....
        /*955c*/ 	.word	0x000434a0


	//----- nvinfo : EIATTR_MAX_THREADS
	.align		4
.L_32:
        /*9560*/ 	.byte	0x04, 0x05
        /*9562*/ 	.short	(.L_34 - .L_33)
.L_33:
        /*9564*/ 	.word	0x00000180
        /*9568*/ 	.word	0x00000001
        /*956c*/ 	.word	0x00000001


	//----- nvinfo : EIATTR_CRS_STACK_SIZE
	.align		4
.L_34:
        /*9570*/ 	.byte	0x04, 0x1e
        /*9572*/ 	.short	(.L_36 - .L_35)
.L_35:
        /*9574*/ 	.word	0x00000000


	//----- nvinfo : EIATTR_CBANK_PARAM_SIZE
	.align		4
.L_36:
        /*9578*/ 	.byte	0x03, 0x19
        /*957a*/ 	.short	0x0470


	//----- nvinfo : EIATTR_PARAM_CBANK
	.align		4
        /*957c*/ 	.byte	0x04, 0x0a
        /*957e*/ 	.short	(.L_38 - .L_37)
	.align		4
.L_37:
        /*9580*/ 	.word	index@(.nv.constant0._ZN7cutlass13device_kernelINS_4gemm6kernel13GemmUniversalIN4cute5tupleIJiiiiEEENS1_10collective13CollectiveMmaINS1_37MainloopSm90TmaGmmaWarpSpecializedFP8ILi10ENS5_IJNS4_1CILi1EEESB_SB_EEENS1_35KernelTmaWarpSpecializedCooperativeEEENS5_IJNSA_ILi512EEENSA_ILi192EEENSA_ILi32EEEEEENS_12float_e4m3_tENS5_IJlSB_lEEESJ_SK_NS4_8TiledMMAINS4_8MMA_AtomIJNS4_4SM904GMMA31MMA_64x192x32_F32E4M3E4M3_SS_TNILNSO_7ScaleInE1ELSQ_1EEEEEENS4_6LayoutINS5_IJNSA_ILi2EEESB_SB_EEENS5_IJSB_NSA_ILi0EEESW_EEEEENS5_IJNS4_10UnderscoreESZ_SZ_EEEEENS4_13SM90_TMA_LOADENS4_14ComposedLayoutINS4_7SwizzleILi1ELi4ELi3EEENS4_18smem_ptr_flag_bitsILi8EEENST_INS5_IJNSA_ILi8EEESH_EEENS5_IJSH_SB_EEEEEEEvNS4_8identityES12_S1C_vS1D_EENS_8epilogue10collective6detail29Sm90TmaWarpSpecializedAdapterINS1G_15DefaultEpilogueISJ_SK_SK_NS1F_6thread17LinearCombinationISJ_Li1EffLNS1K_9ScaleType4KindE0ELNS_15FloatRoundStyleE2ESJ_EENS1_15EpilogueDefaultEEEEEvvEEEEvNT_6ParamsE)
        /*9584*/ 	.short	0x0210
        /*9586*/ 	.short	0x0470


	//----- nvinfo : EIATTR_SW_WAR
	.align		4
.L_38:
        /*9588*/ 	.byte	0x04, 0x36
        /*958a*/ 	.short	(.L_40 - .L_39)
.L_39:
        /*958c*/ 	.word	0x00000008
.L_40:


//--------------------- .nv.callgraph             --------------------------
	.section	.nv.callgraph,"",@"SHT_CUDA_CALLGRAPH"
	.align	4
	.sectionentsize	8
	.align		4
        /*0000*/ 	.word	0x00000000
	.align		4
        /*0004*/ 	.word	0xffffffff
	.align		4
        /*0008*/ 	.word	0x00000000
	.align		4
        /*000c*/ 	.word	0xfffffffe
	.align		4
        /*0010*/ 	.word	0x00000000
	.align		4
        /*0014*/ 	.word	0xfffffffd
	.align		4
        /*0018*/ 	.word	0x00000000
	.align		4
        /*001c*/ 	.word	0xfffffffc


//--------------------- .nv.constant4             --------------------------
	.section	.nv.constant4,"a",@progbits
	.align	8
	.align		8
.nv.constant4:
        /*0000*/ 	.dword	_ZN40_INTERNAL_55380af9_4_k_cu_f1ca6dc0_134944cuda3std3__45__cpo5beginE
	.align		8
        /*0008*/ 	.dword	_ZN40_INTERNAL_55380af9_4_k_cu_f1ca6dc0_134944cuda3std3__45__cpo3endE
	.align		8
        /*0010*/ 	.dword	_ZN40_INTERNAL_55380af9_4_k_cu_f1ca6dc0_134944cuda3std3__45__cpo6cbeginE
	.align		8
        /*0018*/ 	.dword	_ZN40_INTERNAL_55380af9_4_k_cu_f1ca6dc0_134944cuda3std3__45__cpo4cendE
	.align		8
        /*0020*/ 	.dword	_ZN40_INTERNAL_55380af9_4_k_cu_f1ca6dc0_134944cuda3std3__442_GLOBAL__N__55380af9_4_k_cu_f1ca6dc0_134946ignoreE
	.align		8
        /*0028*/ 	.dword	_ZN40_INTERNAL_55380af9_4_k_cu_f1ca6dc0_134944cuda3std3__419piecewise_constructE
	.align		8
        /*0030*/ 	.dword	_ZN40_INTERNAL_55380af9_4_k_cu_f1ca6dc0_134944cuda3std3__48in_placeE
	.align		8
        /*0038*/ 	.dword	_ZN40_INTERNAL_55380af9_4_k_cu_f1ca6dc0_134944cuda3std6ranges3__45__cpo4swapE
	.align		8
        /*0040*/ 	.dword	_ZN40_INTERNAL_55380af9_4_k_cu_f1ca6dc0_134944cuda3std6ranges3__45__cpo9iter_moveE
	.align		8
        /*0048*/ 	.dword	_ZN40_INTERNAL_55380af9_4_k_cu_f1ca6dc0_134944cute7productE
	.align		8
        /*0050*/ 	.dword	_ZN40_INTERNAL_55380af9_4_k_cu_f1ca6dc0_134944cute1_E


//--------------------- .text._ZN7cutlass13device_kernelINS_4gemm6kernel13GemmUniversalIN4cute5tupleIJiiiiEEENS1_10collective13CollectiveMmaINS1_37MainloopSm90TmaGmmaWarpSpecializedFP8ILi10ENS5_IJNS4_1CILi1EEESB_SB_EEENS1_35KernelTmaWarpSpecializedCooperativeEEENS5_IJNSA_ILi512EEENSA_ILi192EEENSA_ILi32EEEEEENS_12float_e4m3_tENS5_IJlSB_lEEESJ_SK_NS4_8TiledMMAINS4_8MMA_AtomIJNS4_4SM904GMMA31MMA_64x192x32_F32E4M3E4M3_SS_TNILNSO_7ScaleInE1ELSQ_1EEEEEENS4_6LayoutINS5_IJNSA_ILi2EEESB_SB_EEENS5_IJSB_NSA_ILi0EEESW_EEEEENS5_IJNS4_10UnderscoreESZ_SZ_EEEEENS4_13SM90_TMA_LOADENS4_14ComposedLayoutINS4_7SwizzleILi1ELi4ELi3EEENS4_18smem_ptr_flag_bitsILi8EEENST_INS5_IJNSA_ILi8EEESH_EEENS5_IJSH_SB_EEEEEEEvNS4_8identityES12_S1C_vS1D_EENS_8epilogue10collective6detail29Sm90TmaWarpSpecializedAdapterINS1G_15DefaultEpilogueISJ_SK_SK_NS1F_6thread17LinearCombinationISJ_Li1EffLNS1K_9ScaleType4KindE0ELNS_15FloatRoundStyleE2ESJ_EENS1_15EpilogueDefaultEEEEEvvEEEEvNT_6ParamsE --------------------------
	.section	.text._ZN7cutlass13device_kernelINS_4gemm6kernel13GemmUniversalIN4cute5tupleIJiiiiEEENS1_10collective13CollectiveMmaINS1_37MainloopSm90TmaGmmaWarpSpecializedFP8ILi10ENS5_IJNS4_1CILi1EEESB_SB_EEENS1_35KernelTmaWarpSpecializedCooperativeEEENS5_IJNSA_ILi512EEENSA_ILi192EEENSA_ILi32EEEEEENS_12float_e4m3_tENS5_IJlSB_lEEESJ_SK_NS4_8TiledMMAINS4_8MMA_AtomIJNS4_4SM904GMMA31MMA_64x192x32_F32E4M3E4M3_SS_TNILNSO_7ScaleInE1ELSQ_1EEEEEENS4_6LayoutINS5_IJNSA_ILi2EEESB_SB_EEENS5_IJSB_NSA_ILi0EEESW_EEEEENS5_IJNS4_10UnderscoreESZ_SZ_EEEEENS4_13SM90_TMA_LOADENS4_14ComposedLayoutINS4_7SwizzleILi1ELi4ELi3EEENS4_18smem_ptr_flag_bitsILi8EEENST_INS5_IJNSA_ILi8EEESH_EEENS5_IJSH_SB_EEEEEEEvNS4_8identityES12_S1C_vS1D_EENS_8epilogue10collective6detail29Sm90TmaWarpSpecializedAdapterINS1G_15DefaultEpilogueISJ_SK_SK_NS1F_6thread17LinearCombinationISJ_Li1EffLNS1K_9ScaleType4KindE0ELNS_15FloatRoundStyleE2ESJ_EENS1_15EpilogueDefaultEEEEEvvEEEEvNT_6ParamsE,"ax",@progbits
	.align	128
.text._ZN7cutlass13device_kernelINS_4gemm6kernel13GemmUniversalIN4cute5tupleIJiiiiEEENS1_10collective13CollectiveMmaINS1_37MainloopSm90TmaGmmaWarpSpecializedFP8ILi10ENS5_IJNS4_1CILi1EEESB_SB_EEENS1_35KernelTmaWarpSpecializedCooperativeEEENS5_IJNSA_ILi512EEENSA_ILi192EEENSA_ILi32EEEEEENS_12float_e4m3_tENS5_IJlSB_lEEESJ_SK_NS4_8TiledMMAINS4_8MMA_AtomIJNS4_4SM904GMMA31MMA_64x192x32_F32E4M3E4M3_SS_TNILNSO_7ScaleInE1ELSQ_1EEEEEENS4_6LayoutINS5_IJNSA_ILi2EEESB_SB_EEENS5_IJSB_NSA_ILi0EEESW_EEEEENS5_IJNS4_10UnderscoreESZ_SZ_EEEEENS4_13SM90_TMA_LOADENS4_14ComposedLayoutINS4_7SwizzleILi1ELi4ELi3EEENS4_18smem_ptr_flag_bitsILi8EEENST_INS5_IJNSA_ILi8EEESH_EEENS5_IJSH_SB_EEEEEEEvNS4_8identityES12_S1C_vS1D_EENS_8epilogue10collective6detail29Sm90TmaWarpSpecializedAdapterINS1G_15DefaultEpilogueISJ_SK_SK_NS1F_6thread17LinearCombinationISJ_Li1EffLNS1K_9ScaleType4KindE0ELNS_15FloatRoundStyleE2ESJ_EENS1_15EpilogueDefaultEEEEEvvEEEEvNT_6ParamsE:
        .type           _ZN7cutlass13device_kernelINS_4gemm6kernel13GemmUniversalIN4cute5tupleIJiiiiEEENS1_10collective13CollectiveMmaINS1_37MainloopSm90TmaGmmaWarpSpecializedFP8ILi10ENS5_IJNS4_1CILi1EEESB_SB_EEENS1_35KernelTmaWarpSpecializedCooperativeEEENS5_IJNSA_ILi512EEENSA_ILi192EEENSA_ILi32EEEEEENS_12float_e4m3_tENS5_IJlSB_lEEESJ_SK_NS4_8TiledMMAINS4_8MMA_AtomIJNS4_4SM904GMMA31MMA_64x192x32_F32E4M3E4M3_SS_TNILNSO_7ScaleInE1ELSQ_1EEEEEENS4_6LayoutINS5_IJNSA_ILi2EEESB_SB_EEENS5_IJSB_NSA_ILi0EEESW_EEEEENS5_IJNS4_10UnderscoreESZ_SZ_EEEEENS4_13SM90_TMA_LOADENS4_14ComposedLayoutINS4_7SwizzleILi1ELi4ELi3EEENS4_18smem_ptr_flag_bitsILi8EEENST_INS5_IJNSA_ILi8EEESH_EEENS5_IJSH_SB_EEEEEEEvNS4_8identityES12_S1C_vS1D_EENS_8epilogue10collective6detail29Sm90TmaWarpSpecializedAdapterINS1G_15DefaultEpilogueISJ_SK_SK_NS1F_6thread17LinearCombinationISJ_Li1EffLNS1K_9ScaleType4KindE0ELNS_15FloatRoundStyleE2ESJ_EENS1_15EpilogueDefaultEEEEEvvEEEEvNT_6ParamsE,@function
        .size           _ZN7cutlass13device_kernelINS_4gemm6kernel13GemmUniversalIN4cute5tupleIJiiiiEEENS1_10collective13CollectiveMmaINS1_37MainloopSm90TmaGmmaWarpSpecializedFP8ILi10ENS5_IJNS4_1CILi1EEESB_SB_EEENS1_35KernelTmaWarpSpecializedCooperativeEEENS5_IJNSA_ILi512EEENSA_ILi192EEENSA_ILi32EEEEEENS_12float_e4m3_tENS5_IJlSB_lEEESJ_SK_NS4_8TiledMMAINS4_8MMA_AtomIJNS4_4SM904GMMA31MMA_64x192x32_F32E4M3E4M3_SS_TNILNSO_7ScaleInE1ELSQ_1EEEEEENS4_6LayoutINS5_IJNSA_ILi2EEESB_SB_EEENS5_IJSB_NSA_ILi0EEESW_EEEEENS5_IJNS4_10UnderscoreESZ_SZ_EEEEENS4_13SM90_TMA_LOADENS4_14ComposedLayoutINS4_7SwizzleILi1ELi4ELi3EEENS4_18smem_ptr_flag_bitsILi8EEENST_INS5_IJNSA_ILi8EEESH_EEENS5_IJSH_SB_EEEEEEEvNS4_8identityES12_S1C_vS1D_EENS_8epilogue10collective6detail29Sm90TmaWarpSpecializedAdapterINS1G_15DefaultEpilogueISJ_SK_SK_NS1F_6thread17LinearCombinationISJ_Li1EffLNS1K_9ScaleType4KindE0ELNS_15FloatRoundStyleE2ESJ_EENS1_15EpilogueDefaultEEEEEvvEEEEvNT_6ParamsE,(.L_x_182 - _ZN7cutlass13device_kernelINS_4gemm6kernel13GemmUniversalIN4cute5tupleIJiiiiEEENS1_10collective13CollectiveMmaINS1_37MainloopSm90TmaGmmaWarpSpecializedFP8ILi10ENS5_IJNS4_1CILi1EEESB_SB_EEENS1_35KernelTmaWarpSpecializedCooperativeEEENS5_IJNSA_ILi512EEENSA_ILi192EEENSA_ILi32EEEEEENS_12float_e4m3_tENS5_IJlSB_lEEESJ_SK_NS4_8TiledMMAINS4_8MMA_AtomIJNS4_4SM904GMMA31MMA_64x192x32_F32E4M3E4M3_SS_TNILNSO_7ScaleInE1ELSQ_1EEEEEENS4_6LayoutINS5_IJNSA_ILi2EEESB_SB_EEENS5_IJSB_NSA_ILi0EEESW_EEEEENS5_IJNS4_10UnderscoreESZ_SZ_EEEEENS4_13SM90_TMA_LOADENS4_14ComposedLayoutINS4_7SwizzleILi1ELi4ELi3EEENS4_18smem_ptr_flag_bitsILi8EEENST_INS5_IJNSA_ILi8EEESH_EEENS5_IJSH_SB_EEEEEEEvNS4_8identityES12_S1C_vS1D_EENS_8epilogue10collective6detail29Sm90TmaWarpSpecializedAdapterINS1G_15DefaultEpilogueISJ_SK_SK_NS1F_6thread17LinearCombinationISJ_Li1EffLNS1K_9ScaleType4KindE0ELNS_15FloatRoundStyleE2ESJ_EENS1_15EpilogueDefaultEEEEEvvEEEEvNT_6ParamsE)
        .other          _ZN7cutlass13device_kernelINS_4gemm6kernel13GemmUniversalIN4cute5tupleIJiiiiEEENS1_10collective13CollectiveMmaINS1_37MainloopSm90TmaGmmaWarpSpecializedFP8ILi10ENS5_IJNS4_1CILi1EEESB_SB_EEENS1_35KernelTmaWarpSpecializedCooperativeEEENS5_IJNSA_ILi512EEENSA_ILi192EEENSA_ILi32EEEEEENS_12float_e4m3_tENS5_IJlSB_lEEESJ_SK_NS4_8TiledMMAINS4_8MMA_AtomIJNS4_4SM904GMMA31MMA_64x192x32_F32E4M3E4M3_SS_TNILNSO_7ScaleInE1ELSQ_1EEEEEENS4_6LayoutINS5_IJNSA_ILi2EEESB_SB_EEENS5_IJSB_NSA_ILi0EEESW_EEEEENS5_IJNS4_10UnderscoreESZ_SZ_EEEEENS4_13SM90_TMA_LOADENS4_14ComposedLayoutINS4_7SwizzleILi1ELi4ELi3EEENS4_18smem_ptr_flag_bitsILi8EEENST_INS5_IJNSA_ILi8EEESH_EEENS5_IJSH_SB_EEEEEEEvNS4_8identityES12_S1C_vS1D_EENS_8epilogue10collective6detail29Sm90TmaWarpSpecializedAdapterINS1G_15DefaultEpilogueISJ_SK_SK_NS1F_6thread17LinearCombinationISJ_Li1EffLNS1K_9ScaleType4KindE0ELNS_15FloatRoundStyleE2ESJ_EENS1_15EpilogueDefaultEEEEEvvEEEEvNT_6ParamsE,@"STO_CUDA_ENTRY STV_DEFAULT"
_ZN7cutlass13device_kernelINS_4gemm6kernel13GemmUniversalIN4cute5tupleIJiiiiEEENS1_10collective13CollectiveMmaINS1_37MainloopSm90TmaGmmaWarpSpecializedFP8ILi10ENS5_IJNS4_1CILi1EEESB_SB_EEENS1_35KernelTmaWarpSpecializedCooperativeEEENS5_IJNSA_ILi512EEENSA_ILi192EEENSA_ILi32EEEEEENS_12float_e4m3_tENS5_IJlSB_lEEESJ_SK_NS4_8TiledMMAINS4_8MMA_AtomIJNS4_4SM904GMMA31MMA_64x192x32_F32E4M3E4M3_SS_TNILNSO_7ScaleInE1ELSQ_1EEEEEENS4_6LayoutINS5_IJNSA_ILi2EEESB_SB_EEENS5_IJSB_NSA_ILi0EEESW_EEEEENS5_IJNS4_10UnderscoreESZ_SZ_EEEEENS4_13SM90_TMA_LOADENS4_14ComposedLayoutINS4_7SwizzleILi1ELi4ELi3EEENS4_18smem_ptr_flag_bitsILi8EEENST_INS5_IJNSA_ILi8EEESH_EEENS5_IJSH_SB_EEEEEEEvNS4_8identityES12_S1C_vS1D_EENS_8epilogue10collective6detail29Sm90TmaWarpSpecializedAdapterINS1G_15DefaultEpilogueISJ_SK_SK_NS1F_6thread17LinearCombinationISJ_Li1EffLNS1K_9ScaleType4KindE0ELNS_15FloatRoundStyleE2ESJ_EENS1_15EpilogueDefaultEEEEEvvEEEEvNT_6ParamsE:
[----:B------:R-:W0:Y:S02]  /*0000*/  LDC R1, c[0x0][0x28] ;  /* 0x00000a00ff017b82 */ /* 0x000e240000000800 */
[----:B0-----:R-:W-:Y:S01]  /*0010*/  VIADD R1, R1, 0xfffff490 ;  /* 0xfffff49001017836 */ /* 0x001fe20000000000 */
[----:B------:R-:W0:Y:S01]  /*0020*/  S2R R2, SR_TID.X ;  /* 0x0000000000027919 */ /* 0x000e220000002100 */
[----:B------:R-:W-:Y:S01]  /*0030*/  ELECT P0, URZ, PT ;  /* 0x00000000003f782f */ /* 0x000fe20003800000 */
[----:B------:R-:W-:Y:S01]  /*0040*/  BSSY B0, `(.L_x_0) ;  /* 0x0000015000007945 */ /* 0x000fe20003800000 */
[--C-:B0-----:R-:W-:Y:S02]  /*0050*/  SHF.R.U32.HI R0, RZ, 0x5, R2.reuse ;  /* 0x00000005ff007819 */ /* 0x101fe40000011602 */
[----:B------:R-:W-:-:S03]  /*0060*/  SHF.R.U32.HI R2, RZ, 0x7, R2 ;  /* 0x00000007ff027819 */ /* 0x000fc60000011602 */
[----:B------:R-:W0:Y:S04]  /*0070*/  SHFL.IDX PT, R3, R0, RZ, 0x1f ;  /* 0x00001fff00037589 */ /* 0x000e2800000e0000 */
[----:B------:R-:W1:Y:S01]  /*0080*/  SHFL.IDX PT, R2, R2, RZ, 0x1f ;  /* 0x00001fff02027589 */ /* 0x000e6200000e0000 */
[----:B0-----:R-:W-:Y:S02]  /*0090*/  R2UR UR4, R3 ;  /* 0x00000000030472ca */ /* 0x001fe400000e0000 */
[----:B-1----:R-:W-:-:S11]  /*00a0*/  R2UR UR6, R2 ;  /* 0x00000000020672ca */ /* 0x002fd600000e0000 */
[----:B------:R-:W-:Y:S02]  /*00b0*/  USHF.R.S32.HI UR5, URZ, 0x1f, UR4 ;  /* 0x0000001f3f057899 */ /* 0x000fe40008011404 */
[----:B------:R-:W-:Y:S02]  /*00c0*/  ISETP.NE.OR P0, PT, RZ, UR4, !P0 ;  /* 0x00000004ff007c0c */ /* 0x000fe4000c705670 */
[----:B------:R-:W-:-:S04]  /*00d0*/  ULEA.HI UR5, UR5, UR4, URZ, 0x2 ;  /* 0x0000000405057291 */ /* 0x000fc8000f8f103f */
[----:B------:R-:W-:-:S04]  /*00e0*/  ULOP3.LUT UR5, UR5, 0xfffffffc, URZ, 0xc0, !UPT ;  /* 0xfffffffc05057892 */ /* 0x000fc8000f8ec03f */
[----:B------:R-:W-:-:S03]  /*00f0*/  UIADD3 UR8, UR4, -UR5, URZ ;  /* 0x8000000504087290 */ /* 0x000fc6000fffe03f */
[----:B------:R-:W-:Y:S09]  /*0100*/  @P0 BRA `(.L_x_1) ;  /* 0x0000000000200947 */ /* 0x000ff20003800000 */
[----:B------:R-:W-:Y:S02]  /*0110*/  ULDC.64 UR4, c[0x0][0x198] ;  /* 0x0000660000047ab9 */ /* 0x000fe40000000a00 */
[----:B------:R-:W-:Y:S02]  /*0120*/  UIADD3 UR10, UP0, UR4, 0xf0, URZ ;  /* 0x000000f0040a7890 */ /* 0x000fe4000ff1e03f */
[----:B------:R-:W-:Y:S02]  /*0130*/  UIADD3 UR4, UP1, UR4, 0x1f0, URZ ;  /* 0x000001f004047890 */ /* 0x000fe4000ff3e03f */
[----:B------:R-:W-:Y:S02]  /*0140*/  UIADD3.X UR11, URZ, UR5, URZ, UP0, !UPT ;  /* 0x000000053f0b7290 */ /* 0x000fe400087fe43f */
[----:B------:R-:W-:-:S07]  /*0150*/  UIADD3.X UR5, URZ, UR5, URZ, UP1, !UPT ;  /* 0x000000053f057290 */ /* 0x000fce0008ffe43f */
[----:B------:R0:W-:Y:S02]  /*0160*/  UTMACCTL.PF [UR10] ;  /* 0x000000000a0079b9 */ /* 0x0001e40008040000 */
[----:B------:R0:W-:Y:S02]  /*0170*/  UTMACCTL.PF [UR4] ;  /* 0x00000000040079b9 */ /* 0x0001e40008040000 */
[----:B0-----:R-:W-:Y:S01]  /*0180*/  NOP ;  /* 0x0000000000007918 */ /* 0x001fe20000000000 */
.L_x_1:
[----:B------:R-:W-:Y:S05]  /*0190*/  BSYNC B0 ;  /* 0x0000000000007941 */ /* 0x000fea0003800000 */
.L_x_0:
[----:B------:R-:W0:Y:S01]  /*01a0*/  SHFL.IDX PT, R2, R0, RZ, 0x1f ;  /* 0x00001fff00027589 */ /* 0x000e2200000e0000 */
[----:B------:R-:W-:Y:S01]  /*01b0*/  UISETP.NE.AND UP0, UPT, UR8, 0x3, UPT ;  /* 0x000000030800788c */ /* 0x000fe2000bf05270 */
[----:B------:R-:W-:Y:S01]  /*01c0*/  ISETP.NE.AND P1, PT, RZ, UR6, PT ;  /* 0x00000006ff007c0c */ /* 0x000fe2000bf25270 */
[----:B------:R-:W-:Y:S02]  /*01d0*/  UIADD3 UR10, UR6, -0x1, URZ ;  /* 0xffffffff060a7890 */ /* 0x000fe4000fffe03f */
[----:B------:R-:W-:Y:S02]  /*01e0*/  UISETP.EQ.OR UP0, UPT, UR8, URZ, !UP0 ;  /* 0x0000003f0800728c */ /* 0x000fe4000c702670 */
[----:B------:R-:W-:Y:S02]  /*01f0*/  UISETP.GE.U32.AND UP1, UPT, UR10, 0x2, UPT ;  /* 0x000000020a00788c */ /* 0x000fe4000bf26070 */
[----:B------:R-:W-:-:S04]  /*0200*/  UISETP.EQ.AND UP0, UPT, UR6, URZ, UP0 ;  /* 0x0000003f0600728c */ /* 0x000fc80008702270 */
[----:B------:R-:W-:-:S04]  /*0210*/  USEL UR13, URZ, 0x1, !UP0 ;  /* 0x000000013f0d7887 */ /* 0x000fc8000c000000 */
[----:B------:R-:W-:Y:S01]  /*0220*/  USEL UR13, UR13, 0x2, UP1 ;  /* 0x000000020d0d7887 */ /* 0x000fe20008800000 */
[----:B0-----:R-:W-:-:S13]  /*0230*/  ISETP.NE.AND P0, PT, R2, RZ, PT ;  /* 0x000000ff0200720c */ /* 0x001fda0003f05270 */
[----:B------:R-:W-:Y:S05]  /*0240*/  @P0 BRA `(.L_x_2) ;  /* 0x0000000000940947 */ /* 0x000fea0003800000 */
[----:B------:R-:W-:Y:S01]  /*0250*/  ELECT P0, URZ, PT ;  /* 0x00000000003f782f */ /* 0x000fe20003800000 */
[----:B------:R-:W-:-:S12]  /*0260*/  BSSY B0, `(.L_x_2) ;  /* 0x0000023000007945 */ /* 0x000fd80003800000 */
[----:B------:R-:W-:Y:S05]  /*0270*/  @!P0 BRA `(.L_x_3) ;  /* 0x0000000000848947 */ /* 0x000fea0003800000 */
[----:B------:R-:W0:Y:S01]  /*0280*/  S2UR UR9, SR_CgaCtaId ;  /* 0x00000000000979c3 */ /* 0x000e220000008800 */
[----:B------:R-:W-:Y:S01]  /*0290*/  UMOV UR4, 0x400 ;  /* 0x0000040000047882 */ /* 0x000fe20000000000 */
[----:B------:R-:W-:Y:S01]  /*02a0*/  UMOV UR5, 0x1 ;  /* 0x0000000100057882 */ /* 0x000fe20000000000 */
[----:B------:R-:W-:Y:S02]  /*02b0*/  UMOV UR6, 0x100 ;  /* 0x0000010000067882 */ /* 0x000fe40000000000 */
[----:B------:R-:W-:-:S04]  /*02c0*/  UIADD3 UR6, -UR6, 0x100000, URZ ;  /* 0x0010000006067890 */ /* 0x000fc8000fffe13f */
[----:B------:R-:W-:Y:S02]  /*02d0*/  USHF.L.U32 UR7, UR6, 0xb, URZ ;  /* 0x0000000b06077899 */ /* 0x000fe4000800063f */
[----:B------:R-:W-:Y:S02]  /*02e0*/  USHF.L.U32 UR6, UR6, 0x1, URZ ;  /* 0x0000000106067899 */ /* 0x000fe4000800063f */
[----:B0-----:R-:W-:Y:S02]  /*02f0*/  ULEA UR9, UR9, UR4, 0x18 ;  /* 0x0000000409097291 */ /* 0x001fe4000f8ec03f */
[----:B------:R-:W-:-:S04]  /*0300*/  UIADD3 UR4, -UR5, 0x100000, URZ ;  /* 0x0010000005047890 */ /* 0x000fc8000fffe13f */
[----:B------:R-:W-:Y:S02]  /*0310*/  USHF.L.U32 UR5, UR4, 0xb, URZ ;  /* 0x0000000b04057899 */ /* 0x000fe4000800063f */
[----:B------:R-:W-:Y:S01]  /*0320*/  USHF.L.U32 UR4, UR4, 0x1, URZ ;  /* 0x0000000104047899 */ /* 0x000fe2000800063f */
[----:B------:R-:W0:Y:S11]  /*0330*/  FENCE.VIEW.ASYNC.S ;  /* 0x00000000000073c6 */ /* 0x000e360000000000 */
[----:B0-----:R0:W1:Y:S01]  /*0340*/  SYNCS.EXCH.64 URZ, [UR9], UR4 ;  /* 0x00000004093f75b2 */ /* 0x0010620008000100 */
[----:B------:R0:W2:Y:S01]  /*0350*/  SYNCS.EXCH.64 URZ, [UR9+0x50], UR6 ;  /* 0x00005006093f75b2 */ /* 0x0000a20008000100 */
[----:B------:R0:W3:Y:S01]  /*0360*/  SYNCS.EXCH.64 URZ, [UR9+0x8], UR4 ;  /* 0x00000804093f75b2 */ /* 0x0000e20008000100 */
[----:B------:R0:W4:Y:S01]  /*0370*/  SYNCS.EXCH.64 URZ, [UR9+0x58], UR6 ;  /* 0x00005806093f75b2 */ /* 0x0001220008000100 */
[----:B------:R0:W0:Y:S01]  /*0380*/  SYNCS.EXCH.64 URZ, [UR9+0x10], UR4 ;  /* 0x00001004093f75b2 */ /* 0x0000220008000100 */
        /* <DEDUP_REMOVED lines=15> */
[----:B------:R-:W-:Y:S01]  /*0480*/  NOP ;  /* 0x0000000000007918 */ /* 0x000fe20000000000 */
.L_x_3:
[----:B0-----:R-:W-:Y:S05]  /*0490*/  BSYNC B0 ;  /* 0x0000000000007941 */ /* 0x001fea0003800000 */
.L_x_2:
[----:B------:R-:W0:Y:S01]  /*04a0*/  LDC R4, c[0x0][0x65c] ;  /* 0x00019700ff047b82 */ /* 0x000e220000000800 */
[----:B------:R5:W1:Y:S01]  /*04b0*/  SHFL.IDX PT, R2, R0, RZ, 0x1f ;  /* 0x00001fff00027589 */ /* 0x000a6200000e0000 */
[----:B------:R-:W-:Y:S01]  /*04c0*/  ELECT P0, URZ, PT ;  /* 0x00000000003f782f */ /* 0x000fe20003800000 */
[----:B------:R-:W-:Y:S01]  /*04d0*/  IMAD.MOV.U32 R3, RZ, RZ, RZ ;  /* 0x000000ffff037224 */ /* 0x000fe200078e00ff */
[----:B------:R-:W-:Y:S01]  /*04e0*/  UMOV UR4, 0x20 ;  /* 0x0000002000047882 */ /* 0x000fe20000000000 */
[----:B------:R-:W2:Y:S01]  /*04f0*/  S2R R5, SR_CTAID.Y ;  /* 0x0000000000057919 */ /* 0x000ea20000002600 */
[----:B------:R-:W-:Y:S01]  /*0500*/  NOP ;  /* 0x0000000000007918 */ /* 0x000fe20000000000 */
[----:B------:R-:W-:Y:S01]  /*0510*/  NOP ;  /* 0x0000000000007918 */ /* 0x000fe20000000000 */
[----:B-----5:R-:W-:Y:S02]  /*0520*/  LOP3.LUT R0, R0, 0xfffff7ff, RZ, 0xc0, !PT ;  /* 0xfffff7ff00007812 */ /* 0x020fe400078ec0ff */
[----:B0-----:R-:W-:-:S02]  /*0530*/  ISETP.NE.AND P2, PT, R4, 0x1, PT ;  /* 0x000000010400780c */ /* 0x001fc40003f45270 */
[----:B-1----:R-:W-:Y:S02]  /*0540*/  ISETP.NE.OR P0, PT, R2, RZ, !P0 ;  /* 0x000000ff0200720c */ /* 0x002fe40004705670 */
[----:B------:R-:W0:Y:S09]  /*0550*/  S2R R2, SR_CTAID.X ;  /* 0x0000000000027919 */ /* 0x000e320000002500 */
[----:B------:R-:W0:Y:S01]  /*0560*/  @P2 LDC R9, c[0x0][0x10] ;  /* 0x00000400ff092b82 */ /* 0x000e220000000800 */
[----:B--2---:R-:W-:Y:S01]  /*0570*/  @P2 IMAD.MOV.U32 R6, RZ, RZ, R5 ;  /* 0x000000ffff062224 */ /* 0x004fe200078e0005 */
[----:B------:R-:W-:Y:S01]  /*0580*/  VOTEU.ALL UP0, P0 ;  /* 0x00000000003f7886 */ /* 0x000fe20000000000 */
[----:B------:R-:W-:Y:S01]  /*0590*/  @P2 IMAD.MOV.U32 R7, RZ, RZ, RZ ;  /* 0x000000ffff072224 */ /* 0x000fe200078e00ff */
[----:B------:R-:W-:Y:S01]  /*05a0*/  VOTEU.ALL UP1, P0 ;  /* 0x00000000003f7886 */ /* 0x000fe20000020000 */
[----:B------:R-:W-:Y:S01]  /*05b0*/  @P2 IMAD.MOV.U32 R11, RZ, RZ, RZ ;  /* 0x000000ffff0b2224 */ /* 0x000fe200078e00ff */
[----:B------:R-:W-:Y:S01]  /*05c0*/  @P2 LOP3.LUT R0, R0, 0x800, RZ, 0xfc, !PT ;  /* 0x0000080000002812 */ /* 0x000fe200078efcff */
[----:B------:R-:W-:Y:S01]  /*05d0*/  @!UP0 UMOV UR6, 0x400 ;  /* 0x0000040000068882 */ /* 0x000fe20000000000 */
[----:B------:R-:W1:Y:S01]  /*05e0*/  @!P2 LDC R4, c[0x0][0xc] ;  /* 0x00000300ff04ab82 */ /* 0x000e620000000800 */
[----:B------:R-:W-:-:S04]  /*05f0*/  @!UP0 UIADD3 UR4, -UR4, 0x100000, URZ ;  /* 0x0010000004048890 */ /* 0x000fc8000fffe13f */
[----:B------:R-:W-:Y:S02]  /*0600*/  @!UP0 USHF.L.U32 UR5, UR4, 0xb, URZ ;  /* 0x0000000b04058899 */ /* 0x000fe4000800063f */
[----:B------:R-:W-:Y:S01]  /*0610*/  @!UP0 USHF.L.U32 UR4, UR4, 0x1, URZ ;  /* 0x0000000104048899 */ /* 0x000fe2000800063f */
[----:B------:R-:W2:Y:S01]  /*0620*/  @!UP0 S2UR UR7, SR_CgaCtaId ;  /* 0x00000000000789c3 */ /* 0x000ea20000008800 */
[----:B0-----:R-:W-:-:S04]  /*0630*/  @P2 IMAD.WIDE.U32 R8, R2, R9, R6 ;  /* 0x0000000902082225 */ /* 0x001fc800078e0006 */
[----:B------:R-:W-:Y:S02]  /*0640*/  @P2 IMAD.MOV.U32 R10, RZ, RZ, R8 ;  /* 0x000000ffff0a2224 */ /* 0x000fe400078e0008 */
[----:B------:R-:W-:Y:S02]  /*0650*/  @P2 IMAD.IADD R12, R9, 0x1, R11 ;  /* 0x00000001090c2824 */ /* 0x000fe400078e020b */
[----:B-1----:R-:W-:-:S04]  /*0660*/  @!P2 IMAD.WIDE.U32 R6, R4, R5, R2 ;  /* 0x000000050406a225 */ /* 0x002fc800078e0002 */
[----:B------:R-:W-:Y:S02]  /*0670*/  @!P2 IMAD.MOV.U32 R10, RZ, RZ, R6 ;  /* 0x000000ffff0aa224 */ /* 0x000fe400078e0006 */
[----:B------:R-:W-:Y:S01]  /*0680*/  @!P2 IMAD.MOV.U32 R12, RZ, RZ, R7 ;  /* 0x000000ffff0ca224 */ /* 0x000fe200078e0007 */
[----:B--2---:R-:W-:Y:S02]  /*0690*/  @!UP0 ULEA UR6, UR7, UR6, 0x18 ;  /* 0x0000000607068291 */ /* 0x004fe4000f8ec03f */
[----:B------:R0:W-:Y:S01]  /*06a0*/  STL [R1+0x868], R10 ;  /* 0x0008680a01007387 */ /* 0x0001e20000100800 */
[----:B------:R-:W-:-:S03]  /*06b0*/  VOTEU.ALL UP0, P0 ;  /* 0x00000000003f7886 */ /* 0x000fc60000000000 */
[----:B------:R0:W-:Y:S04]  /*06c0*/  STL [R1+0x864], R12 ;  /* 0x0008640c01007387 */ /* 0x0001e80000100800 */
[----:B------:R-:W1:Y:S02]  /*06d0*/  FENCE.VIEW.ASYNC.S ;  /* 0x00000000000073c6 */ /* 0x000e640000000000 */
[----:B-1----:R0:W3:Y:S01]  /*06e0*/  @!UP0 SYNCS.EXCH.64 URZ, [UR6+0xb0], UR4 ;  /* 0x0000b004063f85b2 */ /* 0x0020e20008000100 */
[----:B------:R0:W3:Y:S01]  /*06f0*/  @!UP1 SYNCS.EXCH.64 URZ, [UR6+0xb8], UR4 ;  /* 0x0000b804063f95b2 */ /* 0x0000e20008000100 */
[----:B------:R-:W-:Y:S01]  /*0700*/  NOP ;  /* 0x0000000000007918 */ /* 0x000fe20000000000 */
[----:B---34-:R-:W-:Y:S06]  /*0710*/  BAR.SYNC.DEFER_BLOCKING 0x0 ;  /* 0x0000000000007b1d */ /* 0x018fec0000010000 */
[----:B0-----:R-:W-:Y:S05]  /*0720*/  @!P1 BRA `(.L_x_4) ;  /* 0x0000041000c09947 */ /* 0x001fea0003800000 */
[----:B------:R-:W-:-:S06]  /*0730*/  UISETP.GT.U32.AND UP0, UPT, UR10, 0x1, UPT ;  /* 0x000000010a00788c */ /* 0x000fcc000bf04070 */
[----:B------:R-:W-:-:S13]  /*0740*/  PLOP3.LUT P0, PT, PT, PT, UP0, 0x80, 0x0 ;  /* 0x000000000000781c */ /* 0x000fda0003f0f008 */
[----:B------:R-:W-:Y:S05]  /*0750*/  @P0 EXIT ;  /* 0x000000000000094d */ /* 0x000fea0003800000 */
[----:B------:R-:W-:Y:S01]  /*0760*/  IMAD.MOV.U32 R7, RZ, RZ, -0x1 ;  /* 0xffffffffff077424 */ /* 0x000fe200078e00ff */
[----:B------:R-:W-:Y:S01]  /*0770*/  ULDC.64 UR4, c[0x0][0x650] ;  /* 0x0001940000047ab9 */ /* 0x000fe20000000a00 */
[----:B------:R-:W-:Y:S01]  /*0780*/  IMAD.MOV.U32 R6, RZ, RZ, -0x1 ;  /* 0xffffffffff067424 */ /* 0x000fe200078e00ff */
[----:B------:R-:W-:Y:S01]  /*0790*/  ISETP.GE.U32.AND P0, PT, R10, UR4, PT ;  /* 0x000000040a007c0c */ /* 0x000fe2000bf06070 */
[----:B------:R-:W-:Y:S01]  /*07a0*/  UMOV UR12, 0xffffffff ;  /* 0xffffffff000c7882 */ /* 0x000fe20000000000 */
[----:B------:R0:W-:Y:S01]  /*07b0*/  STL [R1+0x85c], R7 ;  /* 0x00085c0701007387 */ /* 0x0001e20000100800 */
[----:B------:R-:W-:Y:S02]  /*07c0*/  PRMT R4, RZ, 0x7610, R4 ;  /* 0x00007610ff047816 */ /* 0x000fe40000000004 */
[----:B------:R-:W-:Y:S01]  /*07d0*/  ISETP.GE.U32.AND.EX P0, PT, R12, UR5, PT, P0 ;  /* 0x000000050c007c0c */ /* 0x000fe2000bf06100 */
[----:B------:R0:W-:-:S12]  /*07e0*/  STL [R1+0x860], R6 ;  /* 0x0008600601007387 */ /* 0x0001d80000100800 */
[----:B0-----:R-:W-:Y:S05]  /*07f0*/  @P0 BRA `(.L_x_5) ;  /* 0x00000004006c0947 */ /* 0x001fea0003800000 */
[----:B------:R-:W-:Y:S01]  /*0800*/  ULDC.64 UR14, c[0x0][0x628] ;  /* 0x00018a00000e7ab9 */ /* 0x000fe20000000a00 */
[----:B------:R-:W0:Y:S01]  /*0810*/  LDC.64 R14, c[0x0][0x620] ;  /* 0x00018800ff0e7b82 */ /* 0x000e220000000a00 */
[----:B------:R-:W-:Y:S01]  /*0820*/  ISETP.NE.U32.AND P0, PT, RZ, UR14, PT ;  /* 0x0000000eff007c0c */ /* 0x000fe2000bf05070 */
[----:B------:R-:W-:Y:S01]  /*0830*/  ULDC UR11, c[0x0][0x630] ;  /* 0x00018c00000b7ab9 */ /* 0x000fe20000000800 */
[----:B------:R-:W-:Y:S02]  /*0840*/  R2UR UR4, R10 ;  /* 0x000000000a0472ca */ /* 0x000fe400000e0000 */
[----:B------:R-:W-:Y:S02]  /*0850*/  ISETP.NE.AND.EX P0, PT, RZ, UR15, PT, P0 ;  /* 0x0000000fff007c0c */ /* 0x000fe4000bf05300 */
[----:B------:R-:W-:-:S11]  /*0860*/  R2UR UR5, R12 ;  /* 0x000000000c0572ca */ /* 0x000fd600000e0000 */
[----:B------:R-:W-:Y:S05]  /*0870*/  @!P0 BRA `(.L_x_6) ;  /* 0x0000000000308947 */ /* 0x000fea0003800000 */
[----:B------:R-:W-:Y:S01]  /*0880*/  R2UR UR4, R10 ;  /* 0x000000000a0472ca */ /* 0x000fe200000e0000 */
[----:B------:R-:W-:Y:S01]  /*0890*/  ULDC UR8, c[0x0][0x634] ;  /* 0x00018d0000087ab9 */ /* 0x000fe20000000800 */
[----:B------:R-:W-:-:S11]  /*08a0*/  R2UR UR10, R12 ;  /* 0x000000000c0a72ca */ /* 0x000fd600000e0000 */
[----:B------:R-:W-:-:S04]  /*08b0*/  UIADD3 UR8, UP0, UR4, UR8, URZ ;  /* 0x0000000804087290 */ /* 0x000fc8000ff1e03f */
[----:B------:R-:W-:-:S04]  /*08c0*/  UIADD3.X UR10, URZ, UR10, URZ, UP0, !UPT ;  /* 0x0000000a3f0a7290 */ /* 0x000fc800087fe43f */
[----:B------:R-:W-:-:S04]  /*08d0*/  UIMAD.WIDE.U32 UR4, UR10, UR14, URZ ;  /* 0x0000000e0a0472a5 */ /* 0x000fc8000f8e003f */
[----:B------:R-:W-:Y:S02]  /*08e0*/  UIMAD.WIDE.U32 UR6, UP0, UR8, UR15, UR4 ;  /* 0x0000000f080672a5 */ /* 0x000fe4000f800004 */
[----:B------:R-:W-:Y:S02]  /*08f0*/  UIMAD.WIDE.U32 UR4, UR8, UR14, URZ ;  /* 0x0000000e080472a5 */ /* 0x000fe4000f8e003f */
[----:B------:R-:W-:Y:S02]  /*0900*/  UIADD3.X UR9, URZ, URZ, URZ, UP0, !UPT ;  /* 0x0000003f3f097290 */ /* 0x000fe400087fe43f */
[----:B------:R-:W-:Y:S01]  /*0910*/  UIADD3 URZ, UP0, UR5, UR6, URZ ;  /* 0x00000006053f7290 */ /* 0x000fe2000ff1e03f */
[----:B------:R-:W-:-:S03]  /*0920*/  UMOV UR8, UR7 ;  /* 0x0000000700087c82 */ /* 0x000fc60008000000 */
[----:B------:R-:W-:-:S12]  /*0930*/  UIMAD.WIDE.U32.X UR4, UR10, UR15, UR8, UP0 ;  /* 0x0000000f0a0472a5 */ /* 0x000fd800080e0408 */
.L_x_6:
[----:B------:R-:W-:Y:S01]  /*0940*/  USHF.R.U64 UR12, UR4, UR11, UR5 ;  /* 0x0000000b040c7299 */ /* 0x000fe20008001205 */
[----:B------:R-:W1:Y:S01]  /*0950*/  LDC R8, c[0x0][0x618] ;  /* 0x00018600ff087b82 */ /* 0x000e620000000800 */
[----:B------:R-:W-:Y:S01]  /*0960*/  USHF.R.U32.HI UR4, URZ, UR11, UR5 ;  /* 0x0000000b3f047299 */ /* 0x000fe20008011605 */
[----:B------:R-:W-:Y:S01]  /*0970*/  I2FP.F32.U32 R3, R2 ;  /* 0x0000000200037245 */ /* 0x000fe20000201000 */
[----:B------:R-:W-:Y:S01]  /*0980*/  IMAD.MOV.U32 R6, RZ, RZ, R10 ;  /* 0x000000ffff067224 */ /* 0x000fe200078e000a */
[----:B------:R-:W-:Y:S01]  /*0990*/  ULDC UR5, c[0x0][0x150] ;  /* 0x0000540000057ab9 */ /* 0x000fe20000000800 */
[----:B------:R-:W-:Y:S01]  /*09a0*/  IADD3 R11, P0, RZ, -UR12, RZ ;  /* 0x8000000cff0b7c10 */ /* 0x000fe2000ff1e0ff */
[----:B------:R-:W-:Y:S02]  /*09b0*/  IMAD.MOV.U32 R7, RZ, RZ, R12 ;  /* 0x000000ffff077224 */ /* 0x000fe400078e000c */
[----:B------:R-:W-:Y:S01]  /*09c0*/  FMUL R3, R3, UR5 ;  /* 0x0000000503037c20 */ /* 0x000fe20008400000 */
[----:B------:R-:W2:Y:S01]  /*09d0*/  LDC.64 R22, c[0x0][0x640] ;  /* 0x00019000ff167b82 */ /* 0x000ea20000000a00 */
[----:B------:R-:W-:Y:S01]  /*09e0*/  IMAD.X R13, RZ, RZ, ~UR4, P0 ;  /* 0x80000004ff0d7e24 */ /* 0x000fe200080e06ff */
[----:B------:R-:W-:Y:S01]  /*09f0*/  ULDC UR4, c[0x0][0x154] ;  /* 0x0000550000047ab9 */ /* 0x000fe20000000800 */
[----:B0-----:R-:W-:-:S02]  /*0a00*/  IMAD.WIDE.U32 R6, R11, R14, R6 ;  /* 0x0000000e0b067225 */ /* 0x001fc400078e0006 */
[----:B------:R-:W0:Y:S03]  /*0a10*/  F2I.U32.TRUNC.NTZ R3, R3 ;  /* 0x0000000300037305 */ /* 0x000e26000020f000 */
[----:B------:R-:W3:Y:S01]  /*0a20*/  LDC R9, c[0x0][0x144] ;  /* 0x00005100ff097b82 */ /* 0x000ee20000000800 */
[----:B------:R-:W-:-:S04]  /*0a30*/  IMAD R4, R13, R14, RZ ;  /* 0x0000000e0d047224 */ /* 0x000fc800078e02ff */
[----:B------:R-:W-:-:S03]  /*0a40*/  IMAD R11, R11, R15, R4 ;  /* 0x0000000f0b0b7224 */ /* 0x000fc600078e0204 */
[----:B------:R-:W4:Y:S01]  /*0a50*/  LDC R10, c[0x0][0x608] ;  /* 0x00018200ff0a7b82 */ /* 0x000f220000000800 */
[----:B------:R-:W-:Y:S02]  /*0a60*/  IMAD.IADD R7, R7, 0x1, R11 ;  /* 0x0000000107077824 */ /* 0x000fe400078e020b */
[----:B0-----:R-:W-:-:S03]  /*0a70*/  IMAD.MOV R4, RZ, RZ, -R3 ;  /* 0x000000ffff047224 */ /* 0x001fc600078e0a03 */
[-CC-:B-1----:R-:W-:Y:S02]  /*0a80*/  SHF.R.U64 R16, R6, R8.reuse, R7.reuse ;  /* 0x0000000806107219 */ /* 0x182fe40000001207 */
[----:B------:R-:W0:Y:S01]  /*0a90*/  LDC R20, c[0x0][0x658] ;  /* 0x00019600ff147b82 */ /* 0x000e220000000800 */
[----:B------:R-:W-:Y:S02]  /*0aa0*/  I2FP.F32.U32 R6, R5 ;  /* 0x0000000500067245 */ /* 0x000fe40000201000 */
[----:B--2---:R-:W-:Y:S02]  /*0ab0*/  ISETP.NE.U32.AND P0, PT, R22, RZ, PT ;  /* 0x000000ff1600720c */ /* 0x004fe40003f05070 */
[----:B------:R-:W-:Y:S01]  /*0ac0*/  SHF.R.U32.HI R3, RZ, R8, R7 ;  /* 0x00000008ff037219 */ /* 0x000fe20000011607 */
[----:B------:R-:W-:Y:S01]  /*0ad0*/  FMUL R6, R6, UR4 ;  /* 0x0000000406067c20 */ /* 0x000fe20008400000 */
[----:B------:R-:W-:Y:S01]  /*0ae0*/  ISETP.NE.AND.EX P0, PT, R23, RZ, PT, P0 ;  /* 0x000000ff1700720c */ /* 0x000fe20003f05300 */
[----:B------:R-:W1:Y:S01]  /*0af0*/  LDC R14, c[0x0][0x148] ;  /* 0x00005200ff0e7b82 */ /* 0x000e620000000800 */
[----:B---3--:R-:W-:Y:S01]  /*0b00*/  IMAD R4, R9, R4, R2 ;  /* 0x0000000409047224 */ /* 0x008fe200078e0202 */
[----:B------:R2:W3:Y:S01]  /*0b10*/  F2I.U32.TRUNC.NTZ R12, R6 ;  /* 0x00000006000c7305 */ /* 0x0004e2000020f000 */
[----:B------:R-:W-:-:S02]  /*0b20*/  IMAD.MOV.U32 R9, RZ, RZ, -0x1 ;  /* 0xffffffffff097424 */ /* 0x000fc400078e00ff */
[----:B------:R-:W-:-:S03]  /*0b30*/  IMAD.MOV.U32 R7, RZ, RZ, 0x1 ;  /* 0x00000001ff077424 */ /* 0x000fc600078e00ff */
[----:B------:R-:W1:Y:S01]  /*0b40*/  LDC R18, c[0x0][0x600] ;  /* 0x00018000ff127b82 */ /* 0x000e620000000800 */
[-CC-:B----4-:R-:W-:Y:S02]  /*0b50*/  SHF.R.U64 R24, R16, R10.reuse, R3.reuse ;  /* 0x0000000a10187219 */ /* 0x190fe40000001203 */
[----:B------:R-:W-:-:S05]  /*0b60*/  SHF.R.U32.HI R3, RZ, R10, R3 ;  /* 0x0000000aff037219 */ /* 0x000fca0000011603 */
[----:B------:R-:W4:Y:S01]  /*0b70*/  LDC R15, c[0x0][0x648] ;  /* 0x00019200ff0f7b82 */ /* 0x000f220000000800 */
[-C--:B0-----:R-:W-:Y:S02]  /*0b80*/  SHF.L.U32 R2, R9, R20.reuse, RZ ;  /* 0x0000001409027219 */ /* 0x081fe400000006ff */
[--C-:B------:R-:W-:Y:S02]  /*0b90*/  SHF.R.U64 R26, R24, R20, R3.reuse ;  /* 0x00000014181a7219 */ /* 0x100fe40000001203 */
[----:B------:R-:W-:Y:S02]  /*0ba0*/  LOP3.LUT R11, RZ, R2, RZ, 0x33, !PT ;  /* 0x00000002ff0b7212 */ /* 0x000fe400078e33ff */
[-C--:B------:R-:W-:Y:S01]  /*0bb0*/  SHF.R.U32.HI R3, RZ, R20.reuse, R3 ;  /* 0x00000014ff037219 */ /* 0x080fe20000011603 */
[----:B------:R-:W0:Y:S01]  /*0bc0*/  LDC R17, c[0x0][0x638] ;  /* 0x00018e00ff117b82 */ /* 0x000e220000000800 */
[----:B------:R-:W-:Y:S01]  /*0bd0*/  SHF.L.U32 R10, R7, R20, RZ ;  /* 0x00000014070a7219 */ /* 0x000fe200000006ff */
[----:B------:R-:W-:-:S06]  /*0be0*/  IMAD.MOV.U32 R2, RZ, RZ, R26 ;  /* 0x000000ffff027224 */ /* 0x000fcc00078e001a */
[----:B------:R-:W0:Y:S01]  /*0bf0*/  LDC R19, c[0x0][0x610] ;  /* 0x00018400ff137b82 */ /* 0x000e220000000800 */
[----:B--23--:R-:W-:Y:S05]  /*0c00*/  @!P0 BRA `(.L_x_7) ;  /* 0x0000000000288947 */ /* 0x00cfea0003800000 */
[----:B------:R-:W2:Y:S02]  /*0c10*/  LDC R9, c[0x0][0x64c] ;  /* 0x00019300ff097b82 */ /* 0x000ea40000000800 */
[----:B--2---:R-:W-:-:S05]  /*0c20*/  IADD3 R9, P0, R26, R9, RZ ;  /* 0x000000091a097210 */ /* 0x004fca0007f1e0ff */
[----:B------:R-:W-:-:S04]  /*0c30*/  IMAD.X R13, RZ, RZ, R3, P0 ;  /* 0x000000ffff0d7224 */ /* 0x000fc800000e0603 */
[----:B------:R-:W-:-:S04]  /*0c40*/  IMAD.WIDE.U32 R2, R13, R22, RZ ;  /* 0x000000160d027225 */ /* 0x000fc800078e00ff */
[----:B------:R-:W-:-:S04]  /*0c50*/  IMAD.WIDE.U32 R6, P0, R9, R23, R2 ;  /* 0x0000001709067225 */ /* 0x000fc80007800002 */
[----:B------:R-:W-:-:S04]  /*0c60*/  IMAD.WIDE.U32 R2, R9, R22, RZ ;  /* 0x0000001609027225 */ /* 0x000fc800078e00ff */
[----:B------:R-:W-:Y:S01]  /*0c70*/  IMAD.X R9, RZ, RZ, RZ, P0 ;  /* 0x000000ffff097224 */ /* 0x000fe200000e06ff */
[----:B------:R-:W-:Y:S01]  /*0c80*/  IADD3 RZ, P0, R3, R6, RZ ;  /* 0x0000000603ff7210 */ /* 0x000fe20007f1e0ff */
[----:B------:R-:W-:-:S04]  /*0c90*/  IMAD.MOV.U32 R8, RZ, RZ, R7 ;  /* 0x000000ffff087224 */ /* 0x000fc800078e0007 */
[----:B------:R-:W-:-:S08]  /*0ca0*/  IMAD.WIDE.U32.X R2, R13, R23, R8, P0 ;  /* 0x000000170d027225 */ /* 0x000fd000000e0408 */
.L_x_7:
[----:B----4-:R-:W-:Y:S01]  /*0cb0*/  SHF.R.U64 R2, R2, R15, R3 ;  /* 0x0000000f02027219 */ /* 0x010fe20000001203 */
[----:B-1----:R-:W-:Y:S01]  /*0cc0*/  VIADD R3, R18, 0xffffffff ;  /* 0xffffffff12037836 */ /* 0x002fe20000000000 */
[----:B------:R-:W-:Y:S01]  /*0cd0*/  LOP3.LUT R11, R24, R11, RZ, 0xc0, !PT ;  /* 0x0000000b180b7212 */ /* 0x000fe200078ec0ff */
[----:B------:R-:W-:Y:S02]  /*0ce0*/  IMAD.MOV R12, RZ, RZ, -R12 ;  /* 0x000000ffff0c7224 */ /* 0x000fe400078e0a0c */
[----:B------:R-:W-:Y:S01]  /*0cf0*/  IMAD.MOV R6, RZ, RZ, -R2 ;  /* 0x000000ffff067224 */ /* 0x000fe200078e0a02 */
[----:B------:R-:W-:Y:S01]  /*0d00*/  LOP3.LUT R16, R16, R3, RZ, 0xc0, !PT ;  /* 0x0000000310107212 */ /* 0x000fe200078ec0ff */
[----:B------:R-:W-:Y:S02]  /*0d10*/  @P2 IMAD R4, R14, R12, R5 ;  /* 0x0000000c0e042224 */ /* 0x000fe400078e0205 */
[----:B------:R-:W-:Y:S02]  /*0d20*/  IMAD R11, R10, R2, R11 ;  /* 0x000000020a0b7224 */ /* 0x000fe400078e020b */
[----:B0-----:R-:W-:-:S02]  /*0d30*/  IMAD R3, R6, R17, R26 ;  /* 0x0000001106037224 */ /* 0x001fc400078e021a */
[----:B------:R-:W-:Y:S02]  /*0d40*/  IMAD R2, R11, R19, R4 ;  /* 0x000000130b027224 */ /* 0x000fe400078e0204 */
[----:B------:R-:W-:Y:S02]  /*0d50*/  IMAD R3, R3, R18, R16 ;  /* 0x0000001203037224 */ /* 0x000fe400078e0210 */
[----:B------:R-:W-:-:S03]  /*0d60*/  IMAD.MOV.U32 R4, RZ, RZ, 0x1 ;  /* 0x00000001ff047424 */ /* 0x000fc600078e00ff */
[----:B------:R-:W-:Y:S02]  /*0d70*/  SEL R5, R3, R2, !P2 ;  /* 0x0000000203057207 */ /* 0x000fe40005000000 */
[----:B------:R-:W-:-:S03]  /*0d80*/  SEL R2, R2, R3, !P2 ;  /* 0x0000000302027207 */ /* 0x000fc60005000000 */
[----:B------:R0:W-:Y:S04]  /*0d90*/  STL [R1+0x860], R5 ;  /* 0x0008600501007387 */ /* 0x0001e80000100800 */
[----:B------:R0:W-:Y:S02]  /*0da0*/  STL [R1+0x85c], R2 ;  /* 0x00085c0201007387 */ /* 0x0001e40000100800 */
.L_x_5:
[----:B------:R-:W-:-:S08]  /*0db0*/  NOP ;  /* 0x0000000000007918 */ /* 0x000fd00000000000 */
[----:B------:R-:W1:Y:S02]  /*0dc0*/  USETMAXREG.TRY_ALLOC.CTAPOOL UP0, 0xf0 ;  /* 0x000000f0000079c8 */ /* 0x000e640008000600 */
[----:B-1----:R-:W-:-:S13]  /*0dd0*/  PLOP3.LUT P0, PT, PT, PT, UP0, 0x80, 0x0 ;  /* 0x000000000000781c */ /* 0x002fda0003f0f008 */
[----:B------:R-:W-:Y:S05]  /*0de0*/  @!P0 BRA `(.L_x_5) ;  /* 0xfffffffc00f08947 */ /* 0x000fea000383ffff */
[----:B------:R-:W-:Y:S01]  /*0df0*/  ULDC.64 UR4, c[0x0][0x598] ;  /* 0x0001660000047ab9 */ /* 0x000fe20000000a00 */
[----:B------:R-:W-:Y:S01]  /*0e00*/  ULDC.64 UR20, c[0x0][0x208] ;  /* 0x0000820000147ab9 */ /* 0x000fe20000000a00 */
[----:B------:R-:W-:-:S04]  /*0e10*/  ISETP.NE.U32.AND P0, PT, RZ, UR4, PT ;  /* 0x00000004ff007c0c */ /* 0x000fc8000bf05070 */
[----:B------:R-:W-:-:S13]  /*0e20*/  ISETP.NE.AND.EX P0, PT, RZ, UR5, PT, P0 ;  /* 0x00000005ff007c0c */ /* 0x000fda000bf05300 */
[----:B------:R-:W-:Y:S05]  /*0e30*/  @!P0 BRA `(.L_x_8) ;  /* 0x0000000000208947 */ /* 0x000fea0003800000 */
[----:B0-----:R-:W0:Y:S02]  /*0e40*/  LDC.64 R2, c[0x0][0x598] ;  /* 0x00016600ff027b82 */ /* 0x001e240000000a00 */
[----:B0-----:R-:W2:Y:S02]  /*0e50*/  LDG.E.64 R2, desc[UR20][R2.64] ;  /* 0x0000001402027981 */ /* 0x001ea4000c1e1b00 */
[----:B--2---:R-:W-:-:S04]  /*0e60*/  ISETP.NE.U32.AND P0, PT, R2, RZ, PT ;  /* 0x000000ff0200720c */ /* 0x004fc80003f05070 */
[----:B------:R-:W-:-:S13]  /*0e70*/  ISETP.NE.AND.EX P0, PT, R3, RZ, PT, P0 ;  /* 0x000000ff0300720c */ /* 0x000fda0003f05300 */
[----:B------:R-:W-:Y:S05]  /*0e80*/  @!P0 BRA `(.L_x_8) ;  /* 0x00000000000c8947 */ /* 0x000fea0003800000 */
[----:B------:R-:W2:Y:S02]  /*0e90*/  LD.E R2, desc[UR20][R2.64] ;  /* 0x0000001402027980 */ /* 0x000ea4000c101900 */
[----:B--2---:R-:W-:Y:S01]  /*0ea0*/  R2UR UR23, R2 ;  /* 0x00000000021772ca */ /* 0x004fe200000e0000 */
[----:B------:R-:W-:-:S14]  /*0eb0*/  BRA `(.L_x_9) ;  /* 0x0000000000247947 */ /* 0x000fdc0003800000 */
.L_x_8:
[----:B------:R-:W-:Y:S02]  /*0ec0*/  ULDC.64 UR4, c[0x0][0x588] ;  /* 0x0001620000047ab9 */ /* 0x000fe40000000a00 */
[----:B------:R-:W-:-:S04]  /*0ed0*/  ISETP.NE.U32.AND P0, PT, RZ, UR4, PT ;  /* 0x00000004ff007c0c */ /* 0x000fc8000bf05070 */
[----:B------:R-:W-:-:S13]  /*0ee0*/  ISETP.NE.AND.EX P0, PT, RZ, UR5, PT, P0 ;  /* 0x00000005ff007c0c */ /* 0x000fda000bf05300 */
[----:B------:R-:W-:Y:S05]  /*0ef0*/  @!P0 BRA `(.L_x_10) ;  /* 0x0000000000108947 */ /* 0x000fea0003800000 */
[----:B0-----:R-:W0:Y:S02]  /*0f00*/  LDC.64 R2, c[0x0][0x588] ;  /* 0x00016200ff027b82 */ /* 0x001e240000000a00 */
[----:B0-----:R-:W2:Y:S02]  /*0f10*/  LDG.E R2, desc[UR20][R2.64] ;  /* 0x0000001402027981 */ /* 0x001ea4000c1e1900 */
[----:B--2---:R-:W-:Y:S01]  /*0f20*/  R2UR UR23, R2 ;  /* 0x00000000021772ca */ /* 0x004fe200000e0000 */
[----:B------:R-:W-:-:S14]  /*0f30*/  BRA `(.L_x_9) ;  /* 0x0000000000047947 */ /* 0x000fdc0003800000 */
.L_x_10:
[----:B------:R-:W-:-:S05]  /*0f40*/  ULDC UR23, c[0x0][0x580] ;  /* 0x0001600000177ab9 */ /* 0x000fca0000000800 */
.L_x_9:
[----:B------:R-:W-:Y:S02]  /*0f50*/  ULDC.64 UR4, c[0x0][0x5a0] ;  /* 0x0001680000047ab9 */ /* 0x000fe40000000a00 */
        /* <DEDUP_REMOVED lines=11> */
.L_x_11:
        /* <DEDUP_REMOVED lines=8> */
.L_x_13:
[----:B------:R-:W-:-:S05]  /*1090*/  ULDC UR24, c[0x0][0x584] ;  /* 0x0001610000187ab9 */ /* 0x000fca0000000800 */
.L_x_12:
[----:B------:R-:W-:-:S13]  /*10a0*/  LOP3.LUT P0, RZ, R4, 0xff, RZ, 0xc0, !PT ;  /* 0x000000ff04ff7812 */ /* 0x000fda000780c0ff */
[----:B------:R-:W-:Y:S05]  /*10b0*/  @!P0 EXIT ;  /* 0x000000000000894d */ /* 0x000fea0003800000 */
[----:B------:R-:W-:Y:S01]  /*10c0*/  ULDC UR4, c[0x0][0x28c] ;  /* 0x0000a30000047ab9 */ /* 0x000fe20000000800 */
[----:B------:R-:W-:Y:S01]  /*10d0*/  ULDC.64 UR6, c[0x0][0x5c8] ;  /* 0x0001720000067ab9 */ /* 0x000fe20000000a00 */
[----:B------:R-:W-:Y:S02]  /*10e0*/  UIADD3 UR4, UR4, 0x1f, URZ ;  /* 0x0000001f04047890 */ /* 0x000fe4000fffe03f */
[----:B------:R-:W-:Y:S02]  /*10f0*/  USHF.L.U64.HI UR25, UR6, 0x7, UR7 ;  /* 0x0000000706197899 */ /* 0x000fe40008010207 */
[----:B------:R-:W-:Y:S02]  /*1100*/  USHF.R.S32.HI UR5, URZ, 0x1f, UR4 ;  /* 0x0000001f3f057899 */ /* 0x000fe40008011404 */
[----:B------:R-:W-:Y:S02]  /*1110*/  USHF.L.U32 UR26, UR6, 0x7, URZ ;  /* 0x00000007061a7899 */ /* 0x000fe4000800063f */
[----:B------:R-:W-:-:S02]  /*1120*/  ULEA.HI UR5, UR5, UR4, URZ, 0x5 ;  /* 0x0000000405057291 */ /* 0x000fc4000f8f283f */
[----:B------:R-:W-:Y:S02]  /*1130*/  USHF.L.U64.HI UR27, UR6, 0x3, UR7 ;  /* 0x00000003061b7899 */ /* 0x000fe40008010207 */
[----:B------:R-:W-:Y:S02]  /*1140*/  USHF.R.S32.HI UR16, URZ, 0x5, UR5 ;  /* 0x000000053f107899 */ /* 0x000fe40008011405 */
[----:B------:R-:W-:Y:S02]  /*1150*/  USHF.L.U32 UR28, UR6, 0x3, URZ ;  /* 0x00000003061c7899 */ /* 0x000fe4000800063f */
[----:B------:R-:W-:Y:S02]  /*1160*/  USHF.L.U64.HI UR14, UR6, 0x8, UR7 ;  /* 0x00000008060e7899 */ /* 0x000fe40008010207 */
[----:B------:R-:W-:Y:S02]  /*1170*/  USHF.L.U32 UR15, UR6, 0x8, URZ ;  /* 0x00000008060f7899 */ /* 0x000fe4000800063f */
[----:B------:R-:W-:Y:S01]  /*1180*/  ULOP3.LUT UR29, UR13, 0x1, URZ, 0xfc, !UPT ;  /* 0x000000010d1d7892 */ /* 0x000fe2000f8efc3f */
[----:B------:R-:W-:Y:S01]  /*1190*/  UMOV UR4, URZ ;  /* 0x0000003f00047c82 */ /* 0x000fe20008000000 */
[----:B------:R-:W-:-:S10]  /*11a0*/  UMOV UR5, URZ ;  /* 0x0000003f00057c82 */ /* 0x000fd40008000000 */
.L_x_134:
[----:B------:R-:W-:Y:S01]  /*11b0*/  STL [R1+0x858], RZ ;  /* 0x000858ff01007387 */ /* 0x000fe20000100800 */
[----:B-1----:R-:W1:Y:S01]  /*11c0*/  S2UR UR11, SR_CgaCtaId ;  /* 0x00000000000b79c3 */ /* 0x002e620000008800 */
[----:B------:R-:W-:Y:S01]  /*11d0*/  UMOV UR17, 0x400 ;  /* 0x0000040000117882 */ /* 0x000fe20000000000 */
[----:B------:R-:W-:Y:S01]  /*11e0*/  UMOV UR6, URZ ;  /* 0x0000003f00067c82 */ /* 0x000fe20008000000 */
[----:B------:R-:W-:Y:S01]  /*11f0*/  STL [R1+0x854], RZ ;  /* 0x000854ff01007387 */ /* 0x000fe20000100800 */
[----:B------:R-:W-:Y:S01]  /*1200*/  UMOV UR7, URZ ;  /* 0x0000003f00077c82 */ /* 0x000fe20008000000 */
[----:B------:R-:W-:Y:S01]  /*1210*/  UMOV UR8, URZ ;  /* 0x0000003f00087c82 */ /* 0x000fe20008000000 */
[----:B------:R-:W-:Y:S01]  /*1220*/  UMOV UR19, UR5 ;  /* 0x0000000500137c82 */ /* 0x000fe20008000000 */
[----:B------:R-:W-:Y:S01]  /*1230*/  STL [R1+0x850], RZ ;  /* 0x000850ff01007387 */ /* 0x000fe20000100800 */
[----:B--2---:R-:W2:Y:S01]  /*1240*/  LDC R3, c[0x0][0x28c] ;  /* 0x0000a300ff037b82 */ /* 0x004ea20000000800 */
[----:B------:R-:W-:-:S02]  /*1250*/  CS2R R236, SRZ ;  /* 0x0000000000ec7805 */ /* 0x000fc4000001ff00 */
[----:B------:R-:W-:Y:S01]  /*1260*/  CS2R R234, SRZ ;  /* 0x0000000000ea7805 */ /* 0x000fe2000001ff00 */
[----:B------:R-:W-:Y:S01]  /*1270*/  STL [R1+0x84c], RZ ;  /* 0x00084cff01007387 */ /* 0x000fe20000100800 */
[----:B------:R-:W-:Y:S02]  /*1280*/  CS2R R232, SRZ ;  /* 0x0000000000e87805 */ /* 0x000fe4000001ff00 */
[----:B------:R-:W-:Y:S02]  /*1290*/  CS2R R230, SRZ ;  /* 0x0000000000e67805 */ /* 0x000fe4000001ff00 */
[----:B------:R-:W-:Y:S01]  /*12a0*/  CS2R R228, SRZ ;  /* 0x0000000000e47805 */ /* 0x000fe2000001ff00 */
[----:B------:R-:W-:Y:S01]  /*12b0*/  STL [R1+0x848], RZ ;  /* 0x000848ff01007387 */ /* 0x000fe20000100800 */
[----:B------:R-:W-:Y:S02]  /*12c0*/  CS2R R226, SRZ ;  /* 0x0000000000e27805 */ /* 0x000fe4000001ff00 */
[----:B------:R-:W-:-:S02]  /*12d0*/  CS2R R224, SRZ ;  /* 0x0000000000e07805 */ /* 0x000fc4000001ff00 */
[----:B------:R-:W-:Y:S01]  /*12e0*/  CS2R R222, SRZ ;  /* 0x0000000000de7805 */ /* 0x000fe2000001ff00 */
[----:B------:R-:W-:Y:S01]  /*12f0*/  STL [R1+0x844], RZ ;  /* 0x000844ff01007387 */ /* 0x000fe20000100800 */
[----:B------:R-:W-:Y:S02]  /*1300*/  CS2R R220, SRZ ;  /* 0x0000000000dc7805 */ /* 0x000fe4000001ff00 */
[----:B------:R-:W-:Y:S02]  /*1310*/  CS2R R218, SRZ ;  /* 0x0000000000da7805 */ /* 0x000fe4000001ff00 */
[----:B------:R-:W-:Y:S01]  /*1320*/  CS2R R216, SRZ ;  /* 0x0000000000d87805 */ /* 0x000fe2000001ff00 */
[----:B------:R-:W-:Y:S01]  /*1330*/  STL [R1+0x840], RZ ;  /* 0x000840ff01007387 */ /* 0x000fe20000100800 */
[----:B-1----:R-:W-:Y:S01]  /*1340*/  ULEA UR17, UR11, UR17, 0x18 ;  /* 0x000000110b117291 */ /* 0x002fe2000f8ec03f */
[----:B------:R-:W-:Y:S02]  /*1350*/  CS2R R22, SRZ ;  /* 0x0000000000167805 */ /* 0x000fe4000001ff00 */
[----:B------:R-:W-:Y:S01]  /*1360*/  CS2R R20, SRZ ;  /* 0x0000000000147805 */ /* 0x000fe2000001ff00 */
[----:B------:R-:W-:Y:S01]  /*1370*/  STL [R1+0x83c], RZ ;  /* 0x00083cff01007387 */ /* 0x000fe20000100800 */
[----:B------:R-:W-:-:S02]  /*1380*/  CS2R R18, SRZ ;  /* 0x0000000000127805 */ /* 0x000fc4000001ff00 */
[----:B------:R-:W-:Y:S02]  /*1390*/  CS2R R16, SRZ ;  /* 0x0000000000107805 */ /* 0x000fe4000001ff00 */
[----:B0-----:R-:W-:Y:S01]  /*13a0*/  CS2R R14, SRZ ;  /* 0x00000000000e7805 */ /* 0x001fe2000001ff00 */
[----:B------:R-:W-:Y:S01]  /*13b0*/  STL [R1+0x838], RZ ;  /* 0x000838ff01007387 */ /* 0x000fe20000100800 */
[----:B--2---:R-:W-:Y:S02]  /*13c0*/  ISETP.GE.AND P0, PT, R3, 0x1, PT ;  /* 0x000000010300780c */ /* 0x004fe40003f06270 */
[----:B------:R-:W-:Y:S02]  /*13d0*/  CS2R R12, SRZ ;  /* 0x00000000000c7805 */ /* 0x000fe4000001ff00 */
[----:B------:R-:W-:Y:S01]  /*13e0*/  CS2R R10, SRZ ;  /* 0x00000000000a7805 */ /* 0x000fe2000001ff00 */
[----:B------:R-:W-:Y:S01]  /*13f0*/  STL [R1+0x834], RZ ;  /* 0x000834ff01007387 */ /* 0x000fe20000100800 */
[----:B------:R-:W-:-:S02]  /*1400*/  CS2R R8, SRZ ;  /* 0x0000000000087805 */ /* 0x000fc4000001ff00 */
[----:B------:R-:W-:Y:S01]  /*1410*/  CS2R R6, SRZ ;  /* 0x0000000000067805 */ /* 0x000fe2000001ff00 */
[----:B0-----:R-:W-:Y:S01]  /*1420*/  IMAD.MOV.U32 R5, RZ, RZ, RZ ;  /* 0x000000ffff057224 */ /* 0x001fe200078e00ff */
        /* <DEDUP_REMOVED lines=128> */
[----:B------:R-:W-:Y:S04]  /*1c30*/  STL [R1+0x7b0], RZ ;  /* 0x0007b0ff01007387 */ /* 0x000fe80000100800 */
        /* <DEDUP_REMOVED lines=396> */
[----:B------:R-:W-:Y:S04]  /*3500*/  STL [R1], RZ ;  /* 0x000000ff01007387 */ /* 0x000fe80000100800 */
[----:B------:R-:W-:Y:S04]  /*3510*/  STL [R1+0x4], RZ ;  /* 0x000004ff01007387 */ /* 0x000fe80000100800 */
[----:B------:R-:W-:Y:S04]  /*3520*/  STL [R1+0x8], RZ ;  /* 0x000008ff01007387 */ /* 0x000fe80000100800 */
[----:B------:R-:W-:Y:S04]  /*3530*/  STL [R1+0xc], RZ ;  /* 0x00000cff01007387 */ /* 0x000fe80000100800 */
[----:B------:R-:W-:Y:S04]  /*3540*/  STL [R1+0x10], RZ ;  /* 0x000010ff01007387 */ /* 0x000fe80000100800 */
[----:B------:R-:W-:Y:S04]  /*3550*/  STL [R1+0x14], RZ ;  /* 0x000014ff01007387 */ /* 0x000fe80000100800 */
[----:B------:R-:W-:Y:S04]  /*3560*/  STL [R1+0x18], RZ ;  /* 0x000018ff01007387 */ /* 0x000fe80000100800 */
[----:B------:R-:W-:Y:S04]  /*3570*/  STL [R1+0x1c], RZ ;  /* 0x00001cff01007387 */ /* 0x000fe80000100800 */
[----:B------:R-:W-:Y:S01]  /*3580*/  STL [R1+0x20], RZ ;  /* 0x000020ff01007387 */ /* 0x000fe20000100800 */
[----:B------:R-:W0:Y:S03]  /*3590*/  S2R R2, SR_TID.X ;  /* 0x0000000000027919 */ /* 0x000e260000002100 */
        /* <DEDUP_REMOVED lines=8> */
[----:B0-----:R-:W-:-:S03]  /*3620*/  LOP3.LUT R2, R2, 0x80, RZ, 0xc0, !PT ;  /* 0x0000008002027812 */ /* 0x001fc600078ec0ff */
[----:B------:R-:W-:Y:S01]  /*3630*/  STL [R1+0x44], RZ ;  /* 0x000044ff01007387 */ /* 0x000fe20000100800 */
[----:B------:R-:W-:-:S03]  /*3640*/  SHF.R.U32.HI R2, RZ, 0x7, R2 ;  /* 0x00000007ff027819 */ /* 0x000fc60000011602 */
        /* <DEDUP_REMOVED lines=33> */
[----:B------:R-:W0:Y:S04]  /*3860*/  SHFL.IDX PT, R2, R2, RZ, 0x1f ;  /* 0x00001fff02027589 */ /* 0x000e2800000e0000 */
[----:B------:R1:W-:Y:S04]  /*3870*/  STL [R1+0xcc], RZ ;  /* 0x0000ccff01007387 */ /* 0x0003e80000100800 */
[----:B------:R1:W-:Y:S04]  /*3880*/  STL [R1+0xd0], RZ ;  /* 0x0000d0ff01007387 */ /* 0x0003e80000100800 */
[----:B------:R1:W-:Y:S04]  /*3890*/  STL [R1+0xd4], RZ ;  /* 0x0000d4ff01007387 */ /* 0x0003e80000100800 */
[----:B------:R1:W-:Y:S04]  /*38a0*/  STL [R1+0xd8], RZ ;  /* 0x0000d8ff01007387 */ /* 0x0003e80000100800 */
[----:B------:R1:W-:Y:S04]  /*38b0*/  STL [R1+0xdc], RZ ;  /* 0x0000dcff01007387 */ /* 0x0003e80000100800 */
[----:B------:R1:W-:Y:S01]  /*38c0*/  STL [R1+0xe0], RZ ;  /* 0x0000e0ff01007387 */ /* 0x0003e20000100800 */
[----:B0-----:R-:W-:Y:S01]  /*38d0*/  R2UR UR9, R2 ;  /* 0x00000000020972ca */ /* 0x001fe200000e0000 */
[----:B------:R-:W-:-:S02]  /*38e0*/  IMAD.U32 R2, RZ, RZ, UR4 ;  /* 0x00000004ff027e24 */ /* 0x000fc4000f8e00ff */
[----:B------:R1:W-:Y:S04]  /*38f0*/  STL [R1+0xe4], RZ ;  /* 0x0000e4ff01007387 */ /* 0x0003e80000100800 */
[----:B------:R1:W-:Y:S04]  /*3900*/  STL [R1+0xe8], RZ ;  /* 0x0000e8ff01007387 */ /* 0x0003e80000100800 */
[----:B------:R1:W-:Y:S02]  /*3910*/  STL [R1+0xec], RZ ;  /* 0x0000ecff01007387 */ /* 0x0003e40000100800 */
[----:B------:R-:W-:-:S02]  /*3920*/  ULEA.HI UR10, UR9, UR9, URZ, 0x1 ;  /* 0x00000009090a7291 */ /* 0x000fc4000f8f083f */
[----:B------:R1:W-:Y:S02]  /*3930*/  STL [R1+0xf0], RZ ;  /* 0x0000f0ff01007387 */ /* 0x0003e40000100800 */
[----:B------:R-:W-:Y:S02]  /*3940*/  ULOP3.LUT UR10, UR10, 0x1ffffe, URZ, 0xc0, !UPT ;  /* 0x001ffffe0a0a7892 */ /* 0x000fe4000f8ec03f */
[----:B------:R1:W-:Y:S02]  /*3950*/  STL [R1+0xf4], RZ ;  /* 0x0000f4ff01007387 */ /* 0x0003e40000100800 */
[----:B------:R-:W-:Y:S02]  /*3960*/  UIADD3 UR10, UR9, -UR10, URZ ;  /* 0x8000000a090a7290 */ /* 0x000fe4000fffe03f */
[----:B------:R1:W-:Y:S02]  /*3970*/  STL [R1+0xf8], RZ ;  /* 0x0000f8ff01007387 */ /* 0x0003e40000100800 */
[----:B------:R-:W-:-:S02]  /*3980*/  ULEA UR10, UR10, UR17, 0xb ;  /* 0x000000110a0a7291 */ /* 0x000fc4000f8e583f */
[----:B------:R1:W-:Y:S02]  /*3990*/  STL [R1+0xfc], RZ ;  /* 0x0000fcff01007387 */ /* 0x0003e40000100800 */
[----:B------:R-:W-:Y:S02]  /*39a0*/  UIADD3 UR10, UR10, 0x180, URZ ;  /* 0x000001800a0a7890 */ /* 0x000fe4000fffe03f */
[----:B------:R1:W-:Y:S02]  /*39b0*/  STL [R1+0x100], RZ ;  /* 0x000100ff01007387 */ /* 0x0003e40000100800 */
[----:B------:R-:W-:Y:S02]  /*39c0*/  USHF.R.U32.HI UR10, URZ, 0x4, UR10 ;  /* 0x000000043f0a7899 */ /* 0x000fe4000801160a */
[----:B------:R1:W-:Y:S02]  /*39d0*/  STL [R1+0x104], RZ ;  /* 0x000104ff01007387 */ /* 0x0003e40000100800 */
[----:B------:R-:W-:-:S02]  /*39e0*/  ULOP3.LUT UR18, UR10, 0x3fff, URZ, 0xc0, !UPT ;  /* 0x00003fff0a127892 */ /* 0x000fc4000f8ec03f */
[----:B------:R1:W-:Y:S04]  /*39f0*/  STL [R1+0x108], RZ ;  /* 0x000108ff01007387 */ /* 0x0003e80000100800 */
        /* <DEDUP_REMOVED lines=28> */
[----:B------:R1:W-:Y:S01]  /*3bc0*/  STL [R1+0x17c], RZ ;  /* 0x00017cff01007387 */ /* 0x0003e20000100800 */
[----:B-----5:R-:W-:Y:S05]  /*3bd0*/  @!P0 BRA `(.L_x_14) ;  /* 0x0000005c00648947 */ /* 0x020fea0003800000 */
[----:B------:R-:W-:-:S06]  /*3be0*/  UISETP.NE.AND UP0, UPT, UR29, 0x3, UPT ;  /* 0x000000031d00788c */ /* 0x000fcc000bf05270 */
[----:B------:R-:W-:-:S13]  /*3bf0*/  PLOP3.LUT P1, PT, PT, PT, UP0, 0x80, 0x0 ;  /* 0x000000000000781c */ /* 0x000fda0003f2f008 */
[----:B------:R-:W-:Y:S05]  /*3c00*/  @!P1 BRA `(.L_x_15) ;  /* 0x0000000000049947 */ /* 0x000fea0003800000 */
[----:B------:R-:W-:Y:S01]  /*3c10*/  BPT.TRAP 0x1 ;  /* 0x000000040000795c */ /* 0x000fe20000300000 */
.L_x_15:
[----:B------:R-:W-:Y:S01]  /*3c20*/  ULEA UR7, UR5, UR17, 0x3 ;  /* 0x0000001105077291 */ /* 0x000fe2000f8e183f */
[----:B------:R-:W-:-:S05]  /*3c30*/  IMAD.U32 R2, RZ, RZ, UR4 ;  /* 0x00000004ff027e24 */ /* 0x000fca000f8e00ff */
[----:B------:R-:W-:-:S04]  /*3c40*/  SHF.L.U32 R2, R2, 0x1f, RZ ;  /* 0x0000001f02027819 */ /* 0x000fc800000006ff */
[----:B------:R0:W2:Y:S01]  /*3c50*/  SYNCS.PHASECHK.TRANS64.TRYWAIT P0, [UR7], R2 ;  /* 0x00000002ff0075a7 */ /* 0x0000a20008000147 */
[----:B------:R-:W-:Y:S05]  /*3c60*/  @!P1 BRA `(.L_x_16) ;  /* 0x0000000000049947 */ /* 0x000fea0003800000 */
[----:B------:R-:W-:Y:S01]  /*3c70*/  BPT.TRAP 0x1 ;  /* 0x000000040000795c */ /* 0x000fe20000300000 */
.L_x_16:
[----:B------:R3:W-:Y:S01]  /*3c80*/  STL [R1+0x858], RZ ;  /* 0x000858ff01007387 */ /* 0x0007e20000100800 */
[----:B------:R-:W-:Y:S01]  /*3c90*/  UMOV UR6, 0x1 ;  /* 0x0000000100067882 */ /* 0x000fe20000000000 */
[----:B--2---:R-:W-:Y:S05]  /*3ca0*/  @P0 BRA `(.L_x_17) ;  /* 0x0000000000080947 */ /* 0x004fea0003800000 */
[----:B------:R-:W2:Y:S02]  /*3cb0*/  SYNCS.PHASECHK.TRANS64.TRYWAIT P0, [UR7], R2 ;  /* 0x00000002ff0075a7 */ /* 0x000ea40008000147 */
[----:B--2---:R-:W-:Y:S05]  /*3cc0*/  @!P0 BRA `(.L_x_18) ;  /* 0x000003f400f88947 */ /* 0x004fea0003800000 */
.L_x_17:
[----:B------:R-:W-:Y:S01]  /*3cd0*/  STL [R1+0x854], RZ ;  /* 0x000854ff01007387 */ /* 0x000fe20000100800 */
[----:B------:R-:W-:Y:S01]  /*3ce0*/  UIADD3 UR7, UR17, 0x28180, URZ ;  /* 0x0002818011077890 */ /* 0x000fe2000fffe03f */
[----:B------:R-:W-:Y:S01]  /*3cf0*/  WARPGROUP.ARRIVE ;  /* 0x00000000000079c5 */ /* 0x000fe20000000000 */
[----:B------:R-:W-:Y:S01]  /*3d00*/  ULOP3.LUT UR8, UR18, 0x10000, URZ, 0xfc, !UPT ;  /* 0x0001000012087892 */ /* 0x000fe2000f8efc3f */
[----:B------:R-:W-:Y:S01]  /*3d10*/  STL [R1+0x850], RZ ;  /* 0x000850ff01007387 */ /* 0x000fe20000100800 */
[----:B------:R-:W-:Y:S01]  /*3d20*/  USHF.R.U32.HI UR7, URZ, 0x4, UR7 ;  /* 0x000000043f077899 */ /* 0x000fe20008011607 */
[----:B------:R-:W-:Y:S01]  /*3d30*/  CS2R R236, SRZ ;  /* 0x0000000000ec7805 */ /* 0x000fe2000001ff00 */
[----:B------:R-:W-:Y:S01]  /*3d40*/  UMOV UR9, 0xc0000010 ;  /* 0xc000001000097882 */ /* 0x000fe20000000000 */
[----:B------:R-:W-:Y:S01]  /*3d50*/  STL [R1+0x84c], RZ ;  /* 0x00084cff01007387 */ /* 0x000fe20000100800 */
[----:B------:R-:W-:Y:S01]  /*3d60*/  ULOP3.LUT UR7, UR7, 0x3fff, URZ, 0xc0, !UPT ;  /* 0x00003fff07077892 */ /* 0x000fe2000f8ec03f */
[----:B------:R-:W-:Y:S01]  /*3d70*/  CS2R R234, SRZ ;  /* 0x0000000000ea7805 */ /* 0x000fe2000001ff00 */
[----:B------:R-:W-:Y:S01]  /*3d80*/  UMOV UR11, 0xc0000010 ;  /* 0xc0000010000b7882 */ /* 0x000fe20000000000 */
[----:B------:R-:W-:Y:S01]  /*3d90*/  STL [R1+0x848], RZ ;  /* 0x000848ff01007387 */ /* 0x000fe20000100800 */
[----:B------:R-:W-:Y:S01]  /*3da0*/  ULOP3.LUT UR10, UR7, 0x10000, URZ, 0xfc, !UPT ;  /* 0x00010000070a7892 */ /* 0x000fe2000f8efc3f */
[----:B------:R-:W-:Y:S01]  /*3db0*/  CS2R R232, SRZ ;  /* 0x0000000000e87805 */ /* 0x000fe2000001ff00 */
[----:B------:R-:W-:Y:S01]  /*3dc0*/  ULEA UR7, UR5, UR8, 0xa ;  /* 0x0000000805077291 */ /* 0x000fe2000f8e503f */
[----:B------:R-:W-:Y:S01]  /*3dd0*/  STL [R1+0x844], RZ ;  /* 0x000844ff01007387 */ /* 0x000fe20000100800 */
[----:B------:R-:W-:Y:S01]  /*3de0*/  UIMAD UR10, UR5, 0x180, UR10 ;  /* 0x00000180050a78a4 */ /* 0x000fe2000f8e020a */
[----:B------:R-:W-:-:S02]  /*3df0*/  CS2R R230, SRZ ;  /* 0x0000000000e67805 */ /* 0x000fc4000001ff00 */
[----:B------:R-:W-:Y:S01]  /*3e00*/  CS2R R228, SRZ ;  /* 0x0000000000e47805 */ /* 0x000fe2000001ff00 */
[----:B------:R-:W-:Y:S01]  /*3e10*/  STL [R1+0x840], RZ ;  /* 0x000840ff01007387 */ /* 0x000fe20000100800 */
[----:B------:R-:W-:Y:S01]  /*3e20*/  CS2R R226, SRZ ;  /* 0x0000000000e27805 */ /* 0x000fe2000001ff00 */
[----:B------:R-:W-:Y:S01]  /*3e30*/  UMOV UR8, UR7 ;  /* 0x0000000700087c82 */ /* 0x000fe20008000000 */
[----:B------:R-:W-:Y:S01]  /*3e40*/  CS2R R224, SRZ ;  /* 0x0000000000e07805 */ /* 0x000fe2000001ff00 */
[----:B------:R-:W-:Y:S01]  /*3e50*/  STL [R1+0x83c], RZ ;  /* 0x00083cff01007387 */ /* 0x000fe20000100800 */
[----:B------:R-:W-:Y:S01]  /*3e60*/  CS2R R222, SRZ ;  /* 0x0000000000de7805 */ /* 0x000fe2000001ff00 */
[----:B------:R-:W-:Y:S01]  /*3e70*/  QGMMA.64x192x32.F32.E4M3.E4M3 R24, gdesc[UR8], RZ, !UPT, gsb0 ;  /* 0x02e00000081879f3 */ /* 0x000fe2000c0008ff */
[----:B------:R-:W-:Y:S01]  /*3e80*/  UIADD3 UR8, UR7, 0x100, URZ ;  /* 0x0000010007087890 */ /* 0x000fe2000fffe03f */
[----:B------:R-:W-:Y:S01]  /*3e90*/  STL [R1+0x838], RZ ;  /* 0x000838ff01007387 */ /* 0x000fe20000100800 */
[----:B------:R-:W-:Y:S01]  /*3ea0*/  UMOV UR9, 0xc0000010 ;  /* 0xc000001000097882 */ /* 0x000fe20000000000 */
[----:B------:R-:W-:-:S02]  /*3eb0*/  CS2R R220, SRZ ;  /* 0x0000000000dc7805 */ /* 0x000fc4000001ff00 */
[----:B------:R-:W-:Y:S01]  /*3ec0*/  CS2R R218, SRZ ;  /* 0x0000000000da7805 */ /* 0x000fe2000001ff00 */
[----:B------:R-:W-:Y:S01]  /*3ed0*/  STL [R1+0x834], RZ ;  /* 0x000834ff01007387 */ /* 0x000fe20000100800 */
[----:B------:R-:W-:Y:S02]  /*3ee0*/  CS2R R216, SRZ ;  /* 0x0000000000d87805 */ /* 0x000fe4000001ff00 */
[----:B------:R-:W-:Y:S01]  /*3ef0*/  CS2R R6, SRZ ;  /* 0x0000000000067805 */ /* 0x000fe2000001ff00 */
[----:B------:R-:W-:Y:S01]  /*3f00*/  IMAD.MOV.U32 R5, RZ, RZ, RZ ;  /* 0x000000ffff057224 */ /* 0x000fe200078e00ff */
        /* <DEDUP_REMOVED lines=48> */
[----:B------:R-:W-:-:S03]  /*4210*/  WARPGROUP.DEPBAR.LE gsb0, 0x0 ;  /* 0x00008000000079c5 */ /* 0x000fc60000010000 */
        /* <DEDUP_REMOVED lines=175> */
[----:B------:R-:W-:Y:S04]  /*4d10*/  STL.64 [R1+0x180], R24 ;  /* 0x0001801801007387 */ /* 0x000fe80000100a00 */
        /* <DEDUP_REMOVED lines=38> */
[----:B------:R4:W-:Y:S04]  /*4f80*/  STL.64 [R1+0x2b8], R102 ;  /* 0x0002b86601007387 */ /* 0x0009e80000100a00 */
[----:B------:R-:W-:Y:S04]  /*4f90*/  STL.64 [R1+0x2c0], R104 ;  /* 0x0002c06801007387 */ /* 0x000fe80000100a00 */
[----:B------:R-:W-:Y:S01]  /*4fa0*/  STL.64 [R1+0x2c8], R106 ;  /* 0x0002c86a01007387 */ /* 0x000fe20000100a00 */
[----:B----4-:R-:W-:-:S03]  /*4fb0*/  WARPGROUP.ARRIVE ;  /* 0x00000000000079c5 */ /* 0x010fc60000000000 */
[----:B------:R-:W-:Y:S04]  /*4fc0*/  STL.64 [R1+0x2d0], R108 ;  /* 0x0002d06c01007387 */ /* 0x000fe80000100a00 */
[----:B------:R-:W-:Y:S01]  /*4fd0*/  STL.64 [R1+0x2d8], R110 ;  /* 0x0002d86e01007387 */ /* 0x000fe20000100a00 */
[----:B------:R-:W-:Y:S01]  /*4fe0*/  QGMMA.64x192x32.F32.E4M3.E4M3 R8, gdesc[UR8], RZ, !UPT, gsb0 ;  /* 0x02e00000080879f3 */ /* 0x000fe2000c0008ff */
[----:B------:R-:W-:Y:S01]  /*4ff0*/  UIADD3 UR8, UR7, 0x200, URZ ;  /* 0x0000020007087890 */ /* 0x000fe2000fffe03f */
[----:B------:R-:W-:Y:S01]  /*5000*/  UMOV UR9, 0xc0000010 ;  /* 0xc000001000097882 */ /* 0x000fe20000000000 */
[----:B------:R-:W-:Y:S04]  /*5010*/  STL.64 [R1+0x2e0], R112 ;  /* 0x0002e07001007387 */ /* 0x000fe80000100a00 */
[----:B------:R-:W-:Y:S04]  /*5020*/  STL.64 [R1+0x2e8], R114 ;  /* 0x0002e87201007387 */ /* 0x000fe80000100a00 */
[----:B------:R-:W-:Y:S04]  /*5030*/  STL.64 [R1+0x2f0], R116 ;  /* 0x0002f07401007387 */ /* 0x000fe80000100a00 */
[----:B------:R-:W-:Y:S04]  /*5040*/  STL.64 [R1+0x2f8], R118 ;  /* 0x0002f87601007387 */ /* 0x000fe80000100a00 */
        /* <DEDUP_REMOVED lines=15> */
[----:B------:R-:W-:-:S02]  /*5140*/  WARPGROUP.DEPBAR.LE gsb0, 0x0 ;  /* 0x00008000000079c5 */ /* 0x000fc40000010000 */
[----:B------:R-:W-:Y:S01]  /*5150*/  WARPGROUP.ARRIVE ;  /* 0x00000000000079c5 */ /* 0x000fe20000000000 */
[----:B------:R4:W-:Y:S01]  /*5160*/  STL.64 [R1], R8 ;  /* 0x0000000801007387 */ /* 0x0009e20000100a00 */
[----:B------:R-:W-:Y:S02]  /*5170*/  IMAD.MOV.U32 R4, RZ, RZ, R101 ;  /* 0x000000ffff047224 */ /* 0x000fe400078e0065 */
[----:B--2---:R-:W-:Y:S01]  /*5180*/  IMAD.MOV.U32 R3, RZ, RZ, R102 ;  /* 0x000000ffff037224 */ /* 0x004fe200078e0066 */
[----:B------:R2:W-:Y:S01]  /*5190*/  STL.64 [R1+0x8], R10 ;  /* 0x0000080a01007387 */ /* 0x0005e20000100a00 */
[----:B------:R-:W-:Y:S01]  /*51a0*/  QGMMA.64x192x32.F32.E4M3.E4M3 R120, gdesc[UR8], RZ, !UPT, gsb0 ;  /* 0x02e00000087879f3 */ /* 0x000fe2000c0008ff */
[----:B------:R-:W-:Y:S01]  /*51b0*/  UIADD3 UR8, UR7, 0x300, URZ ;  /* 0x0000030007087890 */ /* 0x000fe2000fffe03f */
[----:B0-----:R-:W-:Y:S01]  /*51c0*/  IMAD.MOV.U32 R2, RZ, RZ, R103 ;  /* 0x000000ffff027224 */ /* 0x001fe200078e0067 */
[----:B------:R0:W-:Y:S01]  /*51d0*/  STL.64 [R1+0x10], R12 ;  /* 0x0000100c01007387 */ /* 0x0001e20000100a00 */
[----:B------:R-:W-:Y:S01]  /*51e0*/  UMOV UR9, 0xc0000010 ;  /* 0xc000001000097882 */ /* 0x000fe20000000000 */
[----:B------:R-:W-:-:S02]  /*51f0*/  ULDC UR7, c[0x0][0x50c] ;  /* 0x0001430000077ab9 */ /* 0x000fc40000000800 */
[----:B------:R5:W-:Y:S01]  /*5200*/  STL.64 [R1+0x18], R14 ;  /* 0x0000180e01007387 */ /* 0x000be20000100a00 */
[----:B------:R-:W-:Y:S01]  /*5210*/  UISETP.NE.AND UP0, UPT, UR7, 0x1, UPT ;  /* 0x000000010700788c */ /* 0x000fe2000bf05270 */
[----:B----4-:R-:W-:Y:S02]  /*5220*/  CS2R R8, SRZ ;  /* 0x0000000000087805 */ /* 0x010fe4000001ff00 */
[----:B------:R4:W-:Y:S01]  /*5230*/  STL.64 [R1+0x20], R16 ;  /* 0x0000201001007387 */ /* 0x0009e20000100a00 */
[----:B------:R-:W-:Y:S01]  /*5240*/  USEL UR7, URZ, 0x1, UP0 ;  /* 0x000000013f077887 */ /* 0x000fe20008000000 */
[----:B--2---:R-:W-:Y:S02]  /*5250*/  CS2R R10, SRZ ;  /* 0x00000000000a7805 */ /* 0x004fe4000001ff00 */
[----:B------:R2:W-:Y:S01]  /*5260*/  STL.64 [R1+0x28], R18 ;  /* 0x0000281201007387 */ /* 0x0005e20000100a00 */
[----:B0-----:R-:W-:Y:S02]  /*5270*/  CS2R R12, SRZ ;  /* 0x00000000000c7805 */ /* 0x001fe4000001ff00 */
[----:B------:R-:W-:Y:S01]  /*5280*/  ISETP.NE.AND P0, PT, RZ, UR7, PT ;  /* 0x00000007ff007c0c */ /* 0x000fe2000bf05270 */
[----:B------:R0:W-:Y:S01]  /*5290*/  STL.64 [R1+0x30], R20 ;  /* 0x0000301401007387 */ /* 0x0001e20000100a00 */
[----:B-----5:R-:W-:-:S03]  /*52a0*/  CS2R R14, SRZ ;  /* 0x00000000000e7805 */ /* 0x020fc6000001ff00 */
[----:B------:R5:W-:Y:S01]  /*52b0*/  STL.64 [R1+0x38], R22 ;  /* 0x0000381601007387 */ /* 0x000be20000100a00 */
[----:B----4-:R-:W-:-:S03]  /*52c0*/  CS2R R16, SRZ ;  /* 0x0000000000107805 */ /* 0x010fc6000001ff00 */
[----:B------:R-:W-:Y:S01]  /*52d0*/  STL.64 [R1+0x40], R24 ;  /* 0x0000401801007387 */ /* 0x000fe20000100a00 */
[----:B--2---:R-:W-:-:S03]  /*52e0*/  CS2R R18, SRZ ;  /* 0x0000000000127805 */ /* 0x004fc6000001ff00 */
[----:B------:R-:W-:Y:S01]  /*52f0*/  STL.64 [R1+0x48], R26 ;  /* 0x0000481a01007387 */ /* 0x000fe20000100a00 */
[----:B0-----:R-:W-:-:S03]  /*5300*/  CS2R R20, SRZ ;  /* 0x0000000000147805 */ /* 0x001fc6000001ff00 */
[----:B------:R-:W-:Y:S01]  /*5310*/  STL.64 [R1+0x50], R28 ;  /* 0x0000501c01007387 */ /* 0x000fe20000100a00 */
[----:B-----5:R-:W-:-:S03]  /*5320*/  CS2R R22, SRZ ;  /* 0x0000000000167805 */ /* 0x020fc6000001ff00 */
        /* <DEDUP_REMOVED lines=37> */
[----:B------:R2:W-:Y:S04]  /*5580*/  STL [R1+0x478], RZ ;  /* 0x000478ff01007387 */ /* 0x0005e80000100800 */
[----:B------:R2:W-:Y:S04]  /*5590*/  STL [R1+0x474], RZ ;  /* 0x000474ff01007387 */ /* 0x0005e80000100800 */
[----:B------:R2:W-:Y:S01]  /*55a0*/  STL [R1+0x470], RZ ;  /* 0x000470ff01007387 */ /* 0x0005e20000100800 */
[----:B------:R-:W-:-:S02]  /*55b0*/  WARPGROUP.DEPBAR.LE gsb0, 0x0 ;  /* 0x00008000000079c5 */ /* 0x000fc40000010000 */
[----:B0-----:R-:W-:Y:S01]  /*55c0*/  WARPGROUP.ARRIVE ;  /* 0x00000000000079c5 */ /* 0x001fe20000000000 */
[----:B------:R2:W-:Y:S04]  /*55d0*/  STL [R1+0x46c], RZ ;  /* 0x00046cff01007387 */ /* 0x0005e80000100800 */
[----:B------:R2:W-:Y:S01]  /*55e0*/  STL [R1+0x468], RZ ;  /* 0x000468ff01007387 */ /* 0x0005e20000100800 */
[----:B------:R-:W-:Y:S03]  /*55f0*/  QGMMA.64x192x32.F32.E4M3.E4M3 R24, gdesc[UR8], RZ, !UPT, gsb0 ;  /* 0x02e00000081879f3 */ /* 0x000fe6000c0008ff */
        /* <DEDUP_REMOVED lines=49> */
[----:B------:R-:W-:-:S03]  /*5910*/  WARPGROUP.DEPBAR.LE gsb0, 0x0 ;  /* 0x00008000000079c5 */ /* 0x000fc60000010000 */
        /* <DEDUP_REMOVED lines=41> */
[----:B------:R-:W-:Y:S05]  /*5bb0*/  @!P0 BRA `(.L_x_19) ;  /* 0x0000003c00508947 */ /* 0x000fea0003800000 */
[----:B------:R-:W4:Y:S04]  /*5bc0*/  LDL R5, [R1+0x180] ;  /* 0x0001800001057983 */ /* 0x000f280000100800 */
[----:B------:R-:W3:Y:S04]  /*5bd0*/  LDL R6, [R1+0x184] ;  /* 0x0001840001067983 */ /* 0x000ee80000100800 */
[----:B------:R-:W2:Y:S04]  /*5be0*/  LDL R7, [R1+0x188] ;  /* 0x0001880001077983 */ /* 0x000ea80000100800 */
        /* <DEDUP_REMOVED lines=36> */
[----:B------:R0:W-:Y:S04]  /*5e30*/  STL [R1+0x8e8], R90 ;  /* 0x0008e85a01007387 */ /* 0x0001e80000100800 */
[----:B0-----:R-:W2:Y:S04]  /*5e40*/  LDL R90, [R1+0x284] ;  /* 0x00028400015a7983 */ /* 0x001ea80000100800 */
[----:B------:R0:W-:Y:S04]  /*5e50*/  STL [R1+0x8e4], R91 ;  /* 0x0008e45b01007387 */ /* 0x0001e80000100800 */
[----:B0-----:R-:W4:Y:S04]  /*5e60*/  LDL R91, [R1+0x280] ;  /* 0x00028000015b7983 */ /* 0x001f280000100800 */
[----:B------:R0:W-:Y:S04]  /*5e70*/  STL [R1+0x8e0], R92 ;  /* 0x0008e05c01007387 */ /* 0x0001e80000100800 */
[----:B0-----:R-:W3:Y:S04]  /*5e80*/  LDL R92, [R1+0x27c] ;  /* 0x00027c00015c7983 */ /* 0x001ee80000100800 */
[----:B------:R0:W-:Y:S04]  /*5e90*/  STL [R1+0x8dc], R93 ;  /* 0x0008dc5d01007387 */ /* 0x0001e80000100800 */
[----:B0-----:R-:W2:Y:S04]  /*5ea0*/  LDL R93, [R1+0x278] ;  /* 0x00027800015d7983 */ /* 0x001ea80000100800 */
[----:B------:R0:W-:Y:S04]  /*5eb0*/  STL [R1+0x8d8], R94 ;  /* 0x0008d85e01007387 */ /* 0x0001e80000100800 */
[----:B0-----:R-:W4:Y:S04]  /*5ec0*/  LDL R94, [R1+0x274] ;  /* 0x00027400015e7983 */ /* 0x001f280000100800 */
[----:B------:R0:W-:Y:S04]  /*5ed0*/  STL [R1+0x8d4], R95 ;  /* 0x0008d45f01007387 */ /* 0x0001e80000100800 */
[----:B0-----:R-:W2:Y:S04]  /*5ee0*/  LDL R95, [R1+0x270] ;  /* 0x00027000015f7983 */ /* 0x001ea80000100800 */
        /* <DEDUP_REMOVED lines=41> */
[----:B0-----:R-:W2:Y:S01]  /*6180*/  LDL R116, [R1+0x21c] ;  /* 0x00021c0001747983 */ /* 0x001ea20000100800 */
[----:B----4-:R-:W-:-:S01]  /*6190*/  FADD R94, RZ, R94 ;  /* 0x0000005eff5e7221 */ /* 0x010fc20000000000 */
[----:B---3--:R-:W-:Y:S01]  /*61a0*/  FADD R92, RZ, R92 ;  /* 0x0000005cff5c7221 */ /* 0x008fe20000000000 */
[----:B------:R-:W-:-:S01]  /*61b0*/  FADD R91, RZ, R91 ;  /* 0x0000005bff5b7221 */ /* 0x000fc20000000000 */
[----:B------:R-:W-:Y:S01]  /*61c0*/  STL [R1+0x87c], R117 ;  /* 0x00087c7501007387 */ /* 0x000fe20000100800 */
[----:B------:R-:W-:-:S01]  /*61d0*/  FADD R4, RZ, R4 ;  /* 0x00000004ff047221 */ /* 0x000fc20000000000 */
[----:B--2---:R-:W-:Y:S01]  /*61e0*/  FADD R95, RZ, R95 ;  /* 0x0000005fff5f7221 */ /* 0x004fe20000000000 */
[----:B------:R-:W-:-:S01]  /*61f0*/  FADD R3, RZ, R3 ;  /* 0x00000003ff037221 */ /* 0x000fc20000000000 */
[----:B------:R-:W-:Y:S01]  /*6200*/  STL [R1+0x878], R118 ;  /* 0x0008787601007387 */ /* 0x000fe20000100800 */
[----:B------:R-:W-:-:S01]  /*6210*/  FADD R2, RZ, R2 ;  /* 0x00000002ff027221 */ /* 0x000fc20000000000 */
[----:B------:R-:W-:Y:S01]  /*6220*/  FADD R5, RZ, R5 ;  /* 0x00000005ff057221 */ /* 0x000fe20000000000 */
[----:B------:R-:W-:-:S01]  /*6230*/  FADD R6, RZ, R6 ;  /* 0x00000006ff067221 */ /* 0x000fc20000000000 */
[----:B------:R-:W-:Y:S01]  /*6240*/  STL [R1+0x874], R119 ;  /* 0x0008747701007387 */ /* 0x000fe20000100800 */
[----:B------:R-:W-:-:S01]  /*6250*/  FADD R7, RZ, R7 ;  /* 0x00000007ff077221 */ /* 0x000fc20000000000 */
[----:B------:R-:W-:Y:S01]  /*6260*/  FADD R8, RZ, R8 ;  /* 0x00000008ff087221 */ /* 0x000fe20000000000 */
[----:B------:R-:W-:-:S01]  /*6270*/  FADD R9, RZ, R9 ;  /* 0x00000009ff097221 */ /* 0x000fc20000000000 */
[----:B------:R0:W-:Y:S01]  /*6280*/  STL [R1+0x870], R0 ;  /* 0x0008700001007387 */ /* 0x0001e20000100800 */
[----:B------:R-:W-:-:S01]  /*6290*/  FADD R10, RZ, R10 ;  /* 0x0000000aff0a7221 */ /* 0x000fc20000000000 */
[----:B------:R-:W-:Y:S01]  /*62a0*/  FADD R11, RZ, R11 ;  /* 0x0000000bff0b7221 */ /* 0x000fe20000000000 */
        /* <DEDUP_REMOVED lines=44> */
[----:B0-----:R-:W-:-:S05]  /*6570*/  FADD R0, RZ, R114 ;  /* 0x00000072ff007221 */ /* 0x001fca0000000000 */
[----:B------:R0:W-:Y:S04]  /*6580*/  STL [R1+0x300], R0 ;  /* 0x0003000001007387 */ /* 0x0001e80000100800 */
[----:B------:R-:W-:Y:S04]  /*6590*/  STL [R1+0x304], R113 ;  /* 0x0003047101007387 */ /* 0x000fe80000100800 */
[----:B------:R-:W-:Y:S01]  /*65a0*/  STL [R1+0x308], R112 ;  /* 0x0003087001007387 */ /* 0x000fe20000100800 */
[----:B------:R-:W-:-:S01]  /*65b0*/  FADD R237, RZ, R115 ;  /* 0x00000073ffed7221 */ /* 0x000fc20000000000 */
        /* <DEDUP_REMOVED lines=27> */
[----:B------:R2:W-:Y:S04]  /*6770*/  STL [R1+0x358], R92 ;  /* 0x0003585c01007387 */ /* 0x0005e80000100800 */
[----:B------:R-:W3:Y:S01]  /*6780*/  LDL R119, [R1+0x288] ;  /* 0x0002880001777983 */ /* 0x000ee20000100800 */
[----:B0-----:R-:W-:-:S03]  /*6790*/  IMAD.MOV.U32 R0, RZ, RZ, R90 ;  /* 0x000000ffff007224 */ /* 0x001fc600078e005a */
[----:B------:R0:W-:Y:S04]  /*67a0*/  STL [R1+0x35c], R91 ;  /* 0x00035c5b01007387 */ /* 0x0001e80000100800 */
[----:B------:R-:W4:Y:S04]  /*67b0*/  LDL R118, [R1+0x28c] ;  /* 0x00028c0001767983 */ /* 0x000f280000100800 */
        /* <DEDUP_REMOVED lines=25> */
[----:B--2---:R-:W2:Y:S04]  /*6950*/  LDL R92, [R1+0x2f4] ;  /* 0x0002f400015c7983 */ /* 0x004ea80000100800 */
[----:B0-----:R-:W2:Y:S04]  /*6960*/  LDL R91, [R1+0x2f8] ;  /* 0x0002f800015b7983 */ /* 0x001ea80000100800 */
[----:B------:R-:W2:Y:S01]  /*6970*/  LDL R90, [R1+0x2fc] ;  /* 0x0002fc00015a7983 */ /* 0x000ea20000100800 */
[----:B------:R-:W-:-:S05]  /*6980*/  FADD R0, RZ, R0 ;  /* 0x00000000ff007221 */ /* 0x000fca0000000000 */
[----:B------:R3:W-:Y:S02]  /*6990*/  STL [R1+0x360], R0 ;  /* 0x0003600001007387 */ /* 0x0007e40000100800 */
[----:B---3--:R-:W-:-:S05]  /*69a0*/  FADD R0, RZ, R119 ;  /* 0x00000077ff007221 */ /* 0x008fca0000000000 */
[----:B------:R0:W-:Y:S01]  /*69b0*/  STL [R1+0x364], R0 ;  /* 0x0003640001007387 */ /* 0x0001e20000100800 */
[----:B----4-:R-:W-:-:S01]  /*69c0*/  FADD R118, RZ, R118 ;  /* 0x00000076ff767221 */ /* 0x010fc20000000000 */
[----:B------:R-:W-:-:S04]  /*69d0*/  FADD R117, RZ, R117 ;  /* 0x00000075ff757221 */ /* 0x000fc80000000000 */
[----:B------:R-:W-:Y:S01]  /*69e0*/  STL [R1+0x368], R118 ;  /* 0x0003687601007387 */ /* 0x000fe20000100800 */
[----:B0-----:R-:W-:-:S03]  /*69f0*/  FADD R0, RZ, R116 ;  /* 0x00000074ff007221 */ /* 0x001fc60000000000 */
[----:B------:R-:W-:Y:S01]  /*6a00*/  STL [R1+0x36c], R117 ;  /* 0x00036c7501007387 */ /* 0x000fe20000100800 */
[----:B------:R-:W-:-:S03]  /*6a10*/  FADD R115, RZ, R115 ;  /* 0x00000073ff737221 */ /* 0x000fc60000000000 */
[----:B------:R0:W-:Y:S01]  /*6a20*/  STL [R1+0x370], R0 ;  /* 0x0003700001007387 */ /* 0x0001e20000100800 */
[----:B------:R-:W-:-:S03]  /*6a30*/  FADD R114, RZ, R114 ;  /* 0x00000072ff727221 */ /* 0x000fc60000000000 */
[----:B------:R-:W-:Y:S01]  /*6a40*/  STL [R1+0x374], R115 ;  /* 0x0003747301007387 */ /* 0x000fe20000100800 */
[----:B0-----:R-:W-:-:S01]  /*6a50*/  FADD R0, RZ, R113 ;  /* 0x00000071ff007221 */ /* 0x001fc20000000000 */
[----:B------:R-:W-:Y:S02]  /*6a60*/  FADD R112, RZ, R112 ;  /* 0x00000070ff707221 */ /* 0x000fe40000000000 */
[----:B------:R-:W-:Y:S01]  /*6a70*/  STL [R1+0x378], R114 ;  /* 0x0003787201007387 */ /* 0x000fe20000100800 */
[----:B------:R-:W-:-:S03]  /*6a80*/  FADD R111, RZ, R111 ;  /* 0x0000006fff6f7221 */ /* 0x000fc60000000000 */
[----:B------:R0:W-:Y:S04]  /*6a90*/  STL [R1+0x37c], R0 ;  /* 0x00037c0001007387 */ /* 0x0001e80000100800 */
[----:B------:R-:W-:Y:S01]  /*6aa0*/  STL [R1+0x380], R112 ;  /* 0x0003807001007387 */ /* 0x000fe20000100800 */
[----:B0-----:R-:W-:-:S01]  /*6ab0*/  FADD R0, RZ, R110 ;  /* 0x0000006eff007221 */ /* 0x001fc20000000000 */
[----:B------:R-:W-:Y:S02]  /*6ac0*/  FADD R109, RZ, R109 ;  /* 0x0000006dff6d7221 */ /* 0x000fe40000000000 */
[----:B------:R-:W-:Y:S01]  /*6ad0*/  STL [R1+0x384], R111 ;  /* 0x0003846f01007387 */ /* 0x000fe20000100800 */
[----:B------:R-:W-:-:S03]  /*6ae0*/  FADD R108, RZ, R108 ;  /* 0x0000006cff6c7221 */ /* 0x000fc60000000000 */
[----:B------:R0:W-:Y:S01]  /*6af0*/  STL [R1+0x388], R0 ;  /* 0x0003880001007387 */ /* 0x0001e20000100800 */
[----:B------:R-:W-:-:S03]  /*6b00*/  FADD R106, RZ, R106 ;  /* 0x0000006aff6a7221 */ /* 0x000fc60000000000 */
[----:B------:R-:W-:Y:S01]  /*6b10*/  STL [R1+0x38c], R109 ;  /* 0x00038c6d01007387 */ /* 0x000fe20000100800 */
[----:B0-----:R-:W-:-:S03]  /*6b20*/  FADD R0, RZ, R107 ;  /* 0x0000006bff007221 */ /* 0x001fc60000000000 */
[----:B------:R-:W-:Y:S01]  /*6b30*/  STL [R1+0x390], R108 ;  /* 0x0003906c01007387 */ /* 0x000fe20000100800 */
[----:B------:R-:W-:-:S03]  /*6b40*/  FADD R105, RZ, R105 ;  /* 0x00000069ff697221 */ /* 0x000fc60000000000 */
[----:B------:R0:W-:Y:S01]  /*6b50*/  STL [R1+0x394], R0 ;  /* 0x0003940001007387 */ /* 0x0001e20000100800 */
[----:B------:R-:W-:-:S03]  /*6b60*/  FADD R103, RZ, R103 ;  /* 0x00000067ff677221 */ /* 0x000fc60000000000 */
[----:B------:R-:W-:Y:S01]  /*6b70*/  STL [R1+0x398], R106 ;  /* 0x0003986a01007387 */ /* 0x000fe20000100800 */
[----:B------:R-:W-:-:S01]  /*6b80*/  FADD R102, RZ, R102 ;  /* 0x00000066ff667221 */ /* 0x000fc20000000000 */
[----:B0-----:R-:W-:Y:S02]  /*6b90*/  FADD R0, RZ, R104 ;  /* 0x00000068ff007221 */ /* 0x001fe40000000000 */
[----:B------:R-:W-:Y:S04]  /*6ba0*/  STL [R1+0x39c], R105 ;  /* 0x00039c6901007387 */ /* 0x000fe80000100800 */
[----:B------:R0:W-:Y:S01]  /*6bb0*/  STL [R1+0x3a0], R0 ;  /* 0x0003a00001007387 */ /* 0x0001e20000100800 */
[----:B------:R-:W-:-:S01]  /*6bc0*/  FADD R100, RZ, R100 ;  /* 0x00000064ff647221 */ /* 0x000fc20000000000 */
[----:B------:R-:W-:-:S02]  /*6bd0*/  FADD R99, RZ, R99 ;  /* 0x00000063ff637221 */ /* 0x000fc40000000000 */
[----:B------:R-:W-:Y:S01]  /*6be0*/  STL [R1+0x3a4], R103 ;  /* 0x0003a46701007387 */ /* 0x000fe20000100800 */
[----:B0-----:R-:W-:-:S03]  /*6bf0*/  FADD R0, RZ, R101 ;  /* 0x00000065ff007221 */ /* 0x001fc60000000000 */
[----:B------:R-:W-:Y:S04]  /*6c00*/  STL [R1+0x3a8], R102 ;  /* 0x0003a86601007387 */ /* 0x000fe80000100800 */
[----:B------:R0:W-:Y:S01]  /*6c10*/  STL [R1+0x3ac], R0 ;  /* 0x0003ac0001007387 */ /* 0x0001e20000100800 */
[----:B------:R-:W-:-:S01]  /*6c20*/  FADD R97, RZ, R97 ;  /* 0x00000061ff617221 */ /* 0x000fc20000000000 */
[----:B------:R-:W-:Y:S02]  /*6c30*/  FADD R96, RZ, R96 ;  /* 0x00000060ff607221 */ /* 0x000fe40000000000 */
        /* <DEDUP_REMOVED lines=10> */
[----:B--2---:R-:W-:-:S03]  /*6ce0*/  FADD R91, RZ, R91 ;  /* 0x0000005bff5b7221 */ /* 0x004fc60000000000 */
[----:B------:R-:W-:Y:S01]  /*6cf0*/  STL [R1+0x3c8], R94 ;  /* 0x0003c85e01007387 */ /* 0x000fe20000100800 */
[----:B0-----:R-:W-:-:S03]  /*6d00*/  FADD R0, RZ, R92 ;  /* 0x0000005cff007221 */ /* 0x001fc60000000000 */
[----:B------:R-:W-:Y:S04]  /*6d10*/  STL [R1+0x3cc], R93 ;  /* 0x0003cc5d01007387 */ /* 0x000fe80000100800 */
[----:B------:R0:W-:Y:S01]  /*6d20*/  STL [R1+0x3d0], R0 ;  /* 0x0003d00001007387 */ /* 0x0001e20000100800 */
[----:B------:R-:W-:-:S03]  /*6d30*/  FADD R90, RZ, R90 ;  /* 0x0000005aff5a7221 */ /* 0x000fc60000000000 */
[----:B0-----:R-:W2:Y:S04]  /*6d40*/  LDL R0, [R1] ;  /* 0x0000000001007983 */ /* 0x001ea80000100800 */
[----:B------:R0:W-:Y:S04]  /*6d50*/  STL [R1+0x3d4], R91 ;  /* 0x0003d45b01007387 */ /* 0x0001e80000100800 */
[----:B------:R-:W3:Y:S04]  /*6d60*/  LDL R119, [R1+0x4] ;  /* 0x0000040001777983 */ /* 0x000ee80000100800 */
[----:B------:R4:W-:Y:S04]  /*6d70*/  STL [R1+0x3d8], R90 ;  /* 0x0003d85a01007387 */ /* 0x0009e80000100800 */
[----:B------:R-:W3:Y:S04]  /*6d80*/  LDL R118, [R1+0x8] ;  /* 0x0000080001767983 */ /* 0x000ee80000100800 */
        /* <DEDUP_REMOVED lines=26> */
[----:B0-----:R-:W3:Y:S04]  /*6f30*/  LDL R91, [R1+0x74] ;  /* 0x00007400015b7983 */ /* 0x001ee80000100800 */
[----:B----4-:R-:W4:Y:S01]  /*6f40*/  LDL R90, [R1+0x78] ;  /* 0x00007800015a7983 */ /* 0x010f220000100800 */
[----:B--2---:R-:W-:-:S05]  /*6f50*/  FADD R0, RZ, R0 ;  /* 0x00000000ff007221 */ /* 0x004fca0000000000 */
[----:B------:R3:W-:Y:S02]  /*6f60*/  STL [R1+0x3dc], R0 ;  /* 0x0003dc0001007387 */ /* 0x0007e40000100800 */
[----:B---3--:R-:W-:-:S01]  /*6f70*/  FADD R0, RZ, R119 ;  /* 0x00000077ff007221 */ /* 0x008fc20000000000 */
[----:B------:R-:W-:Y:S01]  /*6f80*/  FADD R118, RZ, R118 ;  /* 0x00000076ff767221 */ /* 0x000fe20000000000 */
        /* <DEDUP_REMOVED lines=51> */
[----:B----4-:R-:W-:Y:S02]  /*72c0*/  FADD R90, RZ, R90 ;  /* 0x0000005aff5a7221 */ /* 0x010fe40000000000 */
[----:B------:R-:W-:Y:S01]  /*72d0*/  STL [R1+0x444], R94 ;  /* 0x0004445e01007387 */ /* 0x000fe20000100800 */
[----:B0-----:R-:W-:-:S03]  /*72e0*/  FADD R0, RZ, R92 ;  /* 0x0000005cff007221 */ /* 0x001fc60000000000 */
[----:B------:R-:W-:Y:S04]  /*72f0*/  STL [R1+0x448], R93 ;  /* 0x0004485d01007387 */ /* 0x000fe80000100800 */
[----:B------:R0:W-:Y:S04]  /*7300*/  STL [R1+0x44c], R0 ;  /* 0x00044c0001007387 */ /* 0x0001e80000100800 */
[----:B0-----:R-:W2:Y:S04]  /*7310*/  LDL R0, [R1+0x7c] ;  /* 0x00007c0001007983 */ /* 0x001ea80000100800 */
        /* <DEDUP_REMOVED lines=33> */
[----:B------:R0:W-:Y:S01]  /*7530*/  STL [R1+0x458], R0 ;  /* 0x0004580001007387 */ /* 0x0001e20000100800 */
[----:B---3--:R-:W-:-:S01]  /*7540*/  FADD R119, RZ, R119 ;  /* 0x00000077ff777221 */ /* 0x008fc20000000000 */
        /* <DEDUP_REMOVED lines=47> */
[----:B------:R-:W-:Y:S01]  /*7840*/  STL [R1+0x4b4], R97 ;  /* 0x0004b46101007387 */ /* 0x000fe20000100800 */
[----:B------:R-:W-:-:S03]  /*7850*/  FADD R92, RZ, R92 ;  /* 0x0000005cff5c7221 */ /* 0x000fc60000000000 */
[----:B------:R0:W-:Y:S01]  /*7860*/  STL [R1+0x4b8], R0 ;  /* 0x0004b80001007387 */ /* 0x0001e20000100800 */
[----:B------:R-:W-:-:S03]  /*7870*/  FADD R91, RZ, R91 ;  /* 0x0000005bff5b7221 */ /* 0x000fc60000000000 */
[----:B------:R-:W-:Y:S01]  /*7880*/  STL [R1+0x4bc], R95 ;  /* 0x0004bc5f01007387 */ /* 0x000fe20000100800 */
[----:B0-----:R-:W-:-:S03]  /*7890*/  FADD R0, RZ, R93 ;  /* 0x0000005dff007221 */ /* 0x001fc60000000000 */
[----:B------:R-:W-:Y:S04]  /*78a0*/  STL [R1+0x4c0], R94 ;  /* 0x0004c05e01007387 */ /* 0x000fe80000100800 */
[----:B------:R4:W-:Y:S04]  /*78b0*/  STL [R1+0x4c4], R0 ;  /* 0x0004c40001007387 */ /* 0x0009e80000100800 */
[----:B------:R-:W-:Y:S01]  /*78c0*/  STL [R1+0x4c8], R92 ;  /* 0x0004c85c01007387 */ /* 0x000fe20000100800 */
[----:B----4-:R-:W-:-:S03]  /*78d0*/  FADD R0, RZ, R90 ;  /* 0x0000005aff007221 */ /* 0x010fc60000000000 */
[----:B------:R-:W2:Y:S04]  /*78e0*/  LDL R90, [R1+0xf8] ;  /* 0x0000f800015a7983 */ /* 0x000ea80000100800 */
[----:B------:R0:W-:Y:S04]  /*78f0*/  STL [R1+0x4cc], R91 ;  /* 0x0004cc5b01007387 */ /* 0x0001e80000100800 */
[----:B0-----:R-:W3:Y:S04]  /*7900*/  LDL R91, [R1+0xfc] ;  /* 0x0000fc00015b7983 */ /* 0x001ee80000100800 */
        /* <DEDUP_REMOVED lines=29> */
[----:B0-----:R-:W4:Y:S01]  /*7ae0*/  LDL R0, [R1+0x170] ;  /* 0x0001700001007983 */ /* 0x001f220000100800 */
[----:B--2---:R-:W-:-:S05]  /*7af0*/  FADD R90, RZ, R90 ;  /* 0x0000005aff5a7221 */ /* 0x004fca0000000000 */
[----:B------:R0:W-:Y:S01]  /*7b00*/  STL [R1+0x4d4], R90 ;  /* 0x0004d45a01007387 */ /* 0x0001e20000100800 */
[----:B---3--:R-:W-:-:S03]  /*7b10*/  FADD R91, RZ, R91 ;  /* 0x0000005bff5b7221 */ /* 0x008fc60000000000 */
[----:B0-----:R-:W2:Y:S04]  /*7b20*/  LDL.LU R90, [R1+0x8e8] ;  /* 0x0008e800015a7983 */ /* 0x001ea80000300800 */
[----:B------:R0:W-:Y:S01]  /*7b30*/  STL [R1+0x4d8], R91 ;  /* 0x0004d85b01007387 */ /* 0x0001e20000100800 */
[----:B----4-:R-:W-:-:S01]  /*7b40*/  FADD R92, RZ, R92 ;  /* 0x0000005cff5c7221 */ /* 0x010fc20000000000 */
[----:B------:R-:W-:Y:S02]  /*7b50*/  FADD R93, RZ, R93 ;  /* 0x0000005dff5d7221 */ /* 0x000fe40000000000 */
[----:B0-----:R-:W3:Y:S01]  /*7b60*/  LDL.LU R91, [R1+0x8e4] ;  /* 0x0008e400015b7983 */ /* 0x001ee20000300800 */
[----:B------:R-:W-:-:S03]  /*7b70*/  FADD R94, RZ, R94 ;  /* 0x0000005eff5e7221 */ /* 0x000fc60000000000 */
[----:B------:R0:W-:Y:S01]  /*7b80*/  STL [R1+0x4dc], R92 ;  /* 0x0004dc5c01007387 */ /* 0x0001e20000100800 */
[----:B------:R-:W-:-:S01]  /*7b90*/  FADD R95, RZ, R95 ;  /* 0x0000005fff5f7221 */ /* 0x000fc20000000000 */
[----:B------:R-:W-:Y:S02]  /*7ba0*/  FADD R96, RZ, R96 ;  /* 0x00000060ff607221 */ /* 0x000fe40000000000 */
[----:B0-----:R-:W4:Y:S01]  /*7bb0*/  LDL.LU R92, [R1+0x8e0] ;  /* 0x0008e000015c7983 */ /* 0x001f220000300800 */
[----:B------:R-:W-:-:S03]  /*7bc0*/  FADD R97, RZ, R97 ;  /* 0x00000061ff617221 */ /* 0x000fc60000000000 */
[----:B------:R0:W-:Y:S01]  /*7bd0*/  STL [R1+0x4e0], R93 ;  /* 0x0004e05d01007387 */ /* 0x0001e20000100800 */
[----:B------:R-:W-:-:S01]  /*7be0*/  FADD R98, RZ, R98 ;  /* 0x00000062ff627221 */ /* 0x000fc20000000000 */
[----:B------:R-:W-:Y:S02]  /*7bf0*/  FADD R99, RZ, R99 ;  /* 0x00000063ff637221 */ /* 0x000fe40000000000 */
[----:B0-----:R-:W4:Y:S04]  /*7c00*/  LDL.LU R93, [R1+0x8dc] ;  /* 0x0008dc00015d7983 */ /* 0x001f280000300800 */
[----:B------:R0:W-:Y:S01]  /*7c10*/  STL [R1+0x4e4], R94 ;  /* 0x0004e45e01007387 */ /* 0x0001e20000100800 */
[----:B------:R-:W-:-:S01]  /*7c20*/  FADD R100, RZ, R100 ;  /* 0x00000064ff647221 */ /* 0x000fc20000000000 */
[----:B------:R-:W-:-:S02]  /*7c30*/  FADD R101, RZ, R101 ;  /* 0x00000065ff657221 */ /* 0x000fc40000000000 */
[----:B0-----:R-:W4:Y:S04]  /*7c40*/  LDL.LU R94, [R1+0x8d8] ;  /* 0x0008d800015e7983 */ /* 0x001f280000300800 */
[----:B------:R0:W-:Y:S01]  /*7c50*/  STL [R1+0x4e8], R95 ;  /* 0x0004e85f01007387 */ /* 0x0001e20000100800 */
[----:B------:R-:W-:-:S03]  /*7c60*/  FADD R102, RZ, R102 ;  /* 0x00000066ff667221 */ /* 0x000fc60000000000 */
        /* <DEDUP_REMOVED lines=55> */
[----:B------:R0:W-:Y:S04]  /*7fe0*/  STL [R1+0x534], R114 ;  /* 0x0005347201007387 */ /* 0x0001e80000100800 */
        /* <DEDUP_REMOVED lines=12> */
[----:B0-----:R0:W5:Y:S04]  /*80b0*/  LDL.LU R0, [R1+0x870] ;  /* 0x0008700001007983 */ /* 0x0011680000300800 */
[----:B------:R1:W-:Y:S04]  /*80c0*/  STL [R1+0x550], R4 ;  /* 0x0005500401007387 */ /* 0x0003e80000100800 */
[----:B------:R2:W-:Y:S04]  /*80d0*/  STL [R1+0x554], R3 ;  /* 0x0005540301007387 */ /* 0x0005e80000100800 */
[----:B------:R3:W-:Y:S01]  /*80e0*/  STL [R1+0x558], R2 ;  /* 0x0005580201007387 */ /* 0x0007e20000100800 */
[----:B-1----:R-:W-:-:S01]  /*80f0*/  FADD R4, RZ, R120 ;  /* 0x00000078ff047221 */ /* 0x002fc20000000000 */
[----:B--2---:R-:W-:-:S04]  /*8100*/  FADD R3, RZ, R121 ;  /* 0x00000079ff037221 */ /* 0x004fc80000000000 */
[----:B------:R1:W-:Y:S01]  /*8110*/  STL [R1+0x55c], R4 ;  /* 0x00055c0401007387 */ /* 0x0003e20000100800 */
[----:B---3--:R-:W-:-:S03]  /*8120*/  FADD R2, RZ, R122 ;  /* 0x0000007aff027221 */ /* 0x008fc60000000000 */
        /* <DEDUP_REMOVED lines=323> */
[----:B----4-:R-:W-:-:S03]  /*9560*/  FADD R2, RZ, R92 ;  /* 0x0000005cff027221 */ /* 0x010fc60000000000 */
        /* <DEDUP_REMOVED lines=56> */
[----:B------:R-:W-:-:S05]  /*98f0*/  UMOV UR6, URZ ;  /* 0x0000003f00067c82 */ /* 0x000fca0008000000 */
.L_x_19:
[----:B------:R-:W-:-:S04]  /*9900*/  UIADD3 UR19, UR5, 0x1, URZ ;  /* 0x0000000105137890 */ /* 0x000fc8000fffe03f */
[----:B------:R-:W-:-:S04]  /*9910*/  UISETP.NE.AND UP0, UPT, UR19, 0xa, UPT ;  /* 0x0000000a1300788c */ /* 0x000fc8000bf05270 */
[----:B------:R-:W-:Y:S02]  /*9920*/  USEL UR8, URZ, 0x1, UP0 ;  /* 0x000000013f087887 */ /* 0x000fe40008000000 */
[----:B------:R-:W-:Y:S02]  /*9930*/  USEL UR19, UR19, URZ, UP0 ;  /* 0x0000003f13137287 */ /* 0x000fe40008000000 */
[----:B------:R-:W-:-:S06]  /*9940*/  ULOP3.LUT UR8, UR4, UR8, URZ, 0x3c, !UPT ;  /* 0x0000000804087292 */ /* 0x000fcc000f8e3c3f */
[----:B0-----:R-:W-:Y:S01]  /*9950*/  IMAD.U32 R2, RZ, RZ, UR8 ;  /* 0x00000008ff027e24 */ /* 0x001fe2000f8e00ff */
[----:B------:R-:W-:-:S06]  /*9960*/  UMOV UR8, 0x1 ;  /* 0x0000000100087882 */ /* 0x000fcc0000000000 */
.L_x_14:
[----:B------:R-:W-:-:S04]  /*9970*/  UISETP.LT.AND UP0, UPT, UR16, 0x1, UPT ;  /* 0x000000011000788c */ /* 0x000fc8000bf01270 */
[----:B------:R-:W-:-:S04]  /*9980*/  USEL UR9, UR16, 0x1, UP0 ;  /* 0x0000000110097887 */ /* 0x000fc80008000000 */
[----:B------:R-:W-:-:S04]  /*9990*/  UIADD3 UR9, UR16, -UR9, URZ ;  /* 0x8000000910097290 */ /* 0x000fc8000fffe03f */
[----:B------:R-:W-:-:S06]  /*99a0*/  UISETP.GE.AND UP0, UPT, UR9, 0x1, UPT ;  /* 0x000000010900788c */ /* 0x000fcc000bf06270 */
[----:B------:R-:W-:-:S13]  /*99b0*/  PLOP3.LUT P0, PT, PT, PT, UP0, 0x80, 0x0 ;  /* 0x000000000000781c */ /* 0x000fda0003f0f008 */
[----:B------:R-:W-:Y:S05]  /*99c0*/  @!P0 BRA `(.L_x_20) ;  /* 0x0000007000dc8947 */ /* 0x000fea0003800000 */
[----:B------:R-:W-:Y:S01]  /*99d0*/  IMAD.U32 R3, RZ, RZ, UR9 ;  /* 0x00000009ff037e24 */ /* 0x000fe2000f8e00ff */
[----:B------:R-:W-:Y:S01]  /*99e0*/  UMOV UR22, UR5 ;  /* 0x0000000500167c82 */ /* 0x000fe20008000000 */
[----:B------:R-:W-:-:S05]  /*99f0*/  ULDC UR30, c[0x0][0x50c] ;  /* 0x00014300001e7ab9 */ /* 0x000fca0000000800 */
.L_x_28:
[----:B------:R-:W-:-:S06]  /*9a00*/  UISETP.NE.AND UP0, UPT, UR29, 0x3, UPT ;  /* 0x000000031d00788c */ /* 0x000fcc000bf05270 */
[----:B------:R-:W-:-:S13]  /*9a10*/  PLOP3.LUT P1, PT, PT, PT, UP0, 0x80, 0x0 ;  /* 0x000000000000781c */ /* 0x000fda0003f2f008 */
[----:B0-----:R-:W-:Y:S05]  /*9a20*/  @!P1 BRA `(.L_x_21) ;  /* 0x0000000000049947 */ /* 0x001fea0003800000 */
[----:B------:R-:W-:Y:S01]  /*9a30*/  BPT.TRAP 0x1 ;  /* 0x000000040000795c */ /* 0x000fe20000300000 */
.L_x_21:
[----:B------:R-:W0:Y:S01]  /*9a40*/  S2UR UR9, SR_CgaCtaId ;  /* 0x00000000000979c3 */ /* 0x000e220000008800 */
[----:B------:R-:W-:Y:S01]  /*9a50*/  UMOV UR17, 0x400 ;  /* 0x0000040000117882 */ /* 0x000fe20000000000 */
[----:B------:R-:W-:Y:S01]  /*9a60*/  SHF.L.U32 R4, R2, 0x1f, RZ ;  /* 0x0000001f02047819 */ /* 0x000fe200000006ff */
[----:B0-----:R-:W-:-:S04]  /*9a70*/  ULEA UR17, UR9, UR17, 0x18 ;  /* 0x0000001109117291 */ /* 0x001fc8000f8ec03f */
[----:B------:R-:W-:-:S09]  /*9a80*/  ULEA UR9, UR19, UR17, 0x3 ;  /* 0x0000001113097291 */ /* 0x000fd2000f8e183f */
[----:B------:R0:W4:Y:S01]  /*9a90*/  SYNCS.PHASECHK.TRANS64.TRYWAIT P0, [UR9], R4 ;  /* 0x00000004ff0075a7 */ /* 0x0001220008000149 */
[----:B------:R-:W-:Y:S05]  /*9aa0*/  @!P1 BRA `(.L_x_22) ;  /* 0x0000000000049947 */ /* 0x000fea0003800000 */
[----:B------:R-:W-:Y:S01]  /*9ab0*/  BPT.TRAP 0x1 ;  /* 0x000000040000795c */ /* 0x000fe20000300000 */
.L_x_22:
[----:B----4-:R-:W-:Y:S05]  /*9ac0*/  @P0 BRA `(.L_x_23) ;  /* 0x0000000000080947 */ /* 0x010fea0003800000 */
[----:B------:R-:W4:Y:S02]  /*9ad0*/  SYNCS.PHASECHK.TRANS64.TRYWAIT P0, [UR9], R4 ;  /* 0x00000004ff0075a7 */ /* 0x000f240008000149 */
[----:B----4-:R-:W-:Y:S05]  /*9ae0*/  @!P0 BRA `(.L_x_24) ;  /* 0x0000039800888947 */ /* 0x010fea0003800000 */
.L_x_23:
        /* <DEDUP_REMOVED lines=48> */
[----:B----4-:R-:W4:Y:S04]  /*9df0*/  LDL.LU.64 R140, [R1+0x180] ;  /* 0x00018000018c7983 */ /* 0x010f280000300a00 */
[----:B------:R-:W4:Y:S04]  /*9e00*/  LDL.LU.64 R142, [R1+0x188] ;  /* 0x00018800018e7983 */ /* 0x000f280000300a00 */
        /* <DEDUP_REMOVED lines=93> */
[----:B------:R0:W-:Y:S04]  /*a3e0*/  STL [R1+0x870], R5 ;  /* 0x0008700501007387 */ /* 0x0001e80000100800 */
[----:B0-----:R-:W2:Y:S04]  /*a3f0*/  LDL.LU.64 R4, [R1] ;  /* 0x0000000001047983 */ /* 0x001ea80000300a00 */
[----:B------:R-:W2:Y:S04]  /*a400*/  LDL.LU.64 R6, [R1+0x8] ;  /* 0x0000080001067983 */ /* 0x000ea80000300a00 */
        /* <DEDUP_REMOVED lines=45> */
[----:B------:R-:W2:Y:S01]  /*a6e0*/  LDL.LU.64 R98, [R1+0x178] ;  /* 0x0001780001627983 */ /* 0x000ea20000300a00 */
[----:B------:R-:W-:Y:S01]  /*a6f0*/  UIADD3 UR9, UR17, 0x28180, URZ ;  /* 0x0002818011097890 */ /* 0x000fe2000fffe03f */
[----:B----4-:R-:W-:Y:S01]  /*a700*/  WARPGROUP.ARRIVE ;  /* 0x00000000000079c5 */ /* 0x010fe20000000000 */
[----:B------:R-:W-:-:S02]  /*a710*/  UISETP.NE.AND UP0, UPT, UR7, URZ, UPT ;  /* 0x0000003f0700728c */ /* 0x000fc4000bf05270 */
[----:B------:R-:W-:Y:S02]  /*a720*/  USHF.R.U32.HI UR9, URZ, 0x4, UR9 ;  /* 0x000000043f097899 */ /* 0x000fe40008011609 */
[----:B------:R-:W-:Y:S02]  /*a730*/  USEL UR8, UR8, URZ, !UP0 ;  /* 0x0000003f08087287 */ /* 0x000fe4000c000000 */
[----:B------:R-:W-:Y:S02]  /*a740*/  ULOP3.LUT UR9, UR9, 0x3fff, URZ, 0xc0, !UPT ;  /* 0x00003fff09097892 */ /* 0x000fe4000f8ec03f */
[----:B------:R-:W-:Y:S02]  /*a750*/  ULOP3.LUT UR7, UR18, 0x10000, URZ, 0xfc, !UPT ;  /* 0x0001000012077892 */ /* 0x000fe4000f8efc3f */
[----:B------:R-:W-:Y:S02]  /*a760*/  ULOP3.LUT UR9, UR9, 0x10000, URZ, 0xfc, !UPT ;  /* 0x0001000009097892 */ /* 0x000fe4000f8efc3f */
[----:B------:R-:W-:-:S02]  /*a770*/  UISETP.NE.U32.AND UP0, UPT, UR8, URZ, UPT ;  /* 0x0000003f0800728c */ /* 0x000fc4000bf05070 */
[----:B------:R-:W-:Y:S02]  /*a780*/  ULEA UR7, UR19, UR7, 0xa ;  /* 0x0000000713077291 */ /* 0x000fe4000f8e503f */
[----:B------:R-:W-:Y:S01]  /*a790*/  UIMAD UR10, UR19, 0x180, UR9 ;  /* 0x00000180130a78a4 */ /* 0x000fe2000f8e0209 */
[----:B------:R-:W-:Y:S02]  /*a7a0*/  UMOV UR11, 0xc0000010 ;  /* 0xc0000010000b7882 */ /* 0x000fe40000000000 */
[----:B------:R-:W-:Y:S02]  /*a7b0*/  UMOV UR9, 0xc0000010 ;  /* 0xc000001000097882 */ /* 0x000fe40000000000 */
[----:B------:R-:W-:-:S04]  /*a7c0*/  UMOV UR8, UR7 ;  /* 0x0000000700087c82 */ /* 0x000fc80008000000 */
[----:B------:R-:W-:Y:S01]  /*a7d0*/  QGMMA.64x192x32.F32.E4M3.E4M3 R140, gdesc[UR8], R140, UP0, gsb0 ;  /* 0x02e00000088c79f3 */ /* 0x000fe2000b80088c */
[----:B------:R-:W-:Y:S01]  /*a7e0*/  UIADD3 UR8, UR7, 0x100, URZ ;  /* 0x0000010007087890 */ /* 0x000fe2000fffe03f */
[----:B------:R-:W-:Y:S01]  /*a7f0*/  UMOV UR9, 0xc0000010 ;  /* 0xc000001000097882 */ /* 0x000fe20000000000 */
[----:B------:R-:W-:Y:S02]  /*a800*/  WARPGROUP.DEPBAR.LE gsb0, 0x0 ;  /* 0x00008000000079c5 */ /* 0x000fe40000010000 */
        /* <DEDUP_REMOVED lines=17> */
[----:B------:R-:W-:Y:S01]  /*a920*/  STL.64 [R1+0x208], R174 ;  /* 0x000208ae01007387 */ /* 0x000fe20000100a00 */
[----:B--2---:R-:W-:-:S03]  /*a930*/  WARPGROUP.ARRIVE ;  /* 0x00000000000079c5 */ /* 0x004fc60000000000 */
[----:B------:R-:W-:Y:S04]  /*a940*/  STL.64 [R1+0x210], R176 ;  /* 0x000210b001007387 */ /* 0x000fe80000100a00 */
[----:B------:R-:W-:Y:S01]  /*a950*/  STL.64 [R1+0x218], R178 ;  /* 0x000218b201007387 */ /* 0x000fe20000100a00 */
[----:B------:R-:W-:Y:S03]  /*a960*/  QGMMA.64x192x32.F32.E4M3.E4M3 R4, gdesc[UR8], R4, UP0, gsb0 ;  /* 0x02e00000080479f3 */ /* 0x000fe6000b800804 */
        /* <DEDUP_REMOVED lines=28> */
[----:B0-----:R0:W5:Y:S04]  /*ab30*/  LDL.LU.64 R234, [R1+0xb68] ;  /* 0x000b680001ea7983 */ /* 0x0011680000300a00 */
[----:B------:R0:W5:Y:S04]  /*ab40*/  LDL.LU.64 R232, [R1+0xb60] ;  /* 0x000b600001e87983 */ /* 0x0001680000300a00 */
        /* <DEDUP_REMOVED lines=46> */
[----:B------:R-:W-:-:S03]  /*ae30*/  WARPGROUP.DEPBAR.LE gsb0, 0x0 ;  /* 0x00008000000079c5 */ /* 0x000fc60000010000 */
[----:B------:R4:W-:Y:S04]  /*ae40*/  STL.64 [R1], R4 ;  /* 0x0000000401007387 */ /* 0x0009e80000100a00 */
[----:B------:R-:W-:Y:S04]  /*ae50*/  STL.64 [R1+0x8], R6 ;  /* 0x0000080601007387 */ /* 0x000fe80000100a00 */
[----:B------:R-:W-:Y:S04]  /*ae60*/  STL.64 [R1+0x10], R8 ;  /* 0x0000100801007387 */ /* 0x000fe80000100a00 */
[----:B------:R-:W-:Y:S01]  /*ae70*/  STL.64 [R1+0x18], R10 ;  /* 0x0000180a01007387 */ /* 0x000fe20000100a00 */
[----:B----4-:R-:W-:-:S03]  /*ae80*/  IMAD.MOV.U32 R4, RZ, RZ, R87 ;  /* 0x000000ffff047224 */ /* 0x010fc600078e0057 */
        /* <DEDUP_REMOVED lines=82> */
[----:B------:R0:W5:Y:S04]  /*b3b0*/  LDL.LU.64 R22, [R1+0x8b8] ;  /* 0x0008b80001167983 */ /* 0x0001680000300a00 */
[----:B------:R0:W5:Y:S04]  /*b3c0*/  LDL.LU.64 R20, [R1+0x8b0] ;  /* 0x0008b00001147983 */ /* 0x0001680000300a00 */
[----:B------:R0:W5:Y:S01]  /*b3d0*/  LDL.LU.64 R18, [R1+0x8a8] ;  /* 0x0008a80001127983 */ /* 0x0001620000300a00 */
[----:B------:R-:W-:-:S03]  /*b3e0*/  UIADD3 UR8, UR7, 0x200, URZ ;  /* 0x0000020007087890 */ /* 0x000fc6000fffe03f */
[----:B------:R0:W5:Y:S04]  /*b3f0*/  LDL.LU.64 R16, [R1+0x8a0] ;  /* 0x0008a00001107983 */ /* 0x0001680000300a00 */
[----:B------:R0:W5:Y:S04]  /*b400*/  LDL.LU.64 R14, [R1+0x898] ;  /* 0x00089800010e7983 */ /* 0x0001680000300a00 */
[----:B------:R0:W5:Y:S01]  /*b410*/  LDL.LU.64 R12, [R1+0x890] ;  /* 0x00089000010c7983 */ /* 0x0001620000300a00 */
[----:B--2---:R-:W-:-:S03]  /*b420*/  WARPGROUP.ARRIVE ;  /* 0x00000000000079c5 */ /* 0x004fc60000000000 */
[----:B------:R0:W5:Y:S04]  /*b430*/  LDL.LU.64 R10, [R1+0x888] ;  /* 0x00088800010a7983 */ /* 0x0001680000300a00 */
[----:B------:R0:W5:Y:S04]  /*b440*/  LDL.LU.64 R8, [R1+0x880] ;  /* 0x0008800001087983 */ /* 0x0001680000300a00 */
[----:B------:R0:W5:Y:S04]  /*b450*/  LDL.LU.64 R6, [R1+0x878] ;  /* 0x0008780001067983 */ /* 0x0001680000300a00 */
[----:B------:R0:W5:Y:S01]  /*b460*/  LDL.LU R5, [R1+0x870] ;  /* 0x0008700001057983 */ /* 0x0001620000300800 */
[----:B------:R-:W-:Y:S01]  /*b470*/  UMOV UR9, 0xc0000010 ;  /* 0xc000001000097882 */ /* 0x000fe20000000000 */
[----:B------:R-:W-:Y:S01]  /*b480*/  UIADD3 UR6, UR6, 0x1, URZ ;  /* 0x0000000106067890 */ /* 0x000fe2000fffe03f */
[----:B------:R-:W-:Y:S01]  /*b490*/  QGMMA.64x192x32.F32.E4M3.E4M3 R120, gdesc[UR8], R120, UP0, gsb0 ;  /* 0x02e00000087879f3 */ /* 0x000fe2000b800878 */
[----:B------:R-:W-:Y:S01]  /*b4a0*/  UIADD3 UR8, UR7, 0x300, URZ ;  /* 0x0000030007087890 */ /* 0x000fe2000fffe03f */
[----:B------:R-:W-:Y:S01]  /*b4b0*/  UMOV UR9, 0xc0000010 ;  /* 0xc000001000097882 */ /* 0x000fe20000000000 */
[----:B------:R-:W-:-:S02]  /*b4c0*/  WARPGROUP.DEPBAR.LE gsb0, 0x0 ;  /* 0x00008000000079c5 */ /* 0x000fc40000010000 */
[----:B----4-:R-:W-:-:S15]  /*b4d0*/  WARPGROUP.ARRIVE ;  /* 0x00000000000079c5 */ /* 0x010fde0000000000 */
[----:B------:R-:W-:Y:S01]  /*b4e0*/  QGMMA.64x192x32.F32.E4M3.E4M3 R24, gdesc[UR8], R24, UP0, gsb0 ;  /* 0x02e00000081879f3 */ /* 0x000fe2000b800818 */
[----:B------:R-:W-:-:S04]  /*b4f0*/  UISETP.NE.AND UP0, UPT, UR6, UR30, UPT ;  /* 0x0000001e0600728c */ /* 0x000fc8000bf05270 */
[----:B------:R-:W-:-:S06]  /*b500*/  USEL UR7, URZ, 0x1, UP0 ;  /* 0x000000013f077887 */ /* 0x000fcc0008000000 */
[----:B------:R-:W-:Y:S01]  /*b510*/  ISETP.NE.AND P0, PT, RZ, UR7, PT ;  /* 0x00000007ff007c0c */ /* 0x000fe2000bf05270 */
[----:B------:R-:W-:-:S12]  /*b520*/  WARPGROUP.DEPBAR.LE gsb0, 0x0 ;  /* 0x00008000000079c5 */ /* 0x000fd80000010000 */
[----:B0-----:R-:W-:Y:S05]  /*b530*/  @!P0 BRA `(.L_x_25) ;  /* 0x0000005400a88947 */ /* 0x001fea0003800000 */
[----:B------:R0:W-:Y:S04]  /*b540*/  STL [R1+0x964], R61 ;  /* 0x0009643d01007387 */ /* 0x0001e80000100800 */
[----:B0-----:R-:W2:Y:S04]  /*b550*/  LDL.LU R61, [R1+0x318] ;  /* 0x00031800013d7983 */ /* 0x001ea80000300800 */
[----:B------:R0:W-:Y:S04]  /*b560*/  STL [R1+0x960], R62 ;  /* 0x0009603e01007387 */ /* 0x0001e80000100800 */
[----:B0-----:R-:W2:Y:S04]  /*b570*/  LDL R62, [R1+0x23c] ;  /* 0x00023c00013e7983 */ /* 0x001ea80000100800 */
[----:B------:R0:W-:Y:S04]  /*b580*/  STL [R1+0x95c], R63 ;  /* 0x00095c3f01007387 */ /* 0x0001e80000100800 */
[----:B0-----:R-:W4:Y:S04]  /*b590*/  LDL.LU R63, [R1+0x314] ;  /* 0x00031400013f7983 */ /* 0x001f280000300800 */
[----:B------:R0:W-:Y:S04]  /*b5a0*/  STL [R1+0x958], R64 ;  /* 0x0009584001007387 */ /* 0x0001e80000100800 */
[----:B0-----:R-:W4:Y:S04]  /*b5b0*/  LDL R64, [R1+0x238] ;  /* 0x0002380001407983 */ /* 0x001f280000100800 */
[----:B------:R0:W-:Y:S04]  /*b5c0*/  STL [R1+0x954], R65 ;  /* 0x0009544101007387 */ /* 0x0001e80000100800 */
[----:B0-----:R-:W3:Y:S04]  /*b5d0*/  LDL.LU R65, [R1+0x310] ;  /* 0x0003100001417983 */ /* 0x001ee80000300800 */
[----:B------:R0:W-:Y:S04]  /*b5e0*/  STL [R1+0x950], R66 ;  /* 0x0009504201007387 */ /* 0x0001e80000100800 */
[----:B0-----:R-:W3:Y:S04]  /*b5f0*/  LDL R66, [R1+0x234] ;  /* 0x0002340001427983 */ /* 0x001ee80000100800 */
        /* <DEDUP_REMOVED lines=17> */
[----:B0-----:R-:W4:Y:S04]  /*b710*/  LDL R75, [R1+0x220] ;  /* 0x00022000014b7983 */ /* 0x001f280000100800 */
        /* <DEDUP_REMOVED lines=79> */
[----:B0-----:R-:W4:Y:S01]  /*bc10*/  LDL R115, [R1+0x180] ;  /* 0x0001800001737983 */ /* 0x001f220000100800 */
[----:B--2---:R-:W-:-:S01]  /*bc20*/  FADD R73, R74, R73 ;  /* 0x000000494a497221 */ /* 0x004fc20000000000 */
[----:B---3--:R-:W-:Y:S01]  /*bc30*/  FADD R71, R72, R71 ;  /* 0x0000004748477221 */ /* 0x008fe20000000000 */
[----:B----4-:R-:W-:-:S01]  /*bc40*/  FADD R69, R70, R69 ;  /* 0x0000004546457221 */ /* 0x010fc20000000000 */
[----:B------:R-:W-:Y:S01]  /*bc50*/  STL [R1+0x888], R116 ;  /* 0x0008887401007387 */ /* 0x000fe20000100800 */
[----:B------:R-:W-:-:S01]  /*bc60*/  FADD R67, R68, R67 ;  /* 0x0000004344437221 */ /* 0x000fc20000000000 */
[----:B------:R-:W-:Y:S01]  /*bc70*/  FADD R65, R66, R65 ;  /* 0x0000004142417221 */ /* 0x000fe20000000000 */
[----:B------:R-:W-:-:S01]  /*bc80*/  FADD R63, R64, R63 ;  /* 0x0000003f403f7221 */ /* 0x000fc20000000000 */
[----:B------:R-:W-:Y:S01]  /*bc90*/  STL [R1+0x884], R117 ;  /* 0x0008847501007387 */ /* 0x000fe20000100800 */
[----:B------:R-:W-:-:S01]  /*bca0*/  FADD R61, R62, R61 ;  /* 0x0000003d3e3d7221 */ /* 0x000fc20000000000 */
[----:B-----5:R-:W-:Y:S01]  /*bcb0*/  FADD R218, R94, R218 ;  /* 0x000000da5eda7221 */ /* 0x020fe20000000000 */
[----:B------:R-:W-:-:S01]  /*bcc0*/  FADD R219, R93, R219 ;  /* 0x000000db5ddb7221 */ /* 0x000fc20000000000 */
[----:B------:R-:W-:Y:S01]  /*bcd0*/  STL [R1+0x880], R118 ;  /* 0x0008807601007387 */ /* 0x000fe20000100800 */
[----:B------:R-:W-:-:S01]  /*bce0*/  FADD R220, R92, R220 ;  /* 0x000000dc5cdc7221 */ /* 0x000fc20000000000 */
[----:B------:R-:W-:Y:S01]  /*bcf0*/  FADD R221, R91, R221 ;  /* 0x000000dd5bdd7221 */ /* 0x000fe20000000000 */
[----:B------:R-:W-:-:S01]  /*bd00*/  FADD R222, R90, R222 ;  /* 0x000000de5ade7221 */ /* 0x000fc20000000000 */
[----:B------:R0:W-:Y:S01]  /*bd10*/  STL [R1+0x87c], R119 ;  /* 0x00087c7701007387 */ /* 0x0001e20000100800 */
[----:B------:R-:W-:-:S01]  /*bd20*/  FADD R223, R89, R223 ;  /* 0x000000df59df7221 */ /* 0x000fc20000000000 */
[----:B------:R-:W-:Y:S01]  /*bd30*/  FADD R224, R88, R224 ;  /* 0x000000e058e07221 */ /* 0x000fe20000000000 */
[----:B------:R-:W-:-:S01]  /*bd40*/  FADD R225, R87, R225 ;  /* 0x000000e157e17221 */ /* 0x000fc20000000000 */
[----:B------:R-:W-:Y:S01]  /*bd50*/  STL [R1+0x878], R3 ;  /* 0x0008780301007387 */ /* 0x000fe20000100800 */
        /* <DEDUP_REMOVED lines=15> */
[----:B------:R3:W-:Y:S01]  /*be50*/  STL [R1+0x304], R71 ;  /* 0x0003044701007387 */ /* 0x0007e20000100800 */
[----:B------:R-:W-:-:S01]  /*be60*/  FADD R236, R76, R236 ;  /* 0x000000ec4cec7221 */ /* 0x000fc20000000000 */
[----:B------:R-:W-:-:S02]  /*be70*/  FADD R237, R75, R237 ;  /* 0x000000ed4bed7221 */ /* 0x000fc40000000000 */
[----:B------:R4:W-:Y:S04]  /*be80*/  STL [R1+0x308], R69 ;  /* 0x0003084501007387 */ /* 0x0009e80000100800 */
[----:B------:R1:W-:Y:S04]  /*be90*/  STL [R1+0x30c], R67 ;  /* 0x00030c4301007387 */ /* 0x0003e80000100800 */
[----:B0-----:R-:W4:Y:S01]  /*bea0*/  LDL R119, [R1+0x240] ;  /* 0x0002400001777983 */ /* 0x001f220000100800 */
[----:B------:R-:W-:-:S03]  /*beb0*/  FADD R23, R97, R23 ;  /* 0x0000001761177221 */ /* 0x000fc60000000000 */
[----:B------:R0:W-:Y:S04]  /*bec0*/  STL [R1+0x310], R65 ;  /* 0x0003104101007387 */ /* 0x0001e80000100800 */
[----:B------:R-:W4:Y:S04]  /*bed0*/  LDL.LU R118, [R1+0x31c] ;  /* 0x00031c0001767983 */ /* 0x000f280000300800 */
[----:B------:R0:W-:Y:S01]  /*bee0*/  STL [R1+0x314], R63 ;  /* 0x0003143f01007387 */ /* 0x0001e20000100800 */
[----:B------:R-:W-:-:S03]  /*bef0*/  FADD R22, R98, R22 ;  /* 0x0000001662167221 */ /* 0x000fc60000000000 */
[----:B------:R-:W4:Y:S04]  /*bf00*/  LDL R117, [R1+0x244] ;  /* 0x0002440001757983 */ /* 0x000f280000100800 */
[----:B------:R0:W-:Y:S04]  /*bf10*/  STL [R1+0x318], R61 ;  /* 0x0003183d01007387 */ /* 0x0001e80000100800 */
[----:B------:R-:W4:Y:S01]  /*bf20*/  LDL.LU R116, [R1+0x320] ;  /* 0x0003200001747983 */ /* 0x000f220000300800 */
[----:B------:R-:W-:-:S01]  /*bf30*/  FADD R21, R99, R21 ;  /* 0x0000001563157221 */ /* 0x000fc20000000000 */
[----:B------:R-:W-:Y:S01]  /*bf40*/  FADD R20, R100, R20 ;  /* 0x0000001464147221 */ /* 0x000fe20000000000 */
        /* <DEDUP_REMOVED lines=14> */
[----:B------:R-:W-:-:S02]  /*c030*/  FADD R5, R115, R5 ;  /* 0x0000000573057221 */ /* 0x000fc40000000000 */
[----:B------:R-:W4:Y:S04]  /*c040*/  LDL R115, [R1+0x248] ;  /* 0x0002480001737983 */ /* 0x000f280000100800 */
[----:B------:R-:W4:Y:S04]  /*c050*/  LDL.LU R114, [R1+0x324] ;  /* 0x0003240001727983 */ /* 0x000f280000300800 */
        /* <DEDUP_REMOVED lines=40> */
[----:B--2---:R-:W2:Y:S04]  /*c2e0*/  LDL R73, [R1+0x29c] ;  /* 0x00029c0001497983 */ /* 0x004ea80000100800 */
[----:B------:R-:W2:Y:S04]  /*c2f0*/  LDL.LU R72, [R1+0x378] ;  /* 0x0003780001487983 */ /* 0x000ea80000300800 */
[----:B---3--:R-:W3:Y:S04]  /*c300*/  LDL R71, [R1+0x2a0] ;  /* 0x0002a00001477983 */ /* 0x008ee80000100800 */
[----:B------:R-:W3:Y:S04]  /*c310*/  LDL.LU R70, [R1+0x37c] ;  /* 0x00037c0001467983 */ /* 0x000ee80000300800 */
[----:B----4-:R-:W4:Y:S04]  /*c320*/  LDL R69, [R1+0x2a4] ;  /* 0x0002a40001457983 */ /* 0x010f280000100800 */
[----:B------:R-:W4:Y:S04]  /*c330*/  LDL.LU R68, [R1+0x380] ;  /* 0x0003800001447983 */ /* 0x000f280000300800 */
[----:B-1----:R-:W4:Y:S04]  /*c340*/  LDL R67, [R1+0x2a8] ;  /* 0x0002a80001437983 */ /* 0x002f280000100800 */
[----:B------:R-:W4:Y:S04]  /*c350*/  LDL.LU R66, [R1+0x384] ;  /* 0x0003840001427983 */ /* 0x000f280000300800 */
[----:B0-----:R-:W4:Y:S04]  /*c360*/  LDL R65, [R1+0x2ac] ;  /* 0x0002ac0001417983 */ /* 0x001f280000100800 */
[----:B------:R-:W4:Y:S04]  /*c370*/  LDL.LU R64, [R1+0x388] ;  /* 0x0003880001407983 */ /* 0x000f280000300800 */
[----:B------:R-:W4:Y:S04]  /*c380*/  LDL R63, [R1+0x2b0] ;  /* 0x0002b000013f7983 */ /* 0x000f280000100800 */
[----:B------:R-:W4:Y:S04]  /*c390*/  LDL.LU R3, [R1+0x38c] ;  /* 0x00038c0001037983 */ /* 0x000f280000300800 */
[----:B------:R-:W4:Y:S04]  /*c3a0*/  LDL R62, [R1+0x2b4] ;  /* 0x0002b400013e7983 */ /* 0x000f280000100800 */
[----:B------:R-:W4:Y:S04]  /*c3b0*/  LDL.LU R2, [R1+0x390] ;  /* 0x0003900001027983 */ /* 0x000f280000300800 */
[----:B------:R-:W4:Y:S04]  /*c3c0*/  LDL R61, [R1+0x2b8] ;  /* 0x0002b800013d7983 */ /* 0x000f280000100800 */
[----:B------:R-:W4:Y:S01]  /*c3d0*/  LDL.LU R0, [R1+0x394] ;  /* 0x0003940001007983 */ /* 0x000f220000300800 */
[----:B------:R-:W-:-:S01]  /*c3e0*/  FADD R118, R119, R118 ;  /* 0x0000007677767221 */ /* 0x000fc20000000000 */
[----:B------:R-:W-:-:S04]  /*c3f0*/  FADD R116, R117, R116 ;  /* 0x0000007475747221 */ /* 0x000fc80000000000 */
[----:B------:R-:W-:Y:S04]  /*c400*/  STL [R1+0x31c], R118 ;  /* 0x00031c7601007387 */ /* 0x000fe80000100800 */
[----:B------:R-:W-:Y:S01]  /*c410*/  STL [R1+0x320], R116 ;  /* 0x0003207401007387 */ /* 0x000fe20000100800 */
[----:B------:R-:W-:-:S01]  /*c420*/  FADD R114, R115, R114 ;  /* 0x0000007273727221 */ /* 0x000fc20000000000 */
[----:B------:R-:W-:-:S04]  /*c430*/  FADD R112, R113, R112 ;  /* 0x0000007071707221 */ /* 0x000fc80000000000 */
[----:B------:R-:W-:Y:S01]  /*c440*/  STL [R1+0x324], R114 ;  /* 0x0003247201007387 */ /* 0x000fe20000100800 */
[----:B------:R-:W-:-:S03]  /*c450*/  FADD R110, R111, R110 ;  /* 0x0000006e6f6e7221 */ /* 0x000fc60000000000 */
        /* <DEDUP_REMOVED lines=37> */
[----:B--2---:R-:W-:-:S03]  /*c6b0*/  FADD R72, R73, R72 ;  /* 0x0000004849487221 */ /* 0x004fc60000000000 */
[----:B------:R-:W-:Y:S01]  /*c6c0*/  STL [R1+0x374], R74 ;  /* 0x0003744a01007387 */ /* 0x000fe20000100800 */
[----:B---3--:R-:W-:-:S03]  /*c6d0*/  FADD R70, R71, R70 ;  /* 0x0000004647467221 */ /* 0x008fc60000000000 */
[----:B------:R-:W-:Y:S01]  /*c6e0*/  STL [R1+0x378], R72 ;  /* 0x0003784801007387 */ /* 0x000fe20000100800 */
[----:B----4-:R-:W-:-:S03]  /*c6f0*/  FADD R68, R69, R68 ;  /* 0x0000004445447221 */ /* 0x010fc60000000000 */
[----:B------:R-:W-:Y:S01]  /*c700*/  STL [R1+0x37c], R70 ;  /* 0x00037c4601007387 */ /* 0x000fe20000100800 */
[----:B------:R-:W-:-:S03]  /*c710*/  FADD R66, R67, R66 ;  /* 0x0000004243427221 */ /* 0x000fc60000000000 */
[----:B------:R-:W-:Y:S01]  /*c720*/  STL [R1+0x380], R68 ;  /* 0x0003804401007387 */ /* 0x000fe20000100800 */
[----:B------:R-:W-:-:S03]  /*c730*/  FADD R64, R65, R64 ;  /* 0x0000004041407221 */ /* 0x000fc60000000000 */
[----:B------:R-:W-:Y:S04]  /*c740*/  STL [R1+0x384], R66 ;  /* 0x0003844201007387 */ /* 0x000fe80000100800 */
[----:B------:R0:W-:Y:S01]  /*c750*/  STL [R1+0x388], R64 ;  /* 0x0003884001007387 */ /* 0x0001e20000100800 */
[----:B------:R-:W-:-:S01]  /*c760*/  FADD R3, R63, R3 ;  /* 0x000000033f037221 */ /* 0x000fc20000000000 */
[----:B------:R-:W-:Y:S01]  /*c770*/  FADD R2, R62, R2 ;  /* 0x000000023e027221 */ /* 0x000fe20000000000 */
[----:B------:R-:W-:-:S02]  /*c780*/  FADD R0, R61, R0 ;  /* 0x000000003d007221 */ /* 0x000fc40000000000 */
[----:B------:R-:W2:Y:S04]  /*c790*/  LDL R61, [R1+0x2bc] ;  /* 0x0002bc00013d7983 */ /* 0x000ea80000100800 */
[----:B------:R1:W-:Y:S04]  /*c7a0*/  STL [R1+0x38c], R3 ;  /* 0x00038c0301007387 */ /* 0x0003e80000100800 */
[----:B------:R-:W2:Y:S04]  /*c7b0*/  LDL.LU R62, [R1+0x398] ;  /* 0x00039800013e7983 */ /* 0x000ea80000300800 */
[----:B------:R3:W-:Y:S04]  /*c7c0*/  STL [R1+0x390], R2 ;  /* 0x0003900201007387 */ /* 0x0007e80000100800 */
[----:B------:R-:W4:Y:S04]  /*c7d0*/  LDL R63, [R1+0x2c0] ;  /* 0x0002c000013f7983 */ /* 0x000f280000100800 */
[----:B------:R3:W-:Y:S04]  /*c7e0*/  STL [R1+0x394], R0 ;  /* 0x0003940001007387 */ /* 0x0007e80000100800 */
[----:B0-----:R-:W4:Y:S04]  /*c7f0*/  LDL.LU R64, [R1+0x39c] ;  /* 0x00039c0001407983 */ /* 0x001f280000300800 */
        /* <DEDUP_REMOVED lines=30> */
[----:B------:R-:W4:Y:S04]  /*c9e0*/  LDL R93, [R1] ;  /* 0x00000000015d7983 */ /* 0x000f280000100800 */
        /* <DEDUP_REMOVED lines=22> */
[----:B-1----:R-:W4:Y:S04]  /*cb50*/  LDL.LU R3, [R1+0x408] ;  /* 0x0004080001037983 */ /* 0x002f280000300800 */
[----:B------:R-:W4:Y:S04]  /*cb60*/  LDL R70, [R1+0x30] ;  /* 0x0000300001467983 */ /* 0x000f280000100800 */
[----:B---3--:R-:W3:Y:S04]  /*cb70*/  LDL.LU R2, [R1+0x40c] ;  /* 0x00040c0001027983 */ /* 0x008ee80000300800 */
[----:B------:R-:W3:Y:S04]  /*cb80*/  LDL R69, [R1+0x34] ;  /* 0x0000340001457983 */ /* 0x000ee80000100800 */
[----:B------:R-:W3:Y:S01]  /*cb90*/  LDL.LU R0, [R1+0x410] ;  /* 0x0004100001007983 */ /* 0x000ee20000300800 */
[----:B--2---:R-:W-:-:S03]  /*cba0*/  FADD R62, R61, R62 ;  /* 0x0000003e3d3e7221 */ /* 0x004fc60000000000 */
[----:B------:R-:W2:Y:S04]  /*cbb0*/  LDL.LU R61, [R1+0x964] ;  /* 0x00096400013d7983 */ /* 0x000ea80000300800 */
[----:B------:R0:W-:Y:S01]  /*cbc0*/  STL [R1+0x398], R62 ;  /* 0x0003983e01007387 */ /* 0x0001e20000100800 */
[----:B----4-:R-:W-:-:S03]  /*cbd0*/  FADD R64, R63, R64 ;  /* 0x000000403f407221 */ /* 0x010fc60000000000 */
[----:B0-----:R-:W4:Y:S04]  /*cbe0*/  LDL.LU R62, [R1+0x960] ;  /* 0x00096000013e7983 */ /* 0x001f280000300800 */
[----:B------:R-:W4:Y:S01]  /*cbf0*/  LDL.LU R63, [R1+0x95c] ;  /* 0x00095c00013f7983 */ /* 0x000f220000300800 */
[----:B------:R-:W-:-:S03]  /*cc00*/  FADD R66, R65, R66 ;  /* 0x0000004241427221 */ /* 0x000fc60000000000 */
[----:B------:R0:W-:Y:S01]  /*cc10*/  STL [R1+0x39c], R64 ;  /* 0x00039c4001007387 */ /* 0x0001e20000100800 */
[----:B------:R-:W-:-:S03]  /*cc20*/  FADD R68, R67, R68 ;  /* 0x0000004443447221 */ /* 0x000fc60000000000 */
[----:B0-----:R-:W4:Y:S04]  /*cc30*/  LDL.LU R64, [R1+0x958] ;  /* 0x0009580001407983 */ /* 0x001f280000300800 */
[----:B------:R-:W4:Y:S01]  /*cc40*/  LDL.LU R65, [R1+0x954] ;  /* 0x0009540001417983 */ /* 0x000f220000300800 */
[----:B------:R-:W-:-:S03]  /*cc50*/  FADD R118, R119, R118 ;  /* 0x0000007677767221 */ /* 0x000fc60000000000 */
[----:B------:R0:W-:Y:S01]  /*cc60*/  STL [R1+0x3a0], R66 ;  /* 0x0003a04201007387 */ /* 0x0001e20000100800 */
[----:B------:R-:W-:-:S03]  /*cc70*/  FADD R116, R117, R116 ;  /* 0x0000007475747221 */ /* 0x000fc60000000000 */
[----:B0-----:R-:W4:Y:S01]  /*cc80*/  LDL.LU R66, [R1+0x950] ;  /* 0x0009500001427983 */ /* 0x001f220000300800 */
[----:B------:R-:W-:-:S03]  /*cc90*/  FADD R114, R115, R114 ;  /* 0x0000007273727221 */ /* 0x000fc60000000000 */
[----:B------:R-:W4:Y:S04]  /*cca0*/  LDL.LU R67, [R1+0x94c] ;  /* 0x00094c0001437983 */ /* 0x000f280000300800 */
[----:B------:R0:W-:Y:S01]  /*ccb0*/  STL [R1+0x3a4], R68 ;  /* 0x0003a44401007387 */ /* 0x0001e20000100800 */
[----:B------:R-:W-:-:S03]  /*ccc0*/  FADD R112, R113, R112 ;  /* 0x0000007071707221 */ /* 0x000fc60000000000 */
[----:B0-----:R-:W4:Y:S01]  /*ccd0*/  LDL.LU R68, [R1+0x948] ;  /* 0x0009480001447983 */ /* 0x001f220000300800 */
[----:B------:R-:W-:-:S03]  /*cce0*/  FADD R110, R111, R110 ;  /* 0x0000006e6f6e7221 */ /* 0x000fc60000000000 */
[----:B------:R-:W-:Y:S04]  /*ccf0*/  STL [R1+0x3a8], R118 ;  /* 0x0003a87601007387 */ /* 0x000fe80000100800 */
[----:B------:R-:W-:Y:S01]  /*cd00*/  STL [R1+0x3ac], R116 ;  /* 0x0003ac7401007387 */ /* 0x000fe20000100800 */
[----:B------:R-:W-:-:S03]  /*cd10*/  FADD R108, R109, R108 ;  /* 0x0000006c6d6c7221 */ /* 0x000fc60000000000 */
[----:B------:R-:W-:Y:S01]  /*cd20*/  STL [R1+0x3b0], R114 ;  /* 0x0003b07201007387 */ /* 0x000fe20000100800 */
[----:B------:R-:W-:-:S03]  /*cd30*/  FADD R106, R107, R106 ;  /* 0x0000006a6b6a7221 */ /* 0x000fc60000000000 */
[----:B------:R-:W-:Y:S04]  /*cd40*/  STL [R1+0x3b4], R112 ;  /* 0x0003b47001007387 */ /* 0x000fe80000100800 */
[----:B------:R-:W-:Y:S01]  /*cd50*/  STL [R1+0x3b8], R110 ;  /* 0x0003b86e01007387 */ /* 0x000fe20000100800 */
[----:B------:R-:W-:-:S03]  /*cd60*/  FADD R104, R105, R104 ;  /* 0x0000006869687221 */ /* 0x000fc60000000000 */
[----:B------:R-:W-:Y:S04]  /*cd70*/  STL [R1+0x3bc], R108 ;  /* 0x0003bc6c01007387 */ /* 0x000fe80000100800 */
        /* <DEDUP_REMOVED lines=22> */
[----:B------:R0:W-:Y:S01]  /*cee0*/  STL [R1+0x3ec], R84 ;  /* 0x0003ec5401007387 */ /* 0x0001e20000100800 */
        /* <DEDUP_REMOVED lines=9> */
[----:B------:R1:W-:Y:S04]  /*cf80*/  STL [R1+0x400], R74 ;  /* 0x0004004a01007387 */ /* 0x0003e80000100800 */
[----:B------:R1:W-:Y:S01]  /*cf90*/  STL [R1+0x404], R72 ;  /* 0x0004044801007387 */ /* 0x0003e20000100800 */
[----:B------:R-:W-:-:S03]  /*cfa0*/  FADD R3, R71, R3 ;  /* 0x0000000347037221 */ /* 0x000fc60000000000 */
[----:B0-----:R-:W2:Y:S04]  /*cfb0*/  LDL R84, [R1+0x38] ;  /* 0x0000380001547983 */ /* 0x001ea80000100800 */
[----:B------:R0:W-:Y:S01]  /*cfc0*/  STL [R1+0x408], R3 ;  /* 0x0004080301007387 */ /* 0x0001e20000100800 */
[----:B---3--:R-:W-:-:S03]  /*cfd0*/  FADD R2, R70, R2 ;  /* 0x0000000246027221 */ /* 0x008fc60000000000 */
[----:B-1----:R-:W2:Y:S04]  /*cfe0*/  LDL.LU R82, [R1+0x414] ;  /* 0x0004140001527983 */ /* 0x002ea80000300800 */
[----:B------:R1:W-:Y:S01]  /*cff0*/  STL [R1+0x40c], R2 ;  /* 0x00040c0201007387 */ /* 0x0003e20000100800 */
[----:B------:R-:W-:-:S03]  /*d000*/  FADD R0, R69, R0 ;  /* 0x0000000045007221 */ /* 0x000fc60000000000 */
[----:B------:R-:W3:Y:S04]  /*d010*/  LDL R80, [R1+0x3c] ;  /* 0x00003c0001507983 */ /* 0x000ee80000100800 */
[----:B------:R1:W-:Y:S04]  /*d020*/  STL [R1+0x410], R0 ;  /* 0x0004100001007387 */ /* 0x0003e80000100800 */
[----:B------:R-:W3:Y:S04]  /*d030*/  LDL.LU R78, [R1+0x418] ;  /* 0x00041800014e7983 */ /* 0x000ee80000300800 */
[----:B------:R-:W4:Y:S04]  /*d040*/  LDL R76, [R1+0x40] ;  /* 0x00004000014c7983 */ /* 0x000f280000100800 */
[----:B------:R-:W4:Y:S04]  /*d050*/  LDL.LU R74, [R1+0x41c] ;  /* 0x00041c00014a7983 */ /* 0x000f280000300800 */
[----:B------:R-:W4:Y:S04]  /*d060*/  LDL R72, [R1+0x44] ;  /* 0x0000440001487983 */ /* 0x000f280000100800 */
[----:B------:R-:W4:Y:S04]  /*d070*/  LDL.LU R70, [R1+0x420] ;  /* 0x0004200001467983 */ /* 0x000f280000300800 */
        /* <DEDUP_REMOVED lines=22> */
[----:B------:R-:W4:Y:S04]  /*d1e0*/  LDL.LU R93, [R1+0x478] ;  /* 0x00047800015d7983 */ /* 0x000f280000300800 */
[----:B------:R-:W4:Y:S04]  /*d1f0*/  LDL R92, [R1+0xa0] ;  /* 0x0000a000015c7983 */ /* 0x000f280000100800 */
[----:B------:R-:W4:Y:S04]  /*d200*/  LDL.LU R91, [R1+0x47c] ;  /* 0x00047c00015b7983 */ /* 0x000f280000300800 */
[----:B------:R-:W4:Y:S04]  /*d210*/  LDL R90, [R1+0xa4] ;  /* 0x0000a400015a7983 */ /* 0x000f280000100800 */
[----:B------:R-:W4:Y:S04]  /*d220*/  LDL.LU R89, [R1+0x480] ;  /* 0x0004800001597983 */ /* 0x000f280000300800 */
[----:B------:R-:W4:Y:S04]  /*d230*/  LDL R88, [R1+0xa8] ;  /* 0x0000a80001587983 */ /* 0x000f280000100800 */
[----:B0-----:R-:W4:Y:S04]  /*d240*/  LDL.LU R3, [R1+0x484] ;  /* 0x0004840001037983 */ /* 0x001f280000300800 */
[----:B------:R-:W4:Y:S04]  /*d250*/  LDL R87, [R1+0xac] ;  /* 0x0000ac0001577983 */ /* 0x000f280000100800 */
[----:B-1----:R-:W4:Y:S04]  /*d260*/  LDL.LU R2, [R1+0x488] ;  /* 0x0004880001027983 */ /* 0x002f280000300800 */
[----:B------:R-:W4:Y:S04]  /*d270*/  LDL R86, [R1+0xb0] ;  /* 0x0000b00001567983 */ /* 0x000f280000100800 */
[----:B------:R-:W4:Y:S04]  /*d280*/  LDL.LU R0, [R1+0x48c] ;  /* 0x00048c0001007983 */ /* 0x000f280000300800 */
[----:B------:R-:W4:Y:S04]  /*d290*/  LDL.LU R95, [R1+0x474] ;  /* 0x00047400015f7983 */ /* 0x000f280000300800 */
[----:B------:R-:W4:Y:S01]  /*d2a0*/  LDL.LU R97, [R1+0x470] ;  /* 0x0004700001617983 */ /* 0x000f220000300800 */
[----:B--2---:R-:W-:-:S05]  /*d2b0*/  FADD R82, R84, R82 ;  /* 0x0000005254527221 */ /* 0x004fca0000000000 */
[----:B------:R-:W-:Y:S04]  /*d2c0*/  STL [R1+0x414], R82 ;  /* 0x0004145201007387 */ /* 0x000fe80000100800 */
[----:B------:R-:W2:Y:S01]  /*d2d0*/  LDL.LU R99, [R1+0x46c] ;  /* 0x00046c0001637983 */ /* 0x000ea20000300800 */
[----:B---3--:R-:W-:-:S05]  /*d2e0*/  FADD R78, R80, R78 ;  /* 0x0000004e504e7221 */ /* 0x008fca0000000000 */
[----:B------:R-:W-:Y:S01]  /*d2f0*/  STL [R1+0x418], R78 ;  /* 0x0004184e01007387 */ /* 0x000fe20000100800 */
[----:B----4-:R-:W-:-:S01]  /*d300*/  FADD R74, R76, R74 ;  /* 0x0000004a4c4a7221 */ /* 0x010fc20000000000 */
[----:B------:R-:W-:-:S05]  /*d310*/  FADD R70, R72, R70 ;  /* 0x0000004648467221 */ /* 0x000fca0000000000 */
[----:B------:R0:W-:Y:S04]  /*d320*/  STL [R1+0x420], R70 ;  /* 0x0004204601007387 */ /* 0x0001e80000100800 */
[----:B------:R1:W-:Y:S04]  /*d330*/  STL [R1+0x41c], R74 ;  /* 0x00041c4a01007387 */ /* 0x0003e80000100800 */
[----:B0-----:R-:W3:Y:S04]  /*d340*/  LDL.LU R70, [R1+0x424] ;  /* 0x0004240001467983 */ /* 0x001ee80000300800 */
[----:B------:R-:W4:Y:S04]  /*d350*/  LDL.LU R72, [R1+0x428] ;  /* 0x0004280001487983 */ /* 0x000f280000300800 */
[----:B-1----:R-:W4:Y:S04]  /*d360*/  LDL.LU R74, [R1+0x42c] ;  /* 0x00042c00014a7983 */ /* 0x002f280000300800 */
[----:B------:R-:W4:Y:S04]  /*d370*/  LDL.LU R76, [R1+0x430] ;  /* 0x00043000014c7983 */ /* 0x000f280000300800 */
        /* <DEDUP_REMOVED lines=22> */
[----:B--2---:R-:W-:-:S01]  /*d4e0*/  FADD R99, R100, R99 ;  /* 0x0000006364637221 */ /* 0x004fc20000000000 */
[----:B---3--:R-:W-:-:S02]  /*d4f0*/  FADD R70, R69, R70 ;  /* 0x0000004645467221 */ /* 0x008fc40000000000 */
[----:B------:R-:W2:Y:S01]  /*d500*/  LDL.LU R69, [R1+0x944] ;  /* 0x0009440001457983 */ /* 0x000ea20000300800 */
[----:B----4-:R-:W-:-:S03]  /*d510*/  FADD R72, R71, R72 ;  /* 0x0000004847487221 */ /* 0x010fc60000000000 */
[----:B------:R0:W-:Y:S01]  /*d520*/  STL [R1+0x424], R70 ;  /* 0x0004244601007387 */ /* 0x0001e20000100800 */
[----:B------:R-:W-:-:S01]  /*d530*/  FADD R74, R73, R74 ;  /* 0x0000004a494a7221 */ /* 0x000fc20000000000 */
[----:B------:R-:W-:Y:S02]  /*d540*/  FADD R76, R75, R76 ;  /* 0x0000004c4b4c7221 */ /* 0x000fe40000000000 */
[----:B0-----:R-:W3:Y:S04]  /*d550*/  LDL.LU R70, [R1+0x940] ;  /* 0x0009400001467983 */ /* 0x001ee80000300800 */
[----:B------:R-:W4:Y:S04]  /*d560*/  LDL.LU R71, [R1+0x93c] ;  /* 0x00093c0001477983 */ /* 0x000f280000300800 */
[----:B------:R0:W-:Y:S01]  /*d570*/  STL [R1+0x428], R72 ;  /* 0x0004284801007387 */ /* 0x0001e20000100800 */
[----:B------:R-:W-:-:S01]  /*d580*/  FADD R78, R77, R78 ;  /* 0x0000004e4d4e7221 */ /* 0x000fc20000000000 */
[----:B------:R-:W-:-:S02]  /*d590*/  FADD R80, R79, R80 ;  /* 0x000000504f507221 */ /* 0x000fc40000000000 */
[----:B0-----:R-:W4:Y:S04]  /*d5a0*/  LDL.LU R72, [R1+0x938] ;  /* 0x0009380001487983 */ /* 0x001f280000300800 */
[----:B------:R-:W4:Y:S04]  /*d5b0*/  LDL.LU R73, [R1+0x934] ;  /* 0x0009340001497983 */ /* 0x000f280000300800 */
[----:B------:R0:W-:Y:S01]  /*d5c0*/  STL [R1+0x42c], R74 ;  /* 0x00042c4a01007387 */ /* 0x0001e20000100800 */
[----:B------:R-:W-:-:S03]  /*d5d0*/  FADD R82, R81, R82 ;  /* 0x0000005251527221 */ /* 0x000fc60000000000 */
[----:B0-----:R-:W4:Y:S04]  /*d5e0*/  LDL.LU R74, [R1+0x930] ;  /* 0x00093000014a7983 */ /* 0x001f280000300800 */
[----:B------:R-:W4:Y:S04]  /*d5f0*/  LDL.LU R75, [R1+0x92c] ;  /* 0x00092c00014b7983 */ /* 0x000f280000300800 */
[----:B------:R0:W-:Y:S01]  /*d600*/  STL [R1+0x430], R76 ;  /* 0x0004304c01007387 */ /* 0x0001e20000100800 */
[----:B------:R-:W-:-:S03]  /*d610*/  FADD R84, R83, R84 ;  /* 0x0000005453547221 */ /* 0x000fc60000000000 */
[----:B0-----:R-:W4:Y:S04]  /*d620*/  LDL.LU R76, [R1+0x928] ;  /* 0x00092800014c7983 */ /* 0x001f280000300800 */
[----:B------:R-:W4:Y:S04]  /*d630*/  LDL.LU R77, [R1+0x924] ;  /* 0x00092400014d7983 */ /* 0x000f280000300800 */
[----:B------:R0:W-:Y:S01]  /*d640*/  STL [R1+0x434], R78 ;  /* 0x0004344e01007387 */ /* 0x0001e20000100800 */
[----:B------:R-:W-:-:S01]  /*d650*/  FADD R119, R85, R119 ;  /* 0x0000007755777221 */ /* 0x000fc20000000000 */
[----:B------:R-:W-:-:S02]  /*d660*/  FADD R117, R118, R117 ;  /* 0x0000007576757221 */ /* 0x000fc40000000000 */
[----:B0-----:R-:W4:Y:S04]  /*d670*/  LDL.LU R78, [R1+0x920] ;  /* 0x00092000014e7983 */ /* 0x001f280000300800 */
[----:B------:R-:W4:Y:S04]  /*d680*/  LDL.LU R79, [R1+0x91c] ;  /* 0x00091c00014f7983 */ /* 0x000f280000300800 */
[----:B------:R0:W-:Y:S01]  /*d690*/  STL [R1+0x438], R80 ;  /* 0x0004385001007387 */ /* 0x0001e20000100800 */
[----:B------:R-:W-:-:S01]  /*d6a0*/  FADD R115, R116, R115 ;  /* 0x0000007374737221 */ /* 0x000fc20000000000 */
[----:B------:R-:W-:Y:S01]  /*d6b0*/  FADD R113, R114, R113 ;  /* 0x0000007172717221 */ /* 0x000fe20000000000 */
[----:B------:R-:W-:-:S01]  /*d6c0*/  FADD R111, R112, R111 ;  /* 0x0000006f706f7221 */ /* 0x000fc20000000000 */
        /* <DEDUP_REMOVED lines=10> */
[----:B------:R-:W-:-:S02]  /*d770*/  FADD R101, R102, R101 ;  /* 0x0000006566657221 */ /* 0x000fc40000000000 */
[----:B0-----:R-:W4:Y:S04]  /*d780*/  LDL.LU R84, [R1+0x908] ;  /* 0x0009080001547983 */ /* 0x001f280000300800 */
[----:B------:R-:W4:Y:S04]  /*d790*/  LDL.LU R85, [R1+0x904] ;  /* 0x0009040001557983 */ /* 0x000f280000300800 */
[----:B------:R0:W-:Y:S04]  /*d7a0*/  STL [R1+0x444], R119 ;  /* 0x0004447701007387 */ /* 0x0001e80000100800 */
[----:B------:R-:W-:Y:S04]  /*d7b0*/  STL [R1+0x448], R117 ;  /* 0x0004487501007387 */ /* 0x000fe80000100800 */
[----:B------:R-:W-:Y:S04]  /*d7c0*/  STL [R1+0x44c], R115 ;  /* 0x00044c7301007387 */ /* 0x000fe80000100800 */
[----:B------:R-:W-:Y:S04]  /*d7d0*/  STL [R1+0x450], R113 ;  /* 0x0004507101007387 */ /* 0x000fe80000100800 */
[----:B------:R-:W-:Y:S04]  /*d7e0*/  STL [R1+0x454], R111 ;  /* 0x0004546f01007387 */ /* 0x000fe80000100800 */
[----:B------:R-:W-:Y:S04]  /*d7f0*/  STL [R1+0x458], R109 ;  /* 0x0004586d01007387 */ /* 0x000fe80000100800 */
[----:B------:R-:W-:Y:S04]  /*d800*/  STL [R1+0x45c], R107 ;  /* 0x00045c6b01007387 */ /* 0x000fe80000100800 */
[----:B------:R1:W-:Y:S04]  /*d810*/  STL [R1+0x460], R105 ;  /* 0x0004606901007387 */ /* 0x0003e80000100800 */
[----:B------:R-:W-:Y:S04]  /*d820*/  STL [R1+0x464], R103 ;  /* 0x0004646701007387 */ /* 0x000fe80000100800 */
[----:B------:R-:W-:Y:S04]  /*d830*/  STL [R1+0x468], R101 ;  /* 0x0004686501007387 */ /* 0x000fe80000100800 */
[----:B------:R1:W-:Y:S04]  /*d840*/  STL [R1+0x46c], R99 ;  /* 0x00046c6301007387 */ /* 0x0003e80000100800 */
[----:B------:R1:W-:Y:S04]  /*d850*/  STL [R1+0x470], R97 ;  /* 0x0004706101007387 */ /* 0x0003e80000100800 */
[----:B------:R1:W-:Y:S04]  /*d860*/  STL [R1+0x474], R95 ;  /* 0x0004745f01007387 */ /* 0x0003e80000100800 */
[----:B------:R1:W-:Y:S04]  /*d870*/  STL [R1+0x478], R93 ;  /* 0x0004785d01007387 */ /* 0x0003e80000100800 */
[----:B------:R1:W-:Y:S04]  /*d880*/  STL [R1+0x47c], R91 ;  /* 0x00047c5b01007387 */ /* 0x0003e80000100800 */
[----:B------:R-:W-:Y:S04]  /*d890*/  STL [R1+0x480], R89 ;  /* 0x0004805901007387 */ /* 0x000fe80000100800 */
[----:B0-----:R-:W2:Y:S04]  /*d8a0*/  LDL R119, [R1+0xb4] ;  /* 0x0000b40001777983 */ /* 0x001ea80000100800 */
[----:B------:R0:W-:Y:S04]  /*d8b0*/  STL [R1+0x484], R3 ;  /* 0x0004840301007387 */ /* 0x0001e80000100800 */
[----:B-1----:R-:W2:Y:S04]  /*d8c0*/  LDL.LU R105, [R1+0x490] ;  /* 0x0004900001697983 */ /* 0x002ea80000300800 */
[----:B------:R1:W-:Y:S04]  /*d8d0*/  STL [R1+0x488], R2 ;  /* 0x0004880201007387 */ /* 0x0003e80000100800 */
        /* <DEDUP_REMOVED lines=35> */
[----:B------:R-:W4:Y:S01]  /*db10*/  LDL.LU R86, [R1+0x4e0] ;  /* 0x0004e00001567983 */ /* 0x000f220000300800 */
[----:B--2---:R-:W-:-:S05]  /*db20*/  FADD R105, R119, R105 ;  /* 0x0000006977697221 */ /* 0x004fca0000000000 */
[----:B------:R0:W-:Y:S04]  /*db30*/  STL [R1+0x490], R105 ;  /* 0x0004906901007387 */ /* 0x0001e80000100800 */
[----:B0-----:R-:W2:Y:S01]  /*db40*/  LDL.LU R105, [R1+0x4c8] ;  /* 0x0004c80001697983 */ /* 0x001ea20000300800 */
[----:B---3--:R-:W-:-:S05]  /*db50*/  FADD R107, R118, R107 ;  /* 0x0000006b766b7221 */ /* 0x008fca0000000000 */
[----:B------:R0:W-:Y:S01]  /*db60*/  STL [R1+0x494], R107 ;  /* 0x0004946b01007387 */ /* 0x0001e20000100800 */
[----:B----4-:R-:W-:-:S03]  /*db70*/  FADD R109, R117, R109 ;  /* 0x0000006d756d7221 */ /* 0x010fc60000000000 */
[----:B0-----:R-:W3:Y:S01]  /*db80*/  LDL.LU R107, [R1+0x4c4] ;  /* 0x0004c400016b7983 */ /* 0x001ee20000300800 */
        /* <DEDUP_REMOVED lines=11> */
[----:B------:R0:W-:Y:S01]  /*dc40*/  STL [R1+0x4a4], R97 ;  /* 0x0004a46101007387 */ /* 0x0001e20000100800 */
[----:B------:R-:W-:-:S03]  /*dc50*/  FADD R2, R89, R2 ;  /* 0x0000000259027221 */ /* 0x000fc60000000000 */
[----:B------:R-:W-:Y:S04]  /*dc60*/  STL [R1+0x4a8], R93 ;  /* 0x0004a85d01007387 */ /* 0x000fe80000100800 */
[----:B------:R-:W4:Y:S01]  /*dc70*/  LDL R99, [R1+0x108] ;  /* 0x0001080001637983 */ /* 0x000f220000100800 */
[----:B------:R-:W-:-:S03]  /*dc80*/  FADD R0, R87, R0 ;  /* 0x0000000057007221 */ /* 0x000fc60000000000 */
[----:B------:R-:W-:Y:S04]  /*dc90*/  STL [R1+0x4ac], R3 ;  /* 0x0004ac0301007387 */ /* 0x000fe80000100800 */
[----:B0-----:R-:W4:Y:S04]  /*dca0*/  LDL.LU R97, [R1+0x4e4] ;  /* 0x0004e40001617983 */ /* 0x001f280000300800 */
[----:B------:R-:W-:Y:S04]  /*dcb0*/  STL [R1+0x4b0], R2 ;  /* 0x0004b00201007387 */ /* 0x000fe80000100800 */
        /* <DEDUP_REMOVED lines=8> */
[----:B------:R-:W4:Y:S01]  /*dd40*/  LDL.LU R87, [R1+0x4f4] ;  /* 0x0004f40001577983 */ /* 0x000f220000300800 */
[----:B------:R-:W-:-:S01]  /*dd50*/  FADD R103, R104, R103 ;  /* 0x0000006768677221 */ /* 0x000fc20000000000 */
[----:B------:R-:W-:Y:S01]  /*dd60*/  FADD R101, R102, R101 ;  /* 0x0000006566657221 */ /* 0x000fe20000000000 */
[----:B------:R-:W-:-:S01]  /*dd70*/  FADD R98, R100, R98 ;  /* 0x0000006264627221 */ /* 0x000fc20000000000 */
[----:B------:R-:W-:Y:S01]  /*dd80*/  FADD R94, R96, R94 ;  /* 0x0000005e605e7221 */ /* 0x000fe20000000000 */
[----:B------:R-:W-:-:S01]  /*dd90*/  FADD R90, R92, R90 ;  /* 0x0000005a5c5a7221 */ /* 0x000fc20000000000 */
[----:B------:R-:W-:Y:S01]  /*dda0*/  FADD R86, R88, R86 ;  /* 0x0000005658567221 */ /* 0x000fe20000000000 */
[----:B--2---:R-:W-:-:S01]  /*ddb0*/  FADD R105, R106, R105 ;  /* 0x000000696a697221 */ /* 0x004fc20000000000 */
[----:B---3--:R-:W-:Y:S01]  /*ddc0*/  FADD R107, R108, R107 ;  /* 0x0000006b6c6b7221 */ /* 0x008fe20000000000 */
[----:B----4-:R-:W-:-:S01]  /*ddd0*/  FADD R109, R110, R109 ;  /* 0x0000006d6e6d7221 */ /* 0x010fc20000000000 */
[----:B------:R-:W-:-:S05]  /*dde0*/  FADD R113, R114, R113 ;  /* 0x0000007172717221 */ /* 0x000fca0000000000 */
[----:B------:R-:W-:Y:S01]  /*ddf0*/  STL [R1+0x4b8], R113 ;  /* 0x0004b87101007387 */ /* 0x000fe20000100800 */
[----:B------:R-:W-:-:S05]  /*de00*/  FADD R111, R112, R111 ;  /* 0x0000006f706f7221 */ /* 0x000fca0000000000 */
[----:B------:R-:W-:Y:S04]  /*de10*/  STL [R1+0x4bc], R111 ;  /* 0x0004bc6f01007387 */ /* 0x000fe80000100800 */
[----:B------:R-:W-:Y:S04]  /*de20*/  STL [R1+0x4c0], R109 ;  /* 0x0004c06d01007387 */ /* 0x000fe80000100800 */
[----:B------:R-:W-:Y:S04]  /*de30*/  STL [R1+0x4c4], R107 ;  /* 0x0004c46b01007387 */ /* 0x000fe80000100800 */
[----:B------:R-:W-:Y:S04]  /*de40*/  STL [R1+0x4c8], R105 ;  /* 0x0004c86901007387 */ /* 0x000fe80000100800 */
[----:B------:R-:W-:Y:S04]  /*de50*/  STL [R1+0x4cc], R103 ;  /* 0x0004cc6701007387 */ /* 0x000fe80000100800 */
[----:B------:R-:W-:Y:S01]  /*de60*/  STL [R1+0x4d0], R101 ;  /* 0x0004d06501007387 */ /* 0x000fe20000100800 */
[----:B------:R-:W-:-:S03]  /*de70*/  FADD R97, R99, R97 ;  /* 0x0000006163617221 */ /* 0x000fc60000000000 */
[----:B------:R-:W-:Y:S04]  /*de80*/  STL [R1+0x4d4], R98 ;  /* 0x0004d46201007387 */ /* 0x000fe80000100800 */
[----:B------:R0:W-:Y:S04]  /*de90*/  STL [R1+0x4e0], R86 ;  /* 0x0004e05601007387 */ /* 0x0001e80000100800 */
[----:B------:R-:W-:Y:S04]  /*dea0*/  STL [R1+0x4d8], R94 ;  /* 0x0004d85e01007387 */ /* 0x000fe80000100800 */
[----:B0-----:R-:W2:Y:S01]  /*deb0*/  LDL R86, [R1+0x11c] ;  /* 0x00011c0001567983 */ /* 0x001ea20000100800 */
[----:B------:R-:W-:-:S03]  /*dec0*/  FADD R0, R95, R0 ;  /* 0x000000005f007221 */ /* 0x000fc60000000000 */
[----:B------:R0:W-:Y:S04]  /*ded0*/  STL [R1+0x4dc], R90 ;  /* 0x0004dc5a01007387 */ /* 0x0001e80000100800 */
[----:B------:R-:W3:Y:S01]  /*dee0*/  LDL R88, [R1+0x120] ;  /* 0x0001200001587983 */ /* 0x000ee20000100800 */
[----:B------:R-:W-:-:S03]  /*def0*/  FADD R2, R93, R2 ;  /* 0x000000025d027221 */ /* 0x000fc60000000000 */
[----:B------:R-:W4:Y:S04]  /*df00*/  LDL R92, [R1+0x128] ;  /* 0x00012800015c7983 */ /* 0x000f280000100800 */
[----:B0-----:R-:W4:Y:S01]  /*df10*/  LDL R90, [R1+0x124] ;  /* 0x00012400015a7983 */ /* 0x001f220000100800 */
[----:B------:R-:W-:-:S03]  /*df20*/  FADD R3, R91, R3 ;  /* 0x000000035b037221 */ /* 0x000fc60000000000 */
[----:B------:R-:W4:Y:S04]  /*df30*/  LDL R94, [R1+0x12c] ;  /* 0x00012c00015e7983 */ /* 0x000f280000100800 */
[----:B------:R-:W4:Y:S04]  /*df40*/  LDL R116, [R1+0x130] ;  /* 0x0001300001747983 */ /* 0x000f280000100800 */
[----:B------:R-:W4:Y:S01]  /*df50*/  LDL R112, [R1+0x134] ;  /* 0x0001340001707983 */ /* 0x000f220000100800 */
[----:B------:R-:W-:-:S03]  /*df60*/  FADD R87, R89, R87 ;  /* 0x0000005759577221 */ /* 0x000fc60000000000 */
[----:B------:R-:W4:Y:S04]  /*df70*/  LDL R108, [R1+0x138] ;  /* 0x00013800016c7983 */ /* 0x000f280000100800 */
[----:B------:R-:W4:Y:S04]  /*df80*/  LDL R106, [R1+0x13c] ;  /* 0x00013c00016a7983 */ /* 0x000f280000100800 */
[----:B------:R-:W4:Y:S04]  /*df90*/  LDL R102, [R1+0x140] ;  /* 0x0001400001667983 */ /* 0x000f280000100800 */
[----:B------:R-:W4:Y:S04]  /*dfa0*/  LDL R98, [R1+0x144] ;  /* 0x0001440001627983 */ /* 0x000f280000100800 */
[----:B------:R-:W2:Y:S04]  /*dfb0*/  LDL R96, [R1+0x148] ;  /* 0x0001480001607983 */ /* 0x000ea80000100800 */
[----:B------:R0:W-:Y:S04]  /*dfc0*/  STL [R1+0x4e8], R0 ;  /* 0x0004e80001007387 */ /* 0x0001e80000100800 */
[----:B0-----:R-:W3:Y:S04]  /*dfd0*/  LDL.LU R0, [R1+0x528] ;  /* 0x0005280001007983 */ /* 0x001ee80000300800 */
[----:B------:R-:W-:Y:S04]  /*dfe0*/  STL [R1+0x4e4], R97 ;  /* 0x0004e46101007387 */ /* 0x000fe80000100800 */
[----:B------:R0:W-:Y:S04]  /*dff0*/  STL [R1+0x4ec], R2 ;  /* 0x0004ec0201007387 */ /* 0x0001e80000100800 */
[----:B0-----:R-:W2:Y:S04]  /*e000*/  LDL.LU R2, [R1+0x524] ;  /* 0x0005240001027983 */ /* 0x001ea80000300800 */
[----:B------:R0:W-:Y:S04]  /*e010*/  STL [R1+0x4f0], R3 ;  /* 0x0004f00301007387 */ /* 0x0001e80000100800 */
[----:B0-----:R-:W4:Y:S04]  /*e020*/  LDL.LU R3, [R1+0x520] ;  /* 0x0005200001037983 */ /* 0x001f280000300800 */
[----:B------:R0:W-:Y:S04]  /*e030*/  STL [R1+0x4f4], R87 ;  /* 0x0004f45701007387 */ /* 0x0001e80000100800 */
[----:B0-----:R-:W4:Y:S04]  /*e040*/  LDL.LU R87, [R1+0x4f8] ;  /* 0x0004f80001577983 */ /* 0x001f280000300800 */
        /* <DEDUP_REMOVED lines=20> */
[----:B------:R-:W4:Y:S01]  /*e190*/  LDL R109, [R1+0x17c] ;  /* 0x00017c00016d7983 */ /* 0x000f220000100800 */
[----:B---3--:R-:W-:-:S01]  /*e1a0*/  FADD R0, R4, R0 ;  /* 0x0000000004007221 */ /* 0x008fc20000000000 */
[----:B--2---:R-:W-:Y:S01]  /*e1b0*/  FADD R2, R96, R2 ;  /* 0x0000000260027221 */ /* 0x004fe20000000000 */
[----:B----4-:R-:W-:-:S02]  /*e1c0*/  FADD R87, R86, R87 ;  /* 0x0000005756577221 */ /* 0x010fc40000000000 */
[----:B------:R-:W2:Y:S01]  /*e1d0*/  LDL.LU R86, [R1+0x900] ;  /* 0x0009000001567983 */ /* 0x000ea20000300800 */
[----:B------:R-:W-:-:S03]  /*e1e0*/  FADD R89, R88, R89 ;  /* 0x0000005958597221 */ /* 0x000fc60000000000 */
[----:B------:R0:W-:Y:S01]  /*e1f0*/  STL [R1+0x4f8], R87 ;  /* 0x0004f85701007387 */ /* 0x0001e20000100800 */
[----:B------:R-:W-:-:S01]  /*e200*/  FADD R91, R90, R91 ;  /* 0x0000005b5a5b7221 */ /* 0x000fc20000000000 */
[----:B------:R-:W-:Y:S02]  /*e210*/  FADD R93, R92, R93 ;  /* 0x0000005d5c5d7221 */ /* 0x000fe40000000000 */
[----:B0-----:R-:W3:Y:S04]  /*e220*/  LDL.LU R87, [R1+0x8fc] ;  /* 0x0008fc0001577983 */ /* 0x001ee80000300800 */
[----:B------:R-:W4:Y:S04]  /*e230*/  LDL.LU R88, [R1+0x8f8] ;  /* 0x0008f80001587983 */ /* 0x000f280000300800 */
[----:B------:R0:W-:Y:S01]  /*e240*/  STL [R1+0x4fc], R89 ;  /* 0x0004fc5901007387 */ /* 0x0001e20000100800 */
[----:B------:R-:W-:-:S01]  /*e250*/  FADD R118, R94, R118 ;  /* 0x000000765e767221 */ /* 0x000fc20000000000 */
[----:B------:R-:W-:Y:S01]  /*e260*/  FADD R114, R116, R114 ;  /* 0x0000007274727221 */ /* 0x000fe20000000000 */
[----:B------:R-:W-:-:S01]  /*e270*/  FADD R110, R112, R110 ;  /* 0x0000006e706e7221 */ /* 0x000fc20000000000 */
[----:B------:R-:W-:Y:S01]  /*e280*/  FADD R107, R108, R107 ;  /* 0x0000006b6c6b7221 */ /* 0x000fe20000000000 */
        /* <DEDUP_REMOVED lines=11> */
[----:B------:R-:W-:Y:S04]  /*e340*/  STL [R1+0x508], R118 ;  /* 0x0005087601007387 */ /* 0x000fe80000100800 */
[----:B------:R-:W-:Y:S04]  /*e350*/  STL [R1+0x50c], R114 ;  /* 0x00050c7201007387 */ /* 0x000fe80000100800 */
[----:B------:R-:W-:Y:S04]  /*e360*/  STL [R1+0x510], R110 ;  /* 0x0005106e01007387 */ /* 0x000fe80000100800 */
[----:B------:R-:W-:Y:S04]  /*e370*/  STL [R1+0x514], R107 ;  /* 0x0005146b01007387 */ /* 0x000fe80000100800 */
[----:B------:R-:W-:Y:S04]  /*e380*/  STL [R1+0x518], R104 ;  /* 0x0005186801007387 */ /* 0x000fe80000100800 */
[----:B------:R0:W-:Y:S04]  /*e390*/  STL [R1+0x51c], R100 ;  /* 0x00051c6401007387 */ /* 0x0001e80000100800 */
[----:B------:R-:W2:Y:S04]  /*e3a0*/  LDL.LU R96, [R1+0x52c] ;  /* 0x00052c0001607983 */ /* 0x000ea80000300800 */
[----:B------:R1:W-:Y:S04]  /*e3b0*/  STL [R1+0x520], R3 ;  /* 0x0005200301007387 */ /* 0x0003e80000100800 */
[----:B------:R-:W3:Y:S04]  /*e3c0*/  LDL.LU R98, [R1+0x530] ;  /* 0x0005300001627983 */ /* 0x000ee80000300800 */
[----:B------:R1:W-:Y:S04]  /*e3d0*/  STL [R1+0x524], R2 ;  /* 0x0005240201007387 */ /* 0x0003e80000100800 */
[----:B0-----:R-:W4:Y:S04]  /*e3e0*/  LDL.LU R100, [R1+0x534] ;  /* 0x0005340001647983 */ /* 0x001f280000300800 */
[----:B------:R0:W-:Y:S04]  /*e3f0*/  STL [R1+0x528], R0 ;  /* 0x0005280001007387 */ /* 0x0001e80000100800 */
        /* <DEDUP_REMOVED lines=11> */
[----:B-1----:R-:W4:Y:S04]  /*e4b0*/  LDL.LU R3, [R1+0x564] ;  /* 0x0005640001037983 */ /* 0x002f280000300800 */
[----:B------:R-:W4:Y:S04]  /*e4c0*/  LDL.LU R2, [R1+0x568] ;  /* 0x0005680001027983 */ /* 0x000f280000300800 */
[----:B0-----:R-:W4:Y:S01]  /*e4d0*/  LDL.LU R0, [R1+0x56c] ;  /* 0x00056c0001007983 */ /* 0x001f220000300800 */
[----:B--2---:R-:W-:-:S03]  /*e4e0*/  FADD R96, R95, R96 ;  /* 0x000000605f607221 */ /* 0x004fc60000000000 */
[----:B------:R-:W2:Y:S04]  /*e4f0*/  LDL.LU R95, [R1+0x8dc] ;  /* 0x0008dc00015f7983 */ /* 0x000ea80000300800 */
[----:B------:R0:W-:Y:S01]  /*e500*/  STL [R1+0x52c], R96 ;  /* 0x00052c6001007387 */ /* 0x0001e20000100800 */
[----:B---3--:R-:W-:-:S03]  /*e510*/  FADD R98, R97, R98 ;  /* 0x0000006261627221 */ /* 0x008fc60000000000 */
[----:B0-----:R-:W3:Y:S01]  /*e520*/  LDL.LU R96, [R1+0x8d8] ;  /* 0x0008d80001607983 */ /* 0x001ee20000300800 */
[----:B----4-:R-:W-:-:S03]  /*e530*/  FADD R100, R99, R100 ;  /* 0x0000006463647221 */ /* 0x010fc60000000000 */
[----:B------:R-:W4:Y:S04]  /*e540*/  LDL.LU R97, [R1+0x8d4] ;  /* 0x0008d40001617983 */ /* 0x000f280000300800 */
[----:B------:R0:W-:Y:S01]  /*e550*/  STL [R1+0x530], R98 ;  /* 0x0005306201007387 */ /* 0x0001e20000100800 */
[----:B------:R-:W-:-:S01]  /*e560*/  FADD R102, R101, R102 ;  /* 0x0000006665667221 */ /* 0x000fc20000000000 */
[----:B------:R-:W-:Y:S02]  /*e570*/  FADD R104, R103, R104 ;  /* 0x0000006867687221 */ /* 0x000fe40000000000 */
        /* <DEDUP_REMOVED lines=24> */
[----:B------:R0:W-:Y:S04]  /*e700*/  STL [R1+0x544], R118 ;  /* 0x0005447601007387 */ /* 0x0001e80000100800 */
[----:B------:R1:W-:Y:S04]  /*e710*/  STL [R1+0x548], R116 ;  /* 0x0005487401007387 */ /* 0x0003e80000100800 */
[----:B------:R1:W-:Y:S04]  /*e720*/  STL [R1+0x54c], R114 ;  /* 0x00054c7201007387 */ /* 0x0003e80000100800 */
[----:B------:R1:W-:Y:S04]  /*e730*/  STL [R1+0x550], R112 ;  /* 0x0005507001007387 */ /* 0x0003e80000100800 */
[----:B------:R1:W-:Y:S01]  /*e740*/  STL [R1+0x554], R110 ;  /* 0x0005546e01007387 */ /* 0x0003e20000100800 */
[----:B------:R-:W-:-:S03]  /*e750*/  FADD R0, R124, R0 ;  /* 0x000000007c007221 */ /* 0x000fc60000000000 */
[----:B------:R1:W-:Y:S04]  /*e760*/  STL [R1+0x558], R108 ;  /* 0x0005586c01007387 */ /* 0x0003e80000100800 */
[----:B------:R1:W-:Y:S04]  /*e770*/  STL [R1+0x55c], R107 ;  /* 0x00055c6b01007387 */ /* 0x0003e80000100800 */
[----:B------:R1:W-:Y:S04]  /*e780*/  STL [R1+0x560], R4 ;  /* 0x0005600401007387 */ /* 0x0003e80000100800 */
[----:B------:R-:W2:Y:S04]  /*e790*/  LDL.LU R119, [R1+0x570] ;  /* 0x0005700001777983 */ /* 0x000ea80000300800 */
[----:B------:R1:W-:Y:S04]  /*e7a0*/  STL [R1+0x564], R3 ;  /* 0x0005640301007387 */ /* 0x0003e80000100800 */
[----:B0-----:R-:W3:Y:S04]  /*e7b0*/  LDL.LU R118, [R1+0x574] ;  /* 0x0005740001767983 */ /* 0x001ee80000300800 */
[----:B------:R0:W-:Y:S04]  /*e7c0*/  STL [R1+0x568], R2 ;  /* 0x0005680201007387 */ /* 0x0001e80000100800 */
[----:B------:R-:W4:Y:S04]  /*e7d0*/  LDL.LU R117, [R1+0x578] ;  /* 0x0005780001757983 */ /* 0x000f280000300800 */
[----:B------:R0:W-:Y:S04]  /*e7e0*/  STL [R1+0x56c], R0 ;  /* 0x00056c0001007387 */ /* 0x0001e80000100800 */
        /* <DEDUP_REMOVED lines=12> */
[----:B0-----:R-:W4:Y:S04]  /*e8b0*/  LDL.LU R2, [R1+0x5ac] ;  /* 0x0005ac0001027983 */ /* 0x001f280000300800 */
[----:B------:R-:W4:Y:S01]  /*e8c0*/  LDL.LU R0, [R1+0x5b0] ;  /* 0x0005b00001007983 */ /* 0x000f220000300800 */
[----:B--2---:R-:W-:-:S01]  /*e8d0*/  FADD R119, R125, R119 ;  /* 0x000000777d777221 */ /* 0x004fc20000000000 */
[----:B---3--:R-:W-:-:S04]  /*e8e0*/  FADD R118, R126, R118 ;  /* 0x000000767e767221 */ /* 0x008fc80000000000 */
[----:B------:R0:W-:Y:S01]  /*e8f0*/  STL [R1+0x570], R119 ;  /* 0x0005707701007387 */ /* 0x0001e20000100800 */
[----:B----4-:R-:W-:-:S03]  /*e900*/  FADD R117, R127, R117 ;  /* 0x000000757f757221 */ /* 0x010fc60000000000 */
        /* <DEDUP_REMOVED lines=26> */
[----:B0-----:R-:W4:Y:S01]  /*eab0*/  LDL.LU R119, [R1+0x5b4] ;  /* 0x0005b40001777983 */ /* 0x001f220000300800 */
[----:B------:R-:W-:-:S03]  /*eac0*/  FADD R0, R141, R0 ;  /* 0x000000008d007221 */ /* 0x000fc60000000000 */
[----:B------:R0:W-:Y:S04]  /*ead0*/  STL [R1+0x5a8], R3 ;  /* 0x0005a80301007387 */ /* 0x0001e80000100800 */
[----:B-1----:R-:W4:Y:S04]  /*eae0*/  LDL.LU R118, [R1+0x5b8] ;  /* 0x0005b80001767983 */ /* 0x002f280000300800 */
[----:B------:R1:W-:Y:S04]  /*eaf0*/  STL [R1+0x5ac], R2 ;  /* 0x0005ac0201007387 */ /* 0x0003e80000100800 */
[----:B--2---:R-:W2:Y:S04]  /*eb00*/  LDL.LU R117, [R1+0x5bc] ;  /* 0x0005bc0001757983 */ /* 0x004ea80000300800 */
[----:B------:R1:W-:Y:S04]  /*eb10*/  STL [R1+0x5b0], R0 ;  /* 0x0005b00001007387 */ /* 0x0003e80000100800 */
[----:B---3--:R-:W3:Y:S04]  /*eb20*/  LDL.LU R116, [R1+0x5c0] ;  /* 0x0005c00001747983 */ /* 0x008ee80000300800 */
[----:B----4-:R-:W4:Y:S04]  /*eb30*/  LDL.LU R115, [R1+0x5c4] ;  /* 0x0005c40001737983 */ /* 0x010f280000300800 */
        /* <DEDUP_REMOVED lines=10> */
[----:B-1----:R-:W4:Y:S04]  /*ebe0*/  LDL.LU R2, [R1+0x5f0] ;  /* 0x0005f00001027983 */ /* 0x002f280000300800 */
[----:B------:R-:W4:Y:S01]  /*ebf0*/  LDL.LU R0, [R1+0x5f4] ;  /* 0x0005f40001007983 */ /* 0x000f220000300800 */
[----:B------:R-:W-:-:S01]  /*ec00*/  FADD R119, R142, R119 ;  /* 0x000000778e777221 */ /* 0x000fc20000000000 */
[----:B------:R-:W-:-:S04]  /*ec10*/  FADD R118, R143, R118 ;  /* 0x000000768f767221 */ /* 0x000fc80000000000 */
[----:B------:R0:W-:Y:S01]  /*ec20*/  STL [R1+0x5b4], R119 ;  /* 0x0005b47701007387 */ /* 0x0001e20000100800 */
[----:B--2---:R-:W-:-:S03]  /*ec30*/  FADD R117, R144, R117 ;  /* 0x0000007590757221 */ /* 0x004fc60000000000 */
[----:B------:R1:W-:Y:S01]  /*ec40*/  STL [R1+0x5b8], R118 ;  /* 0x0005b87601007387 */ /* 0x0003e20000100800 */
[----:B---3--:R-:W-:-:S03]  /*ec50*/  FADD R116, R145, R116 ;  /* 0x0000007491747221 */ /* 0x008fc60000000000 */
        /* <DEDUP_REMOVED lines=428> */
[----:B------:R0:W-:Y:S04]  /*10720*/  STL [R1+0x804], R107 ;  /* 0x0008046b01007387 */ /* 0x0001e80000100800 */
[----:B------:R-:W-:Y:S04]  /*10730*/  STL [R1+0x808], R4 ;  /* 0x0008080401007387 */ /* 0x000fe80000100800 */
[----:B0-----:R-:W2:Y:S01]  /*10740*/  LDL.LU R107, [R1+0x818] ;  /* 0x00081800016b7983 */ /* 0x001ea20000300800 */
[----:B------:R-:W-:-:S01]  /*10750*/  FADD R3, R100, R3 ;  /* 0x0000000364037221 */ /* 0x000fc20000000000 */
[----:B------:R-:W-:Y:S01]  /*10760*/  FADD R2, R101, R2 ;  /* 0x0000000265027221 */ /* 0x000fe20000000000 */
[----:B------:R-:W-:-:S03]  /*10770*/  FADD R0, R102, R0 ;  /* 0x0000000066007221 */ /* 0x000fc60000000000 */
[----:B------:R0:W-:Y:S04]  /*10780*/  STL [R1+0x80c], R3 ;  /* 0x00080c0301007387 */ /* 0x0001e80000100800 */
[----:B------:R-:W3:Y:S04]  /*10790*/  LDL.LU R108, [R1+0x81c] ;  /* 0x00081c00016c7983 */ /* 0x000ee80000300800 */
[----:B------:R1:W-:Y:S04]  /*107a0*/  STL [R1+0x810], R2 ;  /* 0x0008100201007387 */ /* 0x0003e80000100800 */
[----:B------:R-:W4:Y:S04]  /*107b0*/  LDL.LU R109, [R1+0x820] ;  /* 0x00082000016d7983 */ /* 0x000f280000300800 */
        /* <DEDUP_REMOVED lines=13> */
[----:B------:R-:W4:Y:S04]  /*10890*/  LDL.LU R0, [R1+0x854] ;  /* 0x0008540001007983 */ /* 0x000f280000300800 */
[----:B------:R-:W4:Y:S01]  /*108a0*/  LDL.LU R4, [R1+0x858] ;  /* 0x0008580001047983 */ /* 0x000f220000300800 */
[----:B--2---:R-:W-:-:S05]  /*108b0*/  FADD R107, R103, R107 ;  /* 0x0000006b676b7221 */ /* 0x004fca0000000000 */
[----:B------:R0:W-:Y:S04]  /*108c0*/  STL [R1+0x818], R107 ;  /* 0x0008186b01007387 */ /* 0x0001e80000100800 */
[----:B0-----:R-:W2:Y:S01]  /*108d0*/  LDL.LU R107, [R1+0x8ac] ;  /* 0x0008ac00016b7983 */ /* 0x001ea20000300800 */
[----:B---3--:R-:W-:-:S01]  /*108e0*/  FADD R108, R104, R108 ;  /* 0x0000006c686c7221 */ /* 0x008fc20000000000 */
[----:B----4-:R-:W-:-:S04]  /*108f0*/  FADD R109, R105, R109 ;  /* 0x0000006d696d7221 */ /* 0x010fc80000000000 */
[----:B------:R0:W-:Y:S01]  /*10900*/  STL [R1+0x81c], R108 ;  /* 0x00081c6c01007387 */ /* 0x0001e20000100800 */
[----:B------:R-:W-:-:S03]  /*10910*/  FADD R110, R106, R110 ;  /* 0x0000006e6a6e7221 */ /* 0x000fc60000000000 */
[----:B0-----:R-:W3:Y:S04]  /*10920*/  LDL.LU R108, [R1+0x8a8] ;  /* 0x0008a800016c7983 */ /* 0x001ee80000300800 */
[----:B------:R0:W-:Y:S04]  /*10930*/  STL [R1+0x820], R109 ;  /* 0x0008206d01007387 */ /* 0x0001e80000100800 */
[----:B0-----:R-:W4:Y:S04]  /*10940*/  LDL.LU R109, [R1+0x8a4] ;  /* 0x0008a400016d7983 */ /* 0x001f280000300800 */
[----:B------:R0:W-:Y:S04]  /*10950*/  STL [R1+0x824], R110 ;  /* 0x0008246e01007387 */ /* 0x0001e80000100800 */
[----:B0-----:R-:W4:Y:S01]  /*10960*/  LDL.LU R110, [R1+0x8a0] ;  /* 0x0008a000016e7983 */ /* 0x001f220000300800 */
[----:B--2---:R-:W-:-:S05]  /*10970*/  FADD R111, R107, R111 ;  /* 0x0000006f6b6f7221 */ /* 0x004fca0000000000 */
[----:B------:R0:W-:Y:S04]  /*10980*/  STL [R1+0x828], R111 ;  /* 0x0008286f01007387 */ /* 0x0001e80000100800 */
[----:B0-----:R-:W2:Y:S01]  /*10990*/  LDL.LU R111, [R1+0x89c] ;  /* 0x00089c00016f7983 */ /* 0x001ea20000300800 */
[----:B---3--:R-:W-:-:S05]  /*109a0*/  FADD R112, R108, R112 ;  /* 0x000000706c707221 */ /* 0x008fca0000000000 */
[----:B------:R0:W-:Y:S01]  /*109b0*/  STL [R1+0x82c], R112 ;  /* 0x00082c7001007387 */ /* 0x0001e20000100800 */
[----:B----4-:R-:W-:-:S03]  /*109c0*/  FADD R113, R109, R113 ;  /* 0x000000716d717221 */ /* 0x010fc60000000000 */
[----:B0-----:R-:W3:Y:S04]  /*109d0*/  LDL.LU R112, [R1+0x898] ;  /* 0x0008980001707983 */ /* 0x001ee80000300800 */
[----:B------:R0:W-:Y:S01]  /*109e0*/  STL [R1+0x830], R113 ;  /* 0x0008307101007387 */ /* 0x0001e20000100800 */
[----:B------:R-:W-:-:S03]  /*109f0*/  FADD R114, R110, R114 ;  /* 0x000000726e727221 */ /* 0x000fc60000000000 */
        /* <DEDUP_REMOVED lines=21> */
[----:B0-----:R0:W5:Y:S04]  /*10b50*/  LDL.LU R3, [R1+0x878] ;  /* 0x0008780001037983 */ /* 0x0011680000300800 */
[----:B------:R1:W-:Y:S01]  /*10b60*/  STL [R1+0x850], R2 ;  /* 0x0008500201007387 */ /* 0x0003e20000100800 */
[----:B------:R-:W-:-:S03]  /*10b70*/  FADD R0, R118, R0 ;  /* 0x0000000076007221 */ /* 0x000fc60000000000 */
[----:B-1----:R0:W5:Y:S04]  /*10b80*/  LDL.LU R2, [R1+0x874] ;  /* 0x0008740001027983 */ /* 0x0021680000300800 */
[----:B------:R1:W-:Y:S04]  /*10b90*/  STL [R1+0x854], R0 ;  /* 0x0008540001007387 */ /* 0x0003e80000100800 */
[----:B-1----:R0:W5:Y:S01]  /*10ba0*/  LDL.LU R0, [R1+0x870] ;  /* 0x0008700001007983 */ /* 0x0021620000300800 */
[----:B------:R-:W-:Y:S01]  /*10bb0*/  UMOV UR6, URZ ;  /* 0x0000003f00067c82 */ /* 0x000fe20008000000 */
[----:B--2---:R-:W-:-:S05]  /*10bc0*/  FADD R4, R4, R119 ;  /* 0x0000007704047221 */ /* 0x004fca0000000000 */
[----:B------:R0:W-:Y:S02]  /*10bd0*/  STL [R1+0x858], R4 ;  /* 0x0008580401007387 */ /* 0x0001e40000100800 */
.L_x_25:
[----:B------:R-:W-:Y:S05]  /*10be0*/  @!P1 BRA `(.L_x_26) ;  /* 0x0000000000049947 */ /* 0x000fea0003800000 */
[----:B------:R-:W-:Y:S01]  /*10bf0*/  BPT.TRAP 0x1 ;  /* 0x000000040000795c */ /* 0x000fe20000300000 */
.L_x_26:
[----:B------:R-:W-:Y:S02]  /*10c00*/  UISETP.GT.U32.AND UP0, UPT, UR13, 0x1, UPT ;  /* 0x000000010d00788c */ /* 0x000fe4000bf04070 */
[----:B------:R-:W-:-:S04]  /*10c10*/  ULEA UR8, UR22, UR17, 0x3 ;  /* 0x0000001116087291 */ /* 0x000fc8000f8e183f */
[----:B------:R-:W-:Y:S01]  /*10c20*/  UIADD3 UR8, UR8, 0x50, URZ ;  /* 0x0000005008087890 */ /* 0x000fe2000fffe03f */
[----:B------:R-:W-:-:S03]  /*10c30*/  PLOP3.LUT P0, PT, PT, PT, UP0, 0x80, 0x0 ;  /* 0x000000000000781c */ /* 0x000fc60003f0f008 */
[----:B------:R-:W-:-:S09]  /*10c40*/  UPRMT UR8, URZ, 0x654, UR8 ;  /* 0x000006543f087896 */ /* 0x000fd20008000008 */
[----:B------:R-:W-:Y:S01]  /*10c50*/  SYNCS.ARRIVE.TRANS64.RED.A1T0 RZ, [UR8], RZ ;  /* 0x000000ffffff79a7 */ /* 0x000fe20008100408 */
[----:B------:R-:W-:Y:S05]  /*10c60*/  @P0 BRA `(.L_x_27) ;  /* 0x0000000000040947 */ /* 0x000fea0003800000 */
[----:B------:R-:W-:Y:S01]  /*10c70*/  BPT.TRAP 0x1 ;  /* 0x000000040000795c */ /* 0x000fe20000300000 */
.L_x_27:
[----:B------:R-:W-:Y:S01]  /*10c80*/  UIADD3 UR19, UR19, 0x1, URZ ;  /* 0x0000000113137890 */ /* 0x000fe2000fffe03f */
[C---:B-----5:R-:W-:Y:S01]  /*10c90*/  ISETP.GT.AND P0, PT, R3.reuse, 0x1, PT ;  /* 0x000000010300780c */ /* 0x060fe20003f04270 */
[----:B------:R-:W-:Y:S01]  /*10ca0*/  UIADD3 UR22, UR22, 0x1, URZ ;  /* 0x0000000116167890 */ /* 0x000fe2000fffe03f */
[----:B------:R-:W-:Y:S01]  /*10cb0*/  VIADD R3, R3, 0xffffffff ;  /* 0xffffffff03037836 */ /* 0x000fe20000000000 */
[----:B------:R-:W-:Y:S02]  /*10cc0*/  UISETP.NE.AND UP0, UPT, UR19, 0xa, UPT ;  /* 0x0000000a1300788c */ /* 0x000fe4000bf05270 */
[----:B------:R-:W-:Y:S02]  /*10cd0*/  UISETP.NE.AND UP1, UPT, UR22, 0xa, UPT ;  /* 0x0000000a1600788c */ /* 0x000fe4000bf25270 */
[----:B------:R-:W-:Y:S02]  /*10ce0*/  USEL UR8, URZ, 0x1, UP0 ;  /* 0x000000013f087887 */ /* 0x000fe40008000000 */
[----:B------:R-:W-:-:S02]  /*10cf0*/  USEL UR19, UR19, URZ, UP0 ;  /* 0x0000003f13137287 */ /* 0x000fc40008000000 */
[----:B------:R-:W-:Y:S02]  /*10d00*/  USEL UR22, UR22, URZ, UP1 ;  /* 0x0000003f16167287 */ /* 0x000fe40008800000 */
[----:B------:R-:W-:Y:S01]  /*10d10*/  LOP3.LUT R2, R2, UR8, RZ, 0x3c, !PT ;  /* 0x0000000802027c12 */ /* 0x000fe2000f8e3cff */
[----:B------:R-:W-:Y:S01]  /*10d20*/  UMOV UR8, 0x1 ;  /* 0x0000000100087882 */ /* 0x000fe20000000000 */
[----:B------:R-:W-:Y:S08]  /*10d30*/  @P0 BRA `(.L_x_28) ;  /* 0xffffff8c00300947 */ /* 0x000ff0000383ffff */
.L_x_20:
[----:B------:R-:W-:-:S04]  /*10d40*/  UISETP.NE.AND UP0, UPT, UR6, URZ, UPT ;  /* 0x0000003f0600728c */ /* 0x000fc8000bf05270 */
[----:B------:R-:W-:-:S06]  /*10d50*/  USEL UR6, URZ, 0x1, !UP0 ;  /* 0x000000013f067887 */ /* 0x000fcc000c000000 */
[----:B------:R-:W-:-:S13]  /*10d60*/  ISETP.NE.AND P0, PT, RZ, UR6, PT ;  /* 0x00000006ff007c0c */ /* 0x000fda000bf05270 */
[----:B------:R-:W-:Y:S05]  /*10d70*/  @!P0 BRA `(.L_x_29) ;  /* 0x0000005400908947 */ /* 0x000fea0003800000 */
[----:B------:R-:W4:Y:S04]  /*10d80*/  LDL.LU R2, [R1+0x314] ;  /* 0x0003140001027983 */ /* 0x000f280000300800 */
[----:B------:R-:W2:Y:S04]  /*10d90*/  LDL.LU R3, [R1+0x23c] ;  /* 0x00023c0001037983 */ /* 0x000ea80000300800 */
[----:B0-----:R-:W2:Y:S04]  /*10da0*/  LDL.LU R4, [R1+0x318] ;  /* 0x0003180001047983 */ /* 0x001ea80000300800 */
[----:B------:R0:W-:Y:S04]  /*10db0*/  STL [R1+0x958], R62 ;  /* 0x0009583e01007387 */ /* 0x0001e80000100800 */
[----:B0-----:R-:W4:Y:S04]  /*10dc0*/  LDL.LU R62, [R1+0x238] ;  /* 0x00023800013e7983 */ /* 0x001f280000300800 */
[----:B------:R0:W-:Y:S04]  /*10dd0*/  STL [R1+0x954], R63 ;  /* 0x0009543f01007387 */ /* 0x0001e80000100800 */
[----:B0-----:R-:W3:Y:S04]  /*10de0*/  LDL.LU R63, [R1+0x310] ;  /* 0x00031000013f7983 */ /* 0x001ee80000300800 */
[----:B------:R0:W-:Y:S04]  /*10df0*/  STL [R1+0x950], R64 ;  /* 0x0009504001007387 */ /* 0x0001e80000100800 */
[----:B0-----:R-:W3:Y:S04]  /*10e00*/  LDL.LU R64, [R1+0x234] ;  /* 0x0002340001407983 */ /* 0x001ee80000300800 */
[----:B------:R0:W-:Y:S04]  /*10e10*/  STL [R1+0x94c], R65 ;  /* 0x00094c4101007387 */ /* 0x0001e80000100800 */
[----:B0-----:R-:W2:Y:S04]  /*10e20*/  LDL.LU R65, [R1+0x30c] ;  /* 0x00030c0001417983 */ /* 0x001ea80000300800 */
[----:B------:R0:W-:Y:S04]  /*10e30*/  STL [R1+0x948], R66 ;  /* 0x0009484201007387 */ /* 0x0001e80000100800 */
[----:B0-----:R-:W2:Y:S04]  /*10e40*/  LDL.LU R66, [R1+0x230] ;  /* 0x0002300001427983 */ /* 0x001ea80000300800 */
[----:B------:R0:W-:Y:S04]  /*10e50*/  STL [R1+0x944], R67 ;  /* 0x0009444301007387 */ /* 0x0001e80000100800 */
[----:B0-----:R-:W4:Y:S04]  /*10e60*/  LDL.LU R67, [R1+0x308] ;  /* 0x0003080001437983 */ /* 0x001f280000300800 */
        /* <DEDUP_REMOVED lines=91> */
[----:B0-----:R-:W4:Y:S01]  /*11420*/  LDL.LU R113, [R1+0x180] ;  /* 0x0001800001717983 */ /* 0x001f220000300800 */
[----:B--2---:R-:W-:Y:S01]  /*11430*/  FADD R71, R72, R71 ;  /* 0x0000004748477221 */ /* 0x004fe20000000000 */
[----:B---3--:R-:W-:Y:S01]  /*11440*/  FADD R69, R70, R69 ;  /* 0x0000004546457221 */ /* 0x008fe20000000000 */
[----:B----4-:R-:W-:Y:S01]  /*11450*/  FADD R67, R68, R67 ;  /* 0x0000004344437221 */ /* 0x010fe20000000000 */
[----:B------:R-:W-:Y:S01]  /*11460*/  STL [R1+0x888], R114 ;  /* 0x0008887201007387 */ /* 0x000fe20000100800 */
[----:B------:R-:W-:Y:S01]  /*11470*/  FADD R65, R66, R65 ;  /* 0x0000004142417221 */ /* 0x000fe20000000000 */
[----:B------:R-:W-:Y:S01]  /*11480*/  FADD R63, R64, R63 ;  /* 0x0000003f403f7221 */ /* 0x000fe20000000000 */
[----:B------:R-:W-:Y:S01]  /*11490*/  FADD R2, R62, R2 ;  /* 0x000000023e027221 */ /* 0x000fe20000000000 */
        /* <DEDUP_REMOVED lines=20> */
[----:B-----5:R0:W-:Y:S01]  /*115e0*/  STL [R1+0x870], R0 ;  /* 0x0008700001007387 */ /* 0x0201e20000100800 */
[----:B------:R-:W-:Y:S01]  /*115f0*/  FADD R231, R79, R231 ;  /* 0x000000e74fe77221 */ /* 0x000fe20000000000 */
[----:B------:R-:W-:Y:S01]  /*11600*/  FADD R232, R78, R232 ;  /* 0x000000e84ee87221 */ /* 0x000fe20000000000 */
[----:B------:R-:W-:Y:S01]  /*11610*/  FADD R233, R77, R233 ;  /* 0x000000e94de97221 */ /* 0x000fe20000000000 */
[----:B------:R2:W-:Y:S01]  /*11620*/  STL [R1+0x300], R71 ;  /* 0x0003004701007387 */ /* 0x0005e20000100800 */
[----:B------:R-:W-:Y:S01]  /*11630*/  FADD R234, R76, R234 ;  /* 0x000000ea4cea7221 */ /* 0x000fe20000000000 */
[----:B------:R-:W-:Y:S01]  /*11640*/  FADD R216, R94, R216 ;  /* 0x000000d85ed87221 */ /* 0x000fe20000000000 */
[----:B------:R-:W-:Y:S01]  /*11650*/  FADD R235, R75, R235 ;  /* 0x000000eb4beb7221 */ /* 0x000fe20000000000 */
[----:B------:R3:W-:Y:S01]  /*11660*/  STL [R1+0x304], R69 ;  /* 0x0003044501007387 */ /* 0x0007e20000100800 */
[----:B------:R-:W-:Y:S01]  /*11670*/  FADD R236, R74, R236 ;  /* 0x000000ec4aec7221 */ /* 0x000fe20000000000 */
[----:B------:R-:W-:-:S02]  /*11680*/  FADD R237, R73, R237 ;  /* 0x000000ed49ed7221 */ /* 0x000fc40000000000 */
[----:B------:R4:W-:Y:S04]  /*11690*/  STL [R1+0x308], R67 ;  /* 0x0003084301007387 */ /* 0x0009e80000100800 */
[----:B------:R1:W-:Y:S04]  /*116a0*/  STL [R1+0x30c], R65 ;  /* 0x00030c4101007387 */ /* 0x0003e80000100800 */
[----:B0-----:R-:W4:Y:S01]  /*116b0*/  LDL.LU R0, [R1+0x240] ;  /* 0x0002400001007983 */ /* 0x001f220000300800 */
[----:B------:R-:W-:-:S03]  /*116c0*/  FADD R23, R95, R23 ;  /* 0x000000175f177221 */ /* 0x000fc60000000000 */
[----:B------:R0:W-:Y:S04]  /*116d0*/  STL [R1+0x310], R63 ;  /* 0x0003103f01007387 */ /* 0x0001e80000100800 */
[----:B------:R-:W4:Y:S04]  /*116e0*/  LDL.LU R119, [R1+0x31c] ;  /* 0x00031c0001777983 */ /* 0x000f280000300800 */
[----:B------:R0:W-:Y:S01]  /*116f0*/  STL [R1+0x314], R2 ;  /* 0x0003140201007387 */ /* 0x0001e20000100800 */
[----:B------:R-:W-:-:S03]  /*11700*/  FADD R22, R96, R22 ;  /* 0x0000001660167221 */ /* 0x000fc60000000000 */
[----:B------:R-:W4:Y:S04]  /*11710*/  LDL.LU R118, [R1+0x244] ;  /* 0x0002440001767983 */ /* 0x000f280000300800 */
[----:B------:R0:W-:Y:S04]  /*11720*/  STL [R1+0x318], R4 ;  /* 0x0003180401007387 */ /* 0x0001e80000100800 */
[----:B------:R-:W4:Y:S04]  /*11730*/  LDL.LU R117, [R1+0x320] ;  /* 0x0003200001757983 */ /* 0x000f280000300800 */
[----:B------:R-:W4:Y:S01]  /*11740*/  LDL.LU R116, [R1+0x248] ;  /* 0x0002480001747983 */ /* 0x000f220000300800 */
[----:B------:R-:W-:-:S03]  /*11750*/  FADD R21, R97, R21 ;  /* 0x0000001561157221 */ /* 0x000fc60000000000 */
[----:B------:R-:W4:Y:S04]  /*11760*/  LDL.LU R115, [R1+0x324] ;  /* 0x0003240001737983 */ /* 0x000f280000300800 */
[----:B------:R-:W4:Y:S01]  /*11770*/  LDL.LU R114, [R1+0x24c] ;  /* 0x00024c0001727983 */ /* 0x000f220000300800 */
[----:B------:R-:W-:Y:S01]  /*11780*/  FADD R20, R98, R20 ;  /* 0x0000001462147221 */ /* 0x000fe20000000000 */
        /* <DEDUP_REMOVED lines=14> */
[----:B------:R-:W-:-:S02]  /*11870*/  FADD R5, R113, R5 ;  /* 0x0000000571057221 */ /* 0x000fc40000000000 */
        /* <DEDUP_REMOVED lines=42> */
[----:B--2---:R-:W2:Y:S04]  /*11b20*/  LDL.LU R71, [R1+0x37c] ;  /* 0x00037c0001477983 */ /* 0x004ea80000300800 */
[----:B------:R-:W2:Y:S04]  /*11b30*/  LDL.LU R70, [R1+0x2a4] ;  /* 0x0002a40001467983 */ /* 0x000ea80000300800 */
[----:B---3--:R-:W3:Y:S04]  /*11b40*/  LDL.LU R69, [R1+0x380] ;  /* 0x0003800001457983 */ /* 0x008ee80000300800 */
[----:B------:R-:W3:Y:S04]  /*11b50*/  LDL.LU R68, [R1+0x2a8] ;  /* 0x0002a80001447983 */ /* 0x000ee80000300800 */
[----:B----4-:R-:W4:Y:S04]  /*11b60*/  LDL.LU R67, [R1+0x384] ;  /* 0x0003840001437983 */ /* 0x010f280000300800 */
[----:B------:R-:W4:Y:S04]  /*11b70*/  LDL.LU R66, [R1+0x2ac] ;  /* 0x0002ac0001427983 */ /* 0x000f280000300800 */
[----:B-1----:R-:W4:Y:S04]  /*11b80*/  LDL.LU R65, [R1+0x388] ;  /* 0x0003880001417983 */ /* 0x002f280000300800 */
[----:B------:R-:W4:Y:S04]  /*11b90*/  LDL.LU R64, [R1+0x2b0] ;  /* 0x0002b00001407983 */ /* 0x000f280000300800 */
[----:B0-----:R-:W4:Y:S04]  /*11ba0*/  LDL.LU R63, [R1+0x38c] ;  /* 0x00038c00013f7983 */ /* 0x001f280000300800 */
[----:B------:R-:W4:Y:S04]  /*11bb0*/  LDL.LU R62, [R1+0x2b4] ;  /* 0x0002b400013e7983 */ /* 0x000f280000300800 */
[----:B------:R-:W4:Y:S04]  /*11bc0*/  LDL.LU R2, [R1+0x390] ;  /* 0x0003900001027983 */ /* 0x000f280000300800 */
[----:B------:R-:W4:Y:S04]  /*11bd0*/  LDL.LU R3, [R1+0x2b8] ;  /* 0x0002b80001037983 */ /* 0x000f280000300800 */
[----:B------:R-:W4:Y:S01]  /*11be0*/  LDL.LU R4, [R1+0x394] ;  /* 0x0003940001047983 */ /* 0x000f220000300800 */
[----:B------:R-:W-:Y:S01]  /*11bf0*/  FADD R119, R0, R119 ;  /* 0x0000007700777221 */ /* 0x000fe20000000000 */
[----:B------:R-:W-:Y:S01]  /*11c00*/  FADD R117, R118, R117 ;  /* 0x0000007576757221 */ /* 0x000fe20000000000 */
[----:B------:R-:W-:-:S03]  /*11c10*/  FADD R115, R116, R115 ;  /* 0x0000007374737221 */ /* 0x000fc60000000000 */
[----:B------:R0:W-:Y:S04]  /*11c20*/  STL [R1+0x31c], R119 ;  /* 0x00031c7701007387 */ /* 0x0001e80000100800 */
[----:B------:R1:W-:Y:S04]  /*11c30*/  STL [R1+0x320], R117 ;  /* 0x0003207501007387 */ /* 0x0003e80000100800 */
[----:B------:R1:W-:Y:S01]  /*11c40*/  STL [R1+0x324], R115 ;  /* 0x0003247301007387 */ /* 0x0003e20000100800 */
[----:B------:R-:W-:Y:S01]  /*11c50*/  FADD R113, R114, R113 ;  /* 0x0000007172717221 */ /* 0x000fe20000000000 */
[----:B------:R-:W-:-:S04]  /*11c60*/  FADD R111, R112, R111 ;  /* 0x0000006f706f7221 */ /* 0x000fc80000000000 */
        /* <DEDUP_REMOVED lines=46> */
[----:B------:R4:W-:Y:S04]  /*11f50*/  STL [R1+0x384], R67 ;  /* 0x0003844301007387 */ /* 0x0009e80000100800 */
[----:B------:R4:W-:Y:S01]  /*11f60*/  STL [R1+0x388], R65 ;  /* 0x0003884101007387 */ /* 0x0009e20000100800 */
[----:B------:R-:W-:-:S03]  /*11f70*/  FADD R63, R64, R63 ;  /* 0x0000003f403f7221 */ /* 0x000fc60000000000 */
[----:B------:R-:W4:Y:S04]  /*11f80*/  LDL.LU R0, [R1+0x2bc] ;  /* 0x0002bc0001007983 */ /* 0x000f280000300800 */
[----:B------:R4:W-:Y:S01]  /*11f90*/  STL [R1+0x38c], R63 ;  /* 0x00038c3f01007387 */ /* 0x0009e20000100800 */
[----:B------:R-:W-:-:S03]  /*11fa0*/  FADD R2, R62, R2 ;  /* 0x000000023e027221 */ /* 0x000fc60000000000 */
[----:B0-----:R-:W4:Y:S04]  /*11fb0*/  LDL.LU R119, [R1+0x398] ;  /* 0x0003980001777983 */ /* 0x001f280000300800 */
[----:B------:R0:W-:Y:S01]  /*11fc0*/  STL [R1+0x390], R2 ;  /* 0x0003900201007387 */ /* 0x0001e20000100800 */
[----:B------:R-:W-:-:S03]  /*11fd0*/  FADD R4, R3, R4 ;  /* 0x0000000403047221 */ /* 0x000fc60000000000 */
        /* <DEDUP_REMOVED lines=33> */
[----:B------:R-:W4:Y:S04]  /*121f0*/  LDL.LU R86, [R1] ;  /* 0x0000000001567983 */ /* 0x000f280000300800 */
        /* <DEDUP_REMOVED lines=25> */
[----:B------:R-:W4:Y:S04]  /*12390*/  LDL.LU R3, [R1+0x34] ;  /* 0x0000340001037983 */ /* 0x000f280000300800 */
[----:B------:R-:W4:Y:S01]  /*123a0*/  LDL.LU R4, [R1+0x410] ;  /* 0x0004100001047983 */ /* 0x000f220000300800 */
[----:B------:R-:W-:-:S05]  /*123b0*/  FADD R119, R0, R119 ;  /* 0x0000007700777221 */ /* 0x000fca0000000000 */
        /* <DEDUP_REMOVED lines=124> */
[----:B------:R-:W-:Y:S01]  /*12b80*/  STL [R1+0x414], R119 ;  /* 0x0004147701007387 */ /* 0x000fe20000100800 */
[----:B------:R-:W-:Y:S01]  /*12b90*/  FADD R117, R118, R117 ;  /* 0x0000007576757221 */ /* 0x000fe20000000000 */
        /* <DEDUP_REMOVED lines=51> */
[----:B------:R-:W-:Y:S04]  /*12ed0*/  STL [R1+0x47c], R67 ;  /* 0x00047c4301007387 */ /* 0x000fe80000100800 */
[----:B------:R-:W-:Y:S01]  /*12ee0*/  STL [R1+0x480], R65 ;  /* 0x0004804101007387 */ /* 0x000fe20000100800 */
[----:B------:R-:W-:Y:S01]  /*12ef0*/  FADD R63, R64, R63 ;  /* 0x0000003f403f7221 */ /* 0x000fe20000000000 */
[----:B------:R-:W-:Y:S02]  /*12f00*/  FADD R2, R62, R2 ;  /* 0x000000023e027221 */ /* 0x000fe40000000000 */
[----:B------:R-:W2:Y:S04]  /*12f10*/  LDL.LU R62, [R1+0xb4] ;  /* 0x0000b400013e7983 */ /* 0x000ea80000300800 */
[----:B------:R0:W-:Y:S01]  /*12f20*/  STL [R1+0x484], R63 ;  /* 0x0004843f01007387 */ /* 0x0001e20000100800 */
[----:B------:R-:W-:-:S03]  /*12f30*/  FADD R4, R3, R4 ;  /* 0x0000000403047221 */ /* 0x000fc60000000000 */
[----:B0-----:R-:W2:Y:S04]  /*12f40*/  LDL.LU R63, [R1+0x490] ;  /* 0x00049000013f7983 */ /* 0x001ea80000300800 */
[----:B------:R0:W-:Y:S04]  /*12f50*/  STL [R1+0x488], R2 ;  /* 0x0004880201007387 */ /* 0x0001e80000100800 */
[----:B------:R-:W3:Y:S04]  /*12f60*/  LDL.LU R64, [R1+0xb8] ;  /* 0x0000b80001407983 */ /* 0x000ee80000300800 */
[----:B------:R1:W-:Y:S04]  /*12f70*/  STL [R1+0x48c], R4 ;  /* 0x00048c0401007387 */ /* 0x0003e80000100800 */
[----:B------:R-:W3:Y:S04]  /*12f80*/  LDL.LU R65, [R1+0x494] ;  /* 0x0004940001417983 */ /* 0x000ee80000300800 */
        /* <DEDUP_REMOVED lines=57> */
[----:B-1----:R-:W4:Y:S01]  /*13320*/  LDL.LU R4, [R1+0x508] ;  /* 0x0005080001047983 */ /* 0x002f220000300800 */
[----:B--2---:R-:W-:-:S03]  /*13330*/  FADD R63, R62, R63 ;  /* 0x0000003f3e3f7221 */ /* 0x004fc60000000000 */
[----:B------:R-:W2:Y:S04]  /*13340*/  LDL.LU R62, [R1+0x958] ;  /* 0x00095800013e7983 */ /* 0x000ea80000300800 */
[----:B------:R0:W-:Y:S01]  /*13350*/  STL [R1+0x490], R63 ;  /* 0x0004903f01007387 */ /* 0x0001e20000100800 */
[----:B---3--:R-:W-:-:S03]  /*13360*/  FADD R65, R64, R65 ;  /* 0x0000004140417221 */ /* 0x008fc60000000000 */
[----:B0-----:R-:W3:Y:S04]  /*13370*/  LDL.LU R63, [R1+0x954] ;  /* 0x00095400013f7983 */ /* 0x001ee80000300800 */
[----:B------:R-:W3:Y:S01]  /*13380*/  LDL.LU R64, [R1+0x950] ;  /* 0x0009500001407983 */ /* 0x000ee20000300800 */
[----:B----4-:R-:W-:-:S03]  /*13390*/  FADD R67, R66, R67 ;  /* 0x0000004342437221 */ /* 0x010fc60000000000 */
[----:B------:R0:W-:Y:S01]  /*133a0*/  STL [R1+0x494], R65 ;  /* 0x0004944101007387 */ /* 0x0001e20000100800 */
[----:B------:R-:W-:-:S03]  /*133b0*/  FADD R69, R68, R69 ;  /* 0x0000004544457221 */ /* 0x000fc60000000000 */
[----:B0-----:R-:W4:Y:S04]  /*133c0*/  LDL.LU R65, [R1+0x94c] ;  /* 0x00094c0001417983 */ /* 0x001f280000300800 */
[----:B------:R-:W4:Y:S01]  /*133d0*/  LDL.LU R66, [R1+0x948] ;  /* 0x0009480001427983 */ /* 0x000f220000300800 */
[----:B------:R-:W-:-:S03]  /*133e0*/  FADD R71, R70, R71 ;  /* 0x0000004746477221 */ /* 0x000fc60000000000 */
[----:B------:R0:W-:Y:S01]  /*133f0*/  STL [R1+0x498], R67 ;  /* 0x0004984301007387 */ /* 0x0001e20000100800 */
[----:B------:R-:W-:-:S03]  /*13400*/  FADD R73, R72, R73 ;  /* 0x0000004948497221 */ /* 0x000fc60000000000 */
[----:B0-----:R-:W4:Y:S04]  /*13410*/  LDL.LU R67, [R1+0x944] ;  /* 0x0009440001437983 */ /* 0x001f280000300800 */
[----:B------:R-:W4:Y:S04]  /*13420*/  LDL.LU R68, [R1+0x940] ;  /* 0x0009400001447983 */ /* 0x000f280000300800 */
[----:B------:R0:W-:Y:S01]  /*13430*/  STL [R1+0x49c], R69 ;  /* 0x00049c4501007387 */ /* 0x0001e20000100800 */
[----:B------:R-:W-:Y:S01]  /*13440*/  FADD R75, R74, R75 ;  /* 0x0000004b4a4b7221 */ /* 0x000fe20000000000 */
        /* <DEDUP_REMOVED lines=23> */
[----:B------:R-:W-:Y:S01]  /*135c0*/  FADD R111, R112, R111 ;  /* 0x0000006f706f7221 */ /* 0x000fe20000000000 */
[----:B------:R-:W-:Y:S01]  /*135d0*/  FADD R109, R110, R109 ;  /* 0x0000006d6e6d7221 */ /* 0x000fe20000000000 */
        /* <DEDUP_REMOVED lines=13> */
[----:B------:R-:W-:Y:S04]  /*136b0*/  STL [R1+0x4bc], R119 ;  /* 0x0004bc7701007387 */ /* 0x000fe80000100800 */
[----:B------:R-:W-:Y:S04]  /*136c0*/  STL [R1+0x4c0], R117 ;  /* 0x0004c07501007387 */ /* 0x000fe80000100800 */
        /* <DEDUP_REMOVED lines=21> */
[----:B------:R-:W-:Y:S04]  /*13820*/  STL [R1+0x4f8], R89 ;  /* 0x0004f85901007387 */ /* 0x000fe80000100800 */
[----:B------:R-:W-:Y:S04]  /*13830*/  STL [R1+0x4fc], R87 ;  /* 0x0004fc5701007387 */ /* 0x000fe80000100800 */
[----:B------:R-:W2:Y:S04]  /*13840*/  LDL.LU R84, [R1+0x130] ;  /* 0x0001300001547983 */ /* 0x000ea80000300800 */
[----:B------:R0:W-:Y:S04]  /*13850*/  STL [R1+0x500], R85 ;  /* 0x0005005501007387 */ /* 0x0001e80000100800 */
[----:B------:R-:W2:Y:S04]  /*13860*/  LDL.LU R116, [R1+0x50c] ;  /* 0x00050c0001747983 */ /* 0x000ea80000300800 */
[----:B------:R1:W-:Y:S04]  /*13870*/  STL [R1+0x504], R2 ;  /* 0x0005040201007387 */ /* 0x0003e80000100800 */
[----:B0-----:R-:W3:Y:S04]  /*13880*/  LDL.LU R85, [R1+0x134] ;  /* 0x0001340001557983 */ /* 0x001ee80000300800 */
[----:B------:R0:W-:Y:S04]  /*13890*/  STL [R1+0x508], R4 ;  /* 0x0005080401007387 */ /* 0x0001e80000100800 */
[----:B------:R-:W3:Y:S04]  /*138a0*/  LDL.LU R117, [R1+0x510] ;  /* 0x0005100001757983 */ /* 0x000ee80000300800 */
[----:B------:R-:W4:Y:S04]  /*138b0*/  LDL.LU R86, [R1+0x138] ;  /* 0x0001380001567983 */ /* 0x000f280000300800 */
[----:B------:R-:W4:Y:S04]  /*138c0*/  LDL.LU R118, [R1+0x514] ;  /* 0x0005140001767983 */ /* 0x000f280000300800 */
[----:B------:R-:W4:Y:S04]  /*138d0*/  LDL.LU R87, [R1+0x13c] ;  /* 0x00013c0001577983 */ /* 0x000f280000300800 */
[----:B-1----:R-:W4:Y:S04]  /*138e0*/  LDL.LU R2, [R1+0x518] ;  /* 0x0005180001027983 */ /* 0x002f280000300800 */
[----:B------:R-:W4:Y:S04]  /*138f0*/  LDL.LU R88, [R1+0x140] ;  /* 0x0001400001587983 */ /* 0x000f280000300800 */
[----:B------:R-:W4:Y:S04]  /*13900*/  LDL.LU R3, [R1+0x51c] ;  /* 0x00051c0001037983 */ /* 0x000f280000300800 */
[----:B------:R-:W4:Y:S04]  /*13910*/  LDL.LU R89, [R1+0x144] ;  /* 0x0001440001597983 */ /* 0x000f280000300800 */
        /* <DEDUP_REMOVED lines=29> */
[----:B--2---:R-:W-:-:S03]  /*13af0*/  FADD R116, R84, R116 ;  /* 0x0000007454747221 */ /* 0x004fc60000000000 */
[----:B------:R-:W2:Y:S04]  /*13b00*/  LDL.LU R84, [R1+0x900] ;  /* 0x0009000001547983 */ /* 0x000ea80000300800 */
[----:B------:R0:W-:Y:S01]  /*13b10*/  STL [R1+0x50c], R116 ;  /* 0x00050c7401007387 */ /* 0x0001e20000100800 */
[----:B---3--:R-:W-:-:S03]  /*13b20*/  FADD R117, R85, R117 ;  /* 0x0000007555757221 */ /* 0x008fc60000000000 */
[----:B0-----:R-:W3:Y:S04]  /*13b30*/  LDL.LU R116, [R1+0x55c] ;  /* 0x00055c0001747983 */ /* 0x001ee80000300800 */
[----:B------:R-:W2:Y:S01]  /*13b40*/  LDL.LU R85, [R1+0x8fc] ;  /* 0x0008fc0001557983 */ /* 0x000ea20000300800 */
[----:B----4-:R-:W-:-:S03]  /*13b50*/  FADD R118, R86, R118 ;  /* 0x0000007656767221 */ /* 0x010fc60000000000 */
[----:B------:R0:W-:Y:S04]  /*13b60*/  STL [R1+0x510], R117 ;  /* 0x0005107501007387 */ /* 0x0001e80000100800 */
[----:B0-----:R-:W4:Y:S04]  /*13b70*/  LDL.LU R117, [R1+0x560] ;  /* 0x0005600001757983 */ /* 0x001f280000300800 */
[----:B------:R-:W2:Y:S04]  /*13b80*/  LDL.LU R86, [R1+0x8f8] ;  /* 0x0008f80001567983 */ /* 0x000ea80000300800 */
[----:B------:R0:W-:Y:S04]  /*13b90*/  STL [R1+0x514], R118 ;  /* 0x0005147601007387 */ /* 0x0001e80000100800 */
[----:B0-----:R-:W2:Y:S01]  /*13ba0*/  LDL.LU R118, [R1+0x564] ;  /* 0x0005640001767983 */ /* 0x001ea20000300800 */
[----:B------:R-:W-:Y:S01]  /*13bb0*/  FADD R2, R87, R2 ;  /* 0x0000000257027221 */ /* 0x000fe20000000000 */
[----:B------:R-:W-:-:S02]  /*13bc0*/  FADD R3, R88, R3 ;  /* 0x0000000358037221 */ /* 0x000fc40000000000 */
[----:B------:R-:W2:Y:S01]  /*13bd0*/  LDL.LU R87, [R1+0x8f4] ;  /* 0x0008f40001577983 */ /* 0x000ea20000300800 */
[----:B------:R-:W-:-:S03]  /*13be0*/  FADD R4, R89, R4 ;  /* 0x0000000459047221 */ /* 0x000fc60000000000 */
[----:B------:R0:W-:Y:S01]  /*13bf0*/  STL [R1+0x518], R2 ;  /* 0x0005180201007387 */ /* 0x0001e20000100800 */
[----:B------:R-:W-:Y:S01]  /*13c00*/  FADD R91, R90, R91 ;  /* 0x0000005b5a5b7221 */ /* 0x000fe20000000000 */
[----:B------:R-:W-:Y:S02]  /*13c10*/  FADD R93, R92, R93 ;  /* 0x0000005d5c5d7221 */ /* 0x000fe40000000000 */
[----:B0-----:R-:W2:Y:S04]  /*13c20*/  LDL.LU R2, [R1+0x568] ;  /* 0x0005680001027983 */ /* 0x001ea80000300800 */
[----:B------:R-:W2:Y:S04]  /*13c30*/  LDL.LU R88, [R1+0x8f0] ;  /* 0x0008f00001587983 */ /* 0x000ea80000300800 */
[----:B------:R0:W-:Y:S01]  /*13c40*/  STL [R1+0x51c], R3 ;  /* 0x00051c0301007387 */ /* 0x0001e20000100800 */
[----:B------:R-:W-:-:S03]  /*13c50*/  FADD R95, R94, R95 ;  /* 0x0000005f5e5f7221 */ /* 0x000fc60000000000 */
        /* <DEDUP_REMOVED lines=46> */
[----:B------:R0:W-:Y:S04]  /*13f40*/  STL [R1+0x54c], R112 ;  /* 0x00054c7001007387 */ /* 0x0001e80000100800 */
[----:B0-----:R-:W2:Y:S04]  /*13f50*/  LDL.LU R112, [R1+0x57c] ;  /* 0x00057c0001707983 */ /* 0x001ea80000300800 */
[----:B------:R-:W2:Y:S04]  /*13f60*/  LDL.LU R109, [R1+0x89c] ;  /* 0x00089c00016d7983 */ /* 0x000ea80000300800 */
[----:B------:R0:W-:Y:S01]  /*13f70*/  STL [R1+0x550], R113 ;  /* 0x0005507101007387 */ /* 0x0001e20000100800 */
[----:B---3--:R-:W-:-:S03]  /*13f80*/  FADD R116, R120, R116 ;  /* 0x0000007478747221 */ /* 0x008fc60000000000 */
[----:B0-----:R-:W3:Y:S04]  /*13f90*/  LDL.LU R113, [R1+0x580] ;  /* 0x0005800001717983 */ /* 0x001ee80000300800 */
[----:B------:R0:W-:Y:S04]  /*13fa0*/  STL [R1+0x554], R114 ;  /* 0x0005547201007387 */ /* 0x0001e80000100800 */
[----:B0-----:R-:W3:Y:S01]  /*13fb0*/  LDL.LU R114, [R1+0x584] ;  /* 0x0005840001727983 */ /* 0x001ee20000300800 */
[----:B----4-:R-:W-:-:S03]  /*13fc0*/  FADD R117, R121, R117 ;  /* 0x0000007579757221 */ /* 0x010fc60000000000 */
[----:B------:R0:W-:Y:S04]  /*13fd0*/  STL [R1+0x558], R115 ;  /* 0x0005587301007387 */ /* 0x0001e80000100800 */
[----:B0-----:R-:W4:Y:S01]  /*13fe0*/  LDL.LU R115, [R1+0x588] ;  /* 0x0005880001737983 */ /* 0x001f220000300800 */
[----:B--2---:R-:W-:-:S03]  /*13ff0*/  FADD R118, R122, R118 ;  /* 0x000000767a767221 */ /* 0x004fc60000000000 */
[----:B------:R0:W-:Y:S04]  /*14000*/  STL [R1+0x55c], R116 ;  /* 0x00055c7401007387 */ /* 0x0001e80000100800 */
[----:B0-----:R-:W2:Y:S04]  /*14010*/  LDL.LU R116, [R1+0x58c] ;  /* 0x00058c0001747983 */ /* 0x001ea80000300800 */
[----:B------:R0:W-:Y:S04]  /*14020*/  STL [R1+0x560], R117 ;  /* 0x0005607501007387 */ /* 0x0001e80000100800 */
[----:B0-----:R-:W2:Y:S04]  /*14030*/  LDL.LU R117, [R1+0x590] ;  /* 0x0005900001757983 */ /* 0x001ea80000300800 */
[----:B------:R0:W-:Y:S04]  /*14040*/  STL [R1+0x564], R118 ;  /* 0x0005647601007387 */ /* 0x0001e80000100800 */
[----:B0-----:R-:W2:Y:S04]  /*14050*/  LDL.LU R118, [R1+0x594] ;  /* 0x0005940001767983 */ /* 0x001ea80000300800 */
[----:B------:R-:W2:Y:S04]  /*14060*/  LDL.LU R119, [R1+0x598] ;  /* 0x0005980001777983 */ /* 0x000ea80000300800 */
[----:B------:R-:W2:Y:S01]  /*14070*/  LDL.LU R0, [R1+0x59c] ;  /* 0x00059c0001007983 */ /* 0x000ea20000300800 */
[----:B------:R-:W-:Y:S01]  /*14080*/  FADD R2, R123, R2 ;  /* 0x000000027b027221 */ /* 0x000fe20000000000 */
[----:B------:R-:W-:-:S04]  /*14090*/  FADD R3, R124, R3 ;  /* 0x000000037c037221 */ /* 0x000fc80000000000 */
[----:B------:R0:W-:Y:S01]  /*140a0*/  STL [R1+0x568], R2 ;  /* 0x0005680201007387 */ /* 0x0001e20000100800 */
[----:B------:R-:W-:-:S03]  /*140b0*/  FADD R4, R125, R4 ;  /* 0x000000047d047221 */ /* 0x000fc60000000000 */
[----:B------:R-:W2:Y:S04]  /*140c0*/  LDL.LU R125, [R1+0x5cc] ;  /* 0x0005cc00017d7983 */ /* 0x000ea80000300800 */
[----:B------:R1:W-:Y:S04]  /*140d0*/  STL [R1+0x56c], R3 ;  /* 0x00056c0301007387 */ /* 0x0003e80000100800 */
[----:B------:R-:W2:Y:S04]  /*140e0*/  LDL.LU R124, [R1+0x5d0] ;  /* 0x0005d000017c7983 */ /* 0x000ea80000300800 */
[----:B------:R-:W2:Y:S04]  /*140f0*/  LDL.LU R123, [R1+0x5d4] ;  /* 0x0005d400017b7983 */ /* 0x000ea80000300800 */
[----:B------:R1:W-:Y:S04]  /*14100*/  STL [R1+0x570], R4 ;  /* 0x0005700401007387 */ /* 0x0003e80000100800 */
[----:B------:R-:W2:Y:S04]  /*14110*/  LDL.LU R122, [R1+0x5d8] ;  /* 0x0005d800017a7983 */ /* 0x000ea80000300800 */
[----:B------:R-:W2:Y:S04]  /*14120*/  LDL.LU R121, [R1+0x5dc] ;  /* 0x0005dc0001797983 */ /* 0x000ea80000300800 */
[----:B------:R-:W2:Y:S04]  /*14130*/  LDL.LU R120, [R1+0x5e0] ;  /* 0x0005e00001787983 */ /* 0x000ea80000300800 */
[----:B0-----:R-:W2:Y:S04]  /*14140*/  LDL.LU R2, [R1+0x5e4] ;  /* 0x0005e40001027983 */ /* 0x001ea80000300800 */
[----:B-1----:R-:W2:Y:S04]  /*14150*/  LDL.LU R3, [R1+0x5e8] ;  /* 0x0005e80001037983 */ /* 0x002ea80000300800 */
[----:B------:R-:W2:Y:S01]  /*14160*/  LDL.LU R4, [R1+0x5ec] ;  /* 0x0005ec0001047983 */ /* 0x000ea20000300800 */
[----:B------:R-:W-:-:S05]  /*14170*/  FADD R110, R126, R110 ;  /* 0x0000006e7e6e7221 */ /* 0x000fca0000000000 */
[----:B------:R0:W-:Y:S04]  /*14180*/  STL [R1+0x574], R110 ;  /* 0x0005746e01007387 */ /* 0x0001e80000100800 */
[----:B0-----:R-:W2:Y:S01]  /*14190*/  LDL.LU R110, [R1+0x898] ;  /* 0x00089800016e7983 */ /* 0x001ea20000300800 */
[----:B------:R-:W-:-:S03]  /*141a0*/  FADD R111, R127, R111 ;  /* 0x0000006f7f6f7221 */ /* 0x000fc60000000000 */
[----:B------:R-:W2:Y:S04]  /*141b0*/  LDL.LU R126, [R1+0x5c8] ;  /* 0x0005c800017e7983 */ /* 0x000ea80000300800 */
[----:B------:R0:W-:Y:S04]  /*141c0*/  STL [R1+0x578], R111 ;  /* 0x0005786f01007387 */ /* 0x0001e80000100800 */
[----:B0-----:R-:W2:Y:S01]  /*141d0*/  LDL.LU R111, [R1+0x894] ;  /* 0x00089400016f7983 */ /* 0x001ea20000300800 */
[----:B------:R-:W-:-:S03]  /*141e0*/  FADD R112, R128, R112 ;  /* 0x0000007080707221 */ /* 0x000fc60000000000 */
[----:B------:R-:W2:Y:S04]  /*141f0*/  LDL.LU R127, [R1+0x5c4] ;  /* 0x0005c400017f7983 */ /* 0x000ea80000300800 */
[----:B------:R0:W-:Y:S04]  /*14200*/  STL [R1+0x57c], R112 ;  /* 0x00057c7001007387 */ /* 0x0001e80000100800 */
[----:B0-----:R-:W2:Y:S01]  /*14210*/  LDL.LU R112, [R1+0x890] ;  /* 0x0008900001707983 */ /* 0x001ea20000300800 */
[----:B---3--:R-:W-:-:S03]  /*14220*/  FADD R113, R129, R113 ;  /* 0x0000007181717221 */ /* 0x008fc60000000000 */
[----:B------:R-:W3:Y:S04]  /*14230*/  LDL.LU R128, [R1+0x5c0] ;  /* 0x0005c00001807983 */ /* 0x000ee80000300800 */
[----:B------:R0:W-:Y:S01]  /*14240*/  STL [R1+0x580], R113 ;  /* 0x0005807101007387 */ /* 0x0001e20000100800 */
[----:B------:R-:W-:-:S03]  /*14250*/  FADD R114, R130, R114 ;  /* 0x0000007282727221 */ /* 0x000fc60000000000 */
[----:B0-----:R-:W3:Y:S04]  /*14260*/  LDL.LU R113, [R1+0x88c] ;  /* 0x00088c0001717983 */ /* 0x001ee80000300800 */
[----:B------:R-:W3:Y:S04]  /*14270*/  LDL.LU R129, [R1+0x5bc] ;  /* 0x0005bc0001817983 */ /* 0x000ee80000300800 */
[----:B------:R0:W-:Y:S01]  /*14280*/  STL [R1+0x584], R114 ;  /* 0x0005847201007387 */ /* 0x0001e20000100800 */
[----:B----4-:R-:W-:-:S03]  /*14290*/  FADD R115, R131, R115 ;  /* 0x0000007383737221 */ /* 0x010fc60000000000 */
[----:B0-----:R-:W4:Y:S04]  /*142a0*/  LDL.LU R114, [R1+0x888] ;  /* 0x0008880001727983 */ /* 0x001f280000300800 */
[----:B------:R-:W4:Y:S01]  /*142b0*/  LDL.LU R130, [R1+0x5b8] ;  /* 0x0005b80001827983 */ /* 0x000f220000300800 */
[----:B--2---:R-:W-:-:S03]  /*142c0*/  FADD R116, R132, R116 ;  /* 0x0000007484747221 */ /* 0x004fc60000000000 */
[----:B------:R0:W-:Y:S04]  /*142d0*/  STL [R1+0x588], R115 ;  /* 0x0005887301007387 */ /* 0x0001e80000100800 */
[----:B0-----:R-:W2:Y:S01]  /*142e0*/  LDL.LU R115, [R1+0x884] ;  /* 0x0008840001737983 */ /* 0x001ea20000300800 */
[----:B------:R-:W-:-:S03]  /*142f0*/  FADD R117, R133, R117 ;  /* 0x0000007585757221 */ /* 0x000fc60000000000 */
[----:B------:R-:W2:Y:S04]  /*14300*/  LDL.LU R131, [R1+0x5b4] ;  /* 0x0005b40001837983 */ /* 0x000ea80000300800 */
[----:B------:R0:W-:Y:S01]  /*14310*/  STL [R1+0x58c], R116 ;  /* 0x00058c7401007387 */ /* 0x0001e20000100800 */
[----:B------:R-:W-:-:S03]  /*14320*/  FADD R118, R134, R118 ;  /* 0x0000007686767221 */ /* 0x000fc60000000000 */
[----:B0-----:R-:W2:Y:S04]  /*14330*/  LDL.LU R116, [R1+0x880] ;  /* 0x0008800001747983 */ /* 0x001ea80000300800 */
[----:B------:R-:W2:Y:S01]  /*14340*/  LDL.LU R132, [R1+0x5b0] ;  /* 0x0005b00001847983 */ /* 0x000ea20000300800 */
[----:B------:R-:W-:-:S03]  /*14350*/  FADD R119, R135, R119 ;  /* 0x0000007787777221 */ /* 0x000fc60000000000 */
[----:B------:R0:W-:Y:S01]  /*14360*/  STL [R1+0x590], R117 ;  /* 0x0005907501007387 */ /* 0x0001e20000100800 */
[----:B------:R-:W-:-:S03]  /*14370*/  FADD R0, R136, R0 ;  /* 0x0000000088007221 */ /* 0x000fc60000000000 */
[----:B0-----:R-:W2:Y:S04]  /*14380*/  LDL.LU R117, [R1+0x87c] ;  /* 0x00087c0001757983 */ /* 0x001ea80000300800 */
[----:B------:R-:W2:Y:S04]  /*14390*/  LDL.LU R133, [R1+0x5ac] ;  /* 0x0005ac0001857983 */ /* 0x000ea80000300800 */
[----:B------:R0:W-:Y:S04]  /*143a0*/  STL [R1+0x594], R118 ;  /* 0x0005947601007387 */ /* 0x0001e80000100800 */
[----:B0-----:R-:W2:Y:S04]  /*143b0*/  LDL.LU R118, [R1+0x878] ;  /* 0x0008780001767983 */ /* 0x001ea80000300800 */
[----:B------:R-:W2:Y:S04]  /*143c0*/  LDL.LU R134, [R1+0x5a8] ;  /* 0x0005a80001867983 */ /* 0x000ea80000300800 */
[----:B------:R0:W-:Y:S04]  /*143d0*/  STL [R1+0x598], R119 ;  /* 0x0005987701007387 */ /* 0x0001e80000100800 */
[----:B0-----:R-:W2:Y:S04]  /*143e0*/  LDL.LU R119, [R1+0x874] ;  /* 0x0008740001777983 */ /* 0x001ea80000300800 */
[----:B------:R-:W2:Y:S04]  /*143f0*/  LDL.LU R135, [R1+0x5a4] ;  /* 0x0005a40001877983 */ /* 0x000ea80000300800 */
[----:B------:R0:W-:Y:S04]  /*14400*/  STL [R1+0x59c], R0 ;  /* 0x00059c0001007387 */ /* 0x0001e80000100800 */
[----:B0-----:R0:W5:Y:S04]  /*14410*/  LDL.LU R0, [R1+0x870] ;  /* 0x0008700001007983 */ /* 0x0011680000300800 */
[----:B------:R-:W2:Y:S01]  /*14420*/  LDL.LU R136, [R1+0x5a0] ;  /* 0x0005a00001887983 */ /* 0x000ea20000300800 */
        /* <DEDUP_REMOVED lines=11> */
[----:B---3--:R-:W-:Y:S01]  /*144e0*/  FADD R128, R145, R128 ;  /* 0x0000008091807221 */ /* 0x008fe20000000000 */
[----:B------:R-:W-:Y:S01]  /*144f0*/  FADD R129, R144, R129 ;  /* 0x0000008190817221 */ /* 0x000fe20000000000 */
[----:B----4-:R-:W-:Y:S01]  /*14500*/  FADD R130, R143, R130 ;  /* 0x000000828f827221 */ /* 0x010fe20000000000 */
[----:B--2---:R-:W-:Y:S01]  /*14510*/  FADD R131, R142, R131 ;  /* 0x000000838e837221 */ /* 0x004fe20000000000 */
[----:B------:R-:W-:Y:S01]  /*14520*/  FADD R132, R141, R132 ;  /* 0x000000848d847221 */ /* 0x000fe20000000000 */
[----:B------:R-:W-:Y:S01]  /*14530*/  FADD R133, R140, R133 ;  /* 0x000000858c857221 */ /* 0x000fe20000000000 */
[----:B------:R-:W-:Y:S01]  /*14540*/  FADD R134, R139, R134 ;  /* 0x000000868b867221 */ /* 0x000fe20000000000 */
[----:B------:R-:W-:Y:S01]  /*14550*/  FADD R135, R138, R135 ;  /* 0x000000878a877221 */ /* 0x000fe20000000000 */
[----:B------:R-:W-:-:S05]  /*14560*/  FADD R136, R137, R136 ;  /* 0x0000008889887221 */ /* 0x000fca0000000000 */
[----:B------:R1:W-:Y:S04]  /*14570*/  STL [R1+0x5a0], R136 ;  /* 0x0005a08801007387 */ /* 0x0003e80000100800 */
        /* <DEDUP_REMOVED lines=16> */
[----:B------:R-:W4:Y:S04]  /*14680*/  LDL.LU R147, [R1+0x5f0] ;  /* 0x0005f00001937983 */ /* 0x000f280000300800 */
[----:B------:R0:W-:Y:S04]  /*14690*/  STL [R1+0x5e4], R2 ;  /* 0x0005e40201007387 */ /* 0x0001e80000100800 */
[----:B------:R-:W4:Y:S04]  /*146a0*/  LDL.LU R146, [R1+0x5f4] ;  /* 0x0005f40001927983 */ /* 0x000f280000300800 */
        /* <DEDUP_REMOVED lines=12> */
[----:B--2---:R-:W2:Y:S04]  /*14770*/  LDL.LU R135, [R1+0x620] ;  /* 0x0006200001877983 */ /* 0x004ea80000300800 */
[----:B---3--:R-:W3:Y:S04]  /*14780*/  LDL.LU R134, [R1+0x624] ;  /* 0x0006240001867983 */ /* 0x008ee80000300800 */
[----:B----4-:R-:W4:Y:S04]  /*14790*/  LDL.LU R133, [R1+0x628] ;  /* 0x0006280001857983 */ /* 0x010f280000300800 */
        /* <DEDUP_REMOVED lines=445> */
[----:B------:R-:W-:Y:S01]  /*16370*/  FADD R3, R118, R3 ;  /* 0x0000000376037221 */ /* 0x000fe20000000000 */
[----:B------:R-:W-:-:S05]  /*16380*/  FADD R4, R4, R119 ;  /* 0x0000007704047221 */ /* 0x000fca0000000000 */
[----:B------:R0:W-:Y:S04]  /*16390*/  STL [R1+0x858], R4 ;  /* 0x0008580401007387 */ /* 0x0001e80000100800 */
[----:B------:R0:W-:Y:S04]  /*163a0*/  STL [R1+0x850], R2 ;  /* 0x0008500201007387 */ /* 0x0001e80000100800 */
[----:B------:R0:W-:Y:S02]  /*163b0*/  STL [R1+0x854], R3 ;  /* 0x0008540301007387 */ /* 0x0001e40000100800 */
.L_x_29:
[----:B0-----:R-:W0:Y:S02]  /*163c0*/  LDC R2, c[0x0][0x28c] ;  /* 0x0000a300ff027b82 */ /* 0x001e240000000800 */
[----:B0-----:R-:W-:-:S13]  /*163d0*/  ISETP.GE.AND P0, PT, R2, 0x1, PT ;  /* 0x000000010200780c */ /* 0x001fda0003f06270 */
[----:B------:R-:W-:Y:S05]  /*163e0*/  @!P0 BRA `(.L_x_30) ;  /* 0x0000000000488947 */ /* 0x000fea0003800000 */
[----:B------:R-:W-:-:S06]  /*163f0*/  UISETP.NE.AND UP0, UPT, UR29, 0x3, UPT ;  /* 0x000000031d00788c */ /* 0x000fcc000bf05270 */
[----:B------:R-:W-:-:S13]  /*16400*/  PLOP3.LUT P0, PT, PT, PT, UP0, 0x80, 0x0 ;  /* 0x000000000000781c */ /* 0x000fda0003f0f008 */
[----:B------:R-:W-:Y:S05]  /*16410*/  @!P0 BRA `(.L_x_31) ;  /* 0x0000000000048947 */ /* 0x000fea0003800000 */
[----:B------:R-:W-:Y:S01]  /*16420*/  BPT.TRAP 0x1 ;  /* 0x000000040000795c */ /* 0x000fe20000300000 */
.L_x_31:
[----:B------:R-:W-:-:S04]  /*16430*/  UISETP.LT.AND UP0, UPT, UR16, 0x1, UPT ;  /* 0x000000011000788c */ /* 0x000fc8000bf01270 */
[----:B------:R-:W-:Y:S02]  /*16440*/  USEL UR8, UR16, 0x1, UP0 ;  /* 0x0000000110087887 */ /* 0x000fe40008000000 */
[----:B------:R-:W-:Y:S02]  /*16450*/  UISETP.GT.U32.AND UP0, UPT, UR13, 0x1, UPT ;  /* 0x000000010d00788c */ /* 0x000fe4000bf04070 */
[----:B------:R-:W-:-:S04]  /*16460*/  UIADD3 UR8, UR5, UR16, -UR8 ;  /* 0x0000001005087290 */ /* 0x000fc8000fffe808 */
[----:B------:R-:W-:Y:S01]  /*16470*/  UIMAD.WIDE.U32 UR6, UR8, -0x33333333, URZ ;  /* 0xcccccccd080678a5 */ /* 0x000fe2000f8e003f */
[----:B------:R-:W-:-:S03]  /*16480*/  PLOP3.LUT P0, PT, PT, PT, UP0, 0x80, 0x0 ;  /* 0x000000000000781c */ /* 0x000fc60003f0f008 */
[----:B------:R-:W-:-:S04]  /*16490*/  USHF.R.U32.HI UR6, URZ, 0x3, UR7 ;  /* 0x000000033f067899 */ /* 0x000fc80008011607 */
[----:B------:R-:W-:-:S04]  /*164a0*/  UIMAD UR8, UR6, -0xa, UR8 ;  /* 0xfffffff6060878a4 */ /* 0x000fc8000f8e0208 */
[----:B------:R-:W-:-:S04]  /*164b0*/  ULEA UR8, UR8, UR17, 0x3 ;  /* 0x0000001108087291 */ /* 0x000fc8000f8e183f */
[----:B------:R-:W-:-:S04]  /*164c0*/  UIADD3 UR8, UR8, 0x50, URZ ;  /* 0x0000005008087890 */ /* 0x000fc8000fffe03f */
[----:B------:R-:W-:-:S09]  /*164d0*/  UPRMT UR8, URZ, 0x654, UR8 ;  /* 0x000006543f087896 */ /* 0x000fd20008000008 */
[----:B------:R-:W-:Y:S01]  /*164e0*/  SYNCS.ARRIVE.TRANS64.RED.A1T0 RZ, [UR8], RZ ;  /* 0x000000ffffff79a7 */ /* 0x000fe20008100408 */
[----:B------:R-:W-:Y:S05]  /*164f0*/  @P0 BRA `(.L_x_30) ;  /* 0x0000000000040947 */ /* 0x000fea0003800000 */
[----:B------:R-:W-:Y:S01]  /*16500*/  BPT.TRAP 0x1 ;  /* 0x000000040000795c */ /* 0x000fe20000300000 */
.L_x_30:
[----:B------:R-:W4:Y:S01]  /*16510*/  LDL.LU R26, [R1+0x860] ;  /* 0x00086000011a7983 */ /* 0x000f220000300800 */
[----:B------:R-:W0:Y:S01]  /*16520*/  LDC R24, c[0x0][0x288] ;  /* 0x0000a200ff187b82 */ /* 0x000e220000000800 */
[----:B------:R-:W1:Y:S01]  /*16530*/  S2R R27, SR_TID.X ;  /* 0x00000000001b7919 */ /* 0x000e620000002100 */
[----:B------:R-:W-:Y:S02]  /*16540*/  UIADD3 UR5, UR16, UR5, URZ ;  /* 0x0000000510057290 */ /* 0x000fe4000fffe03f */
[----:B------:R-:W-:Y:S01]  /*16550*/  UISETP.GE.U32.AND UP1, UPT, UR16, 0xa, UPT ;  /* 0x0000000a1000788c */ /* 0x000fe2000bf26070 */
[----:B------:R-:W2:Y:S01]  /*16560*/  LDL.LU R25, [R1+0x85c] ;  /* 0x00085c0001197983 */ /* 0x000ea20000300800 */
[----:B------:R-:W-:Y:S01]  /*16570*/  UISETP.GT.U32.AND UP0, UPT, UR5, 0x9, UPT ;  /* 0x000000090500788c */ /* 0x000fe2000bf04070 */
[----:B------:R-:W-:Y:S01]  /*16580*/  IMAD.MOV.U32 R214, RZ, RZ, -0x1 ;  /* 0xffffffffffd67424 */ /* 0x000fe200078e00ff */
[----:B------:R-:W-:Y:S01]  /*16590*/  ULDC UR6, c[0x0][0x284] ;  /* 0x0000a10000067ab9 */ /* 0x000fe20000000800 */
[----:B------:R-:W-:Y:S01]  /*165a0*/  USHF.R.S32.HI UR9, URZ, 0x1f, UR12 ;  /* 0x0000001f3f097899 */ /* 0x000fe2000801140c */
[----:B------:R-:W-:Y:S01]  /*165b0*/  ULDC.64 UR18, c[0x0][0x5d0] ;  /* 0x0001740000127ab9 */ /* 0x000fe20000000a00 */
[----:B------:R-:W-:-:S02]  /*165c0*/  UISETP.LT.U32.AND UP0, UPT, UR16, 0xa, UP0 ;  /* 0x0000000a1000788c */ /* 0x000fc40008701070 */
[----:B------:R-:W-:Y:S02]  /*165d0*/  UIMAD UR8, UR9, UR18, URZ ;  /* 0x00000012090872a4 */ /* 0x000fe4000f8e023f */
[----:B------:R-:W-:Y:S02]  /*165e0*/  USEL UR10, URZ, 0x1, !UP0 ;  /* 0x000000013f0a7887 */ /* 0x000fe4000c000000 */
[----:B------:R-:W-:Y:S02]  /*165f0*/  UIMAD UR8, UR12, UR19, UR8 ;  /* 0x000000130c0872a4 */ /* 0x000fe4000f8e0208 */
[----:B------:R-:W-:Y:S01]  /*16600*/  ULOP3.LUT UR4, UR4, UR10, URZ, 0x3c, !UPT ;  /* 0x0000000a04047292 */ /* 0x000fe2000f8e3c3f */
[--C-:B-1----:R-:W-:Y:S02]  /*16610*/  SHF.R.U32.HI R4, RZ, 0x2, R27.reuse ;  /* 0x00000002ff047819 */ /* 0x102fe4000001161b */
[----:B------:R-:W-:Y:S02]  /*16620*/  LOP3.LUT R36, R27, 0x60, RZ, 0xc0, !PT ;  /* 0x000000601b247812 */ /* 0x000fe400078ec0ff */
[----:B------:R-:W-:-:S02]  /*16630*/  SHF.R.U32.HI R28, RZ, 0x7, R27 ;  /* 0x00000007ff1c7819 */ /* 0x000fc4000001161b */
[----:B------:R-:W-:Y:S02]  /*16640*/  LOP3.LUT R4, R4, 0x7, RZ, 0xc0, !PT ;  /* 0x0000000704047812 */ /* 0x000fe400078ec0ff */
[----:B------:R-:W-:Y:S02]  /*16650*/  SHF.R.U32.HI R36, RZ, 0x1, R36 ;  /* 0x00000001ff247819 */ /* 0x000fe40000011624 */
[----:B------:R-:W-:Y:S02]  /*16660*/  LOP3.LUT R28, R28, 0x1, RZ, 0xc0, !PT ;  /* 0x000000011c1c7812 */ /* 0x000fe400078ec0ff */
[----:B------:R-:W-:Y:S02]  /*16670*/  IADD3 R2, RZ, -R36, -R4 ;  /* 0x80000024ff027210 */ /* 0x000fe40007ffe804 */
[----:B------:R-:W-:Y:S01]  /*16680*/  LOP3.LUT R29, R27, 0x3, RZ, 0xc0, !PT ;  /* 0x000000031b1d7812 */ /* 0x000fe200078ec0ff */
[C---:B------:R-:W-:Y:S02]  /*16690*/  IMAD.SHL.U32 R3, R28.reuse, 0x40, RZ ;  /* 0x000000401c037824 */ /* 0x040fe400078e00ff */
[----:B------:R-:W-:-:S02]  /*166a0*/  IMAD R28, R28, -0x40, R2 ;  /* 0xffffffc01c1c7824 */ /* 0x000fc400078e0202 */
[----:B0-----:R-:W-:Y:S01]  /*166b0*/  IMAD R29, R29, -0x2, R24 ;  /* 0xfffffffe1d1d7824 */ /* 0x001fe200078e0218 */
[----:B------:R-:W-:Y:S01]  /*166c0*/  LOP3.LUT R3, R3, 0x40, R4, 0xe2, !PT ;  /* 0x0000004003037812 */ /* 0x000fe200078ee204 */
[----:B------:R-:W-:Y:S02]  /*166d0*/  IMAD.SHL.U32 R27, R27, 0x2, RZ ;  /* 0x000000021b1b7824 */ /* 0x000fe400078e00ff */
[----:B----4-:R-:W-:-:S04]  /*166e0*/  IMAD R26, R26, 0xc0, RZ ;  /* 0x000000c01a1a7824 */ /* 0x010fc800078e02ff */
[----:B------:R-:W-:Y:S01]  /*166f0*/  IMAD.IADD R29, R29, 0x1, -R26 ;  /* 0x000000011d1d7824 */ /* 0x000fe200078e0a1a */
[C---:B------:R-:W-:Y:S01]  /*16700*/  ISETP.GE.AND P0, PT, R26.reuse, R24, PT ;  /* 0x000000181a00720c */ /* 0x040fe20003f06270 */
[----:B------:R-:W-:Y:S01]  /*16710*/  IMAD.U32 R24, RZ, RZ, UR18 ;  /* 0x00000012ff187e24 */ /* 0x000fe2000f8e00ff */
[----:B------:R-:W-:Y:S01]  /*16720*/  LOP3.LUT R26, R26, 0x6, R27, 0xf8, !PT ;  /* 0x000000061a1a7812 */ /* 0x000fe200078ef81b */
[C---:B--2---:R-:W-:Y:S02]  /*16730*/  IMAD.SHL.U32 R2, R25.reuse, 0x200, RZ ;  /* 0x0000020019027824 */ /* 0x044fe400078e00ff */
[----:B------:R-:W-:Y:S01]  /*16740*/  IMAD.WIDE R38, R25, 0x200, RZ ;  /* 0x0000020019267825 */ /* 0x000fe200078e02ff */
[----:B------:R-:W-:Y:S02]  /*16750*/  SHF.R.S32.HI R27, RZ, 0x1f, R26 ;  /* 0x0000001fff1b7819 */ /* 0x000fe4000001141a */
[C---:B------:R-:W-:Y:S02]  /*16760*/  ISETP.GE.OR P0, PT, R2.reuse, UR6, P0 ;  /* 0x0000000602007c0c */ /* 0x040fe40008706670 */
[----:B------:R-:W-:Y:S01]  /*16770*/  IADD3 R28, -R2, UR6, R28 ;  /* 0x00000006021c7c10 */ /* 0x000fe2000fffe11c */
[----:B------:R-:W-:Y:S01]  /*16780*/  @UP1 UIMAD.WIDE.U32 UR6, UR5, -0x33333333, URZ ;  /* 0xcccccccd050618a5 */ /* 0x000fe2000f8e003f */
[----:B------:R-:W-:Y:S01]  /*16790*/  IMAD.WIDE.U32 R24, R24, UR12, R26 ;  /* 0x0000000c18187c25 */ /* 0x000fe2000f8e001a */
[----:B------:R-:W-:-:S02]  /*167a0*/  LOP3.LUT R36, R38, R3, R36, 0xfe, !PT ;  /* 0x0000000326247212 */ /* 0x000fc400078efe24 */
[----:B------:R-:W-:Y:S01]  /*167b0*/  @UP1 USHF.R.U32.HI UR6, URZ, 0x3, UR7 ;  /* 0x000000033f061899 */ /* 0x000fe20008011607 */
[----:B------:R-:W-:-:S03]  /*167c0*/  VIADD R25, R25, UR8 ;  /* 0x0000000819197c36 */ /* 0x000fc60008000000 */
[----:B------:R-:W-:Y:S02]  /*167d0*/  @UP1 ULOP3.LUT UR4, UR4, 0x1, UR6, 0x78, !UPT ;  /* 0x0000000104041892 */ /* 0x000fe4000f8e7806 */
[----:B------:R-:W-:Y:S10]  /*167e0*/  @P0 BRA `(.L_x_32) ;  /* 0x000002a800ac0947 */ /* 0x000ff40003800000 */
[----:B------:R-:W0:Y:S01]  /*167f0*/  LDC.64 R2, c[0x0][0x5c8] ;  /* 0x00017200ff027b82 */ /* 0x000e220000000a00 */
[----:B------:R-:W-:Y:S01]  /*16800*/  FSETP.NEU.AND P0, PT, RZ, UR24, PT ;  /* 0x00000018ff007c0b */ /* 0x000fe2000bf0d000 */
[----:B------:R-:W-:Y:S01]  /*16810*/  BSSY B0, `(.L_x_32) ;  /* 0x0002aa8000007945 */ /* 0x000fe20003800000 */
[-C--:B0-----:R-:W-:Y:S02]  /*16820*/  IMAD R30, R39, R2.reuse, RZ ;  /* 0x00000002271e7224 */ /* 0x081fe400078e02ff */
[----:B------:R-:W-:-:S04]  /*16830*/  IMAD.WIDE.U32 R24, R36, R2, R24 ;  /* 0x0000000224187225 */ /* 0x000fc800078e0018 */
[----:B------:R-:W-:-:S04]  /*16840*/  IMAD R30, R36, R3, R30 ;  /* 0x00000003241e7224 */ /* 0x000fc800078e021e */
[----:B------:R-:W-:Y:S01]  /*16850*/  IMAD.IADD R30, R25, 0x1, R30 ;  /* 0x00000001191e7824 */ /* 0x000fe200078e021e */
[----:B------:R-:W-:Y:S06]  /*16860*/  @!P0 BRA `(.L_x_33) ;  /* 0x0000018000048947 */ /* 0x000fec0003800000 */
[----:B------:R-:W-:Y:S01]  /*16870*/  ULDC.64 UR6, c[0x0][0x5b8] ;  /* 0x00016e0000067ab9 */ /* 0x000fe20000000a00 */
[----:B------:R-:W2:Y:S01]  /*16880*/  LDL.LU R40, [R1+0x300] ;  /* 0x0003000001287983 */ /* 0x000ea20000300800 */
[----:B------:R-:W-:Y:S01]  /*16890*/  IMAD.U32 R4, RZ, RZ, UR6 ;  /* 0x00000006ff047e24 */ /* 0x000fe2000f8e00ff */
[----:B------:R-:W-:Y:S01]  /*168a0*/  UIMAD UR6, UR9, UR6, URZ ;  /* 0x00000006090672a4 */ /* 0x000fe2000f8e023f */
[----:B------:R-:W-:Y:S01]  /*168b0*/  ISETP.GE.AND P1, PT, R28, 0x1, PT ;  /* 0x000000011c00780c */ /* 0x000fe20003f26270 */
[----:B------:R-:W4:Y:S01]  /*168c0*/  LDL.LU R41, [R1+0x304] ;  /* 0x0003040001297983 */ /* 0x000f220000300800 */
[----:B------:R-:W-:Y:S01]  /*168d0*/  IMAD.WIDE.U32 R26, R4, UR12, R26 ;  /* 0x0000000c041a7c25 */ /* 0x000fe2000f8e001a */
[----:B------:R-:W-:Y:S01]  /*168e0*/  UIMAD UR6, UR12, UR7, UR6 ;  /* 0x000000070c0672a4 */ /* 0x000fe2000f8e0206 */
[C---:B------:R-:W-:Y:S01]  /*168f0*/  ISETP.LT.OR P2, PT, R29.reuse, 0x1, !P1 ;  /* 0x000000011d00780c */ /* 0x040fe20004f41670 */
[----:B------:R-:W-:Y:S01]  /*16900*/  ULDC.64 UR8, c[0x0][0x5a8] ;  /* 0x00016a0000087ab9 */ /* 0x000fe20000000a00 */
[----:B------:R-:W-:Y:S01]  /*16910*/  IMAD.MOV.U32 R32, RZ, RZ, R26 ;  /* 0x000000ffff207224 */ /* 0x000fe200078e001a */
[----:B------:R-:W-:Y:S01]  /*16920*/  ISETP.LT.OR P3, PT, R29, 0x2, !P1 ;  /* 0x000000021d00780c */ /* 0x000fe20004f61670 */
[----:B------:R-:W3:Y:S01]  /*16930*/  LDL.LU R37, [R1+0x308] ;  /* 0x0003080001257983 */ /* 0x000ee20000300800 */
[----:B------:R-:W-:Y:S01]  /*16940*/  VIADD R33, R27, UR6 ;  /* 0x000000061b217c36 */ /* 0x000fe20008000000 */
[----:B------:R-:W-:-:S02]  /*16950*/  ULDC.64 UR6, c[0x0][0x5b0] ;  /* 0x00016c0000067ab9 */ /* 0x000fc40000000a00 */
[----:B------:R-:W-:Y:S02]  /*16960*/  IMAD R4, R39, UR6, RZ ;  /* 0x0000000627047c24 */ /* 0x000fe4000f8e02ff */
[----:B------:R-:W-:-:S03]  /*16970*/  IMAD.WIDE.U32 R26, R36, UR6, R32 ;  /* 0x00000006241a7c25 */ /* 0x000fc6000f8e0020 */
[----:B------:R-:W0:Y:S01]  /*16980*/  @!P2 LDC.64 R34, c[0x0][0x5c0] ;  /* 0x00017000ff22ab82 */ /* 0x000e220000000a00 */
[----:B------:R-:W-:Y:S01]  /*16990*/  IMAD R4, R36, UR7, R4 ;  /* 0x0000000724047c24 */ /* 0x000fe2000f8e0204 */
[----:B------:R-:W-:-:S04]  /*169a0*/  IADD3 R26, P0, R26, UR8, RZ ;  /* 0x000000081a1a7c10 */ /* 0x000fc8000ff1e0ff */
[--C-:B------:R-:W-:Y:S02]  /*169b0*/  IADD3.X R27, R27, UR9, R4.reuse, P0, !PT ;  /* 0x000000091b1b7c10 */ /* 0x100fe400087fe404 */
[----:B------:R-:W-:-:S06]  /*169c0*/  PRMT R4, RZ, 0x7610, R4 ;  /* 0x00007610ff047816 */ /* 0x000fcc0000000004 */
[----:B------:R-:W2:Y:S02]  /*169d0*/  @!P2 LDG.E.U8 R4, desc[UR20][R26.64] ;  /* 0x000000141a04a981 */ /* 0x000ea4000c1e1100 */
[----:B--2---:R-:W-:-:S04]  /*169e0*/  LOP3.LUT R4, R4, 0xff, RZ, 0xc0, !PT ;  /* 0x000000ff04047812 */ /* 0x004fc800078ec0ff */
[----:B------:R-:W-:-:S05]  /*169f0*/  F2FP.F16.E4M3.UNPACK_B R4, R4 ;  /* 0x00000004ff04723e */ /* 0x000fca00020006ff */
[----:B------:R-:W-:-:S05]  /*16a00*/  HADD2.F32 R4, -RZ, R4.H0_H0 ;  /* 0x20000004ff047230 */ /* 0x000fca0000004100 */
[----:B------:R-:W-:-:S04]  /*16a10*/  FMUL R4, R4, UR24 ;  /* 0x0000001804047c20 */ /* 0x000fc80008400000 */
[----:B------:R-:W-:Y:S01]  /*16a20*/  FFMA R31, R5, UR23, R4 ;  /* 0x00000017051f7c23 */ /* 0x000fe20008000004 */
[----:B0-----:R-:W-:-:S04]  /*16a30*/  @!P2 IADD3 R4, P0, R24, R34, RZ ;  /* 0x000000221804a210 */ /* 0x001fc80007f1e0ff */
[----:B------:R-:W-:Y:S01]  /*16a40*/  F2FP.SATFINITE.E4M3.F32.PACK_AB_MERGE_C R31, RZ, R31, RZ ;  /* 0x0000001fff1f723e */ /* 0x000fe200048070ff */
[----:B------:R-:W-:-:S05]  /*16a50*/  @!P2 IMAD.X R5, R30, 0x1, R35, P0 ;  /* 0x000000011e05a824 */ /* 0x000fca00000e0623 */
[----:B------:R0:W-:Y:S02]  /*16a60*/  @!P2 STG.E.U8 desc[UR20][R4.64], R31 ;  /* 0x0000001f0400a986 */ /* 0x0001e4000c101114 */
[----:B0-----:R-:W-:Y:S01]  /*16a70*/  PRMT R31, RZ, 0x7610, R31 ;  /* 0x00007610ff1f7816 */ /* 0x001fe2000000001f */
[----:B------:R-:W0:Y:S05]  /*16a80*/  @!P3 LDC.64 R4, c[0x0][0x5c0] ;  /* 0x00017000ff04bb82 */ /* 0x000e2a0000000a00 */
[----:B------:R-:W2:Y:S01]  /*16a90*/  @!P3 LDG.E.U8 R31, desc[UR20][R26.64+0x1] ;  /* 0x000001141a1fb981 */ /* 0x000ea2000c1e1100 */
[----:B0-----:R-:W-:-:S05]  /*16aa0*/  @!P3 IADD3 R4, P0, R24, R4, RZ ;  /* 0x000000041804b210 */ /* 0x001fca0007f1e0ff */
[----:B------:R-:W-:Y:S01]  /*16ab0*/  @!P3 IMAD.X R5, R30, 0x1, R5, P0 ;  /* 0x000000011e05b824 */ /* 0x000fe200000e0605 */
[----:B--2---:R-:W-:-:S04]  /*16ac0*/  LOP3.LUT R31, R31, 0xff, RZ, 0xc0, !PT ;  /* 0x000000ff1f1f7812 */ /* 0x004fc800078ec0ff */
[----:B------:R-:W-:-:S05]  /*16ad0*/  F2FP.F16.E4M3.UNPACK_B R31, R31 ;  /* 0x0000001fff1f723e */ /* 0x000fca00020006ff */
[----:B------:R-:W-:-:S05]  /*16ae0*/  HADD2.F32 R31, -RZ, R31.H0_H0 ;  /* 0x2000001fff1f7230 */ /* 0x000fca0000004100 */
[----:B------:R-:W-:-:S04]  /*16af0*/  FMUL R31, R31, UR24 ;  /* 0x000000181f1f7c20 */ /* 0x000fc80008400000 */
[----:B------:R-:W-:-:S05]  /*16b00*/  FFMA R31, R6, UR23, R31 ;  /* 0x00000017061f7c23 */ /* 0x000fca000800001f */
[----:B------:R-:W-:-:S05]  /*16b10*/  F2FP.SATFINITE.E4M3.F32.PACK_AB_MERGE_C R31, RZ, R31, RZ ;  /* 0x0000001fff1f723e */ /* 0x000fca00048070ff */
[----:B------:R0:W-:Y:S02]  /*16b20*/  @!P3 STG.E.U8 desc[UR20][R4.64+0x1], R31 ;  /* 0x0000011f0400b986 */ /* 0x0001e4000c101114 */
[----:B0-----:R-:W-:-:S05]  /*16b30*/  IADD3 R4, P0, R36, 0x8, RZ ;  /* 0x0000000824047810 */ /* 0x001fca0007f1e0ff */
[----:B------:R-:W-:Y:S01]  /*16b40*/  IMAD.X R6, RZ, RZ, R39, P0 ;  /* 0x000000ffff067224 */ /* 0x000fe200000e0627 */
[----:B------:R-:W-:-:S03]  /*16b50*/  ISETP.GE.AND P0, PT, R28, 0x9, PT ;  /* 0x000000091c00780c */ /* 0x000fc60003f06270 */
[----:B------:R-:W-:Y:S01]  /*16b60*/  IMAD R6, R6, UR6, RZ ;  /* 0x0000000606067c24 */ /* 0x000fe2000f8e02ff */
[----:B------:R-:W-:-:S03]  /*16b70*/  ISETP.LT.OR P2, PT, R29, 0x1, !P0 ;  /* 0x000000011d00780c */ /* 0x000fc60004741670 */
[C---:B------:R-:W-:Y:S02]  /*16b80*/  IMAD R6, R4.reuse, UR7, R6 ;  /* 0x0000000704067c24 */ /* 0x040fe4000f8e0206 */
[----:B------:R-:W-:-:S03]  /*16b90*/  IMAD.WIDE.U32 R4, R4, UR6, R32 ;  /* 0x0000000604047c25 */ /* 0x000fc6000f8e0020 */
[----:B------:R-:W-:-:S05]  /*16ba0*/  IADD3 R4, P3, R4, UR8, RZ ;  /* 0x0000000804047c10 */ /* 0x000fca000ff7e0ff */
[----:B------:R-:W0:Y:S01]  /*16bb0*/  @!P2 LDC.64 R34, c[0x0][0x5c0] ;  /* 0x00017000ff22ab82 */ /* 0x000e220000000a00 */
[--C-:B------:R-:W-:Y:S02]  /*16bc0*/  IADD3.X R5, R5, UR9, R6.reuse, P3, !PT ;  /* 0x0000000905057c10 */ /* 0x100fe40009ffe406 */
[----:B------:R-:W-:-:S06]  /*16bd0*/  PRMT R6, RZ, 0x7610, R6 ;  /* 0x00007610ff067816 */ /* 0x000fcc0000000006 */
[----:B------:R-:W2:Y:S01]  /*16be0*/  @!P2 LDG.E.U8 R6, desc[UR20][R4.64] ;  /* 0x000000140406a981 */ /* 0x000ea2000c1e1100 */
[----:B------:R-:W-:Y:S02]  /*16bf0*/  ISETP.LT.OR P3, PT, R29, 0x2, !P0 ;  /* 0x000000021d00780c */ /* 0x000fe40004761670 */
[----:B--2---:R-:W-:-:S04]  /*16c00*/  LOP3.LUT R6, R6, 0xff, RZ, 0xc0, !PT ;  /* 0x000000ff06067812 */ /* 0x004fc800078ec0ff */
[----:B------:R-:W-:-:S05]  /*16c10*/  F2FP.F16.E4M3.UNPACK_B R6, R6 ;  /* 0x00000006ff06723e */ /* 0x000fca00020006ff */
[----:B------:R-:W-:-:S05]  /*16c20*/  HADD2.F32 R6, -RZ, R6.H0_H0 ;  /* 0x20000006ff067230 */ /* 0x000fca0000004100 */
[----:B------:R-:W-:-:S04]  /*16c30*/  FMUL R6, R6, UR24 ;  /* 0x0000001806067c20 */ /* 0x000fc80008400000 */
[----:B------:R-:W-:Y:S01]  /*16c40*/  FFMA R31, R7, UR23, R6 ;  /* 0x00000017071f7c23 */ /* 0x000fe20008000006 */
[----:B0-----:R-:W-:-:S04]  /*16c50*/  @!P2 IADD3 R6, P4, P5, R24, UR28, R34 ;  /* 0x0000001c1806ac10 */ /* 0x001fc8000fd9e022 */
[----:B------:R-:W-:Y:S02]  /*16c60*/  @!P2 IADD3.X R7, R30, UR27, R35, P4, P5 ;  /* 0x0000001b1e07ac10 */ /* 0x000fe4000a7ea423 */
[----:B------:R-:W-:-:S05]  /*16c70*/  F2FP.SATFINITE.E4M3.F32.PACK_AB_MERGE_C R31, RZ, R31, RZ ;  /* 0x0000001fff1f723e */ /* 0x000fca00048070ff */
[----:B------:R0:W-:Y:S02]  /*16c80*/  @!P2 STG.E.U8 desc[UR20][R6.64], R31 ;  /* 0x0000001f0600a986 */ /* 0x0001e4000c101114 */
[----:B0-----:R-:W-:Y:S01]  /*16c90*/  PRMT R31, RZ, 0x7610, R31 ;  /* 0x00007610ff1f7816 */ /* 0x001fe2000000001f */
[----:B------:R-:W0:Y:S05]  /*16ca0*/  @!P3 LDC.64 R6, c[0x0][0x5c0] ;  /* 0x00017000ff06bb82 */ /* 0x000e2a0000000a00 */
[----:B------:R-:W2:Y:S01]  /*16cb0*/  @!P3 LDG.E.U8 R31, desc[UR20][R4.64+0x1] ;  /* 0x00000114041fb981 */ /* 0x000ea2000c1e1100 */
[----:B------:R-:W-:Y:S02]  /*16cc0*/  ISETP.LT.OR P2, PT, R29, 0x9, !P1 ;  /* 0x000000091d00780c */ /* 0x000fe40004f41670 */
[----:B0-----:R-:W-:-:S04]  /*16cd0*/  @!P3 IADD3 R6, P4, P5, R24, UR28, R6 ;  /* 0x0000001c1806bc10 */ /* 0x001fc8000fd9e006 */
[----:B------:R-:W-:Y:S02]  /*16ce0*/  @!P3 IADD3.X R7, R30, UR27, R7, P4, P5 ;  /* 0x0000001b1e07bc10 */ /* 0x000fe4000a7ea407 */
[----:B--2---:R-:W-:-:S04]  /*16cf0*/  LOP3.LUT R31, R31, 0xff, RZ, 0xc0, !PT ;  /* 0x000000ff1f1f7812 */ /* 0x004fc800078ec0ff */
[----:B------:R-:W-:-:S05]  /*16d00*/  F2FP.F16.E4M3.UNPACK_B R31, R31 ;  /* 0x0000001fff1f723e */ /* 0x000fca00020006ff */
[----:B------:R-:W-:-:S05]  /*16d10*/  HADD2.F32 R31, -RZ, R31.H0_H0 ;  /* 0x2000001fff1f7230 */ /* 0x000fca0000004100 */
[----:B------:R-:W-:-:S04]  /*16d20*/  FMUL R31, R31, UR24 ;  /* 0x000000181f1f7c20 */ /* 0x000fc80008400000 */
[----:B------:R-:W-:Y:S01]  /*16d30*/  FFMA R31, R8, UR23, R31 ;  /* 0x00000017081f7c23 */ /* 0x000fe2000800001f */
[----:B------:R-:W-:-:S04]  /*16d40*/  PRMT R8, RZ, 0x7610, R8 ;  /* 0x00007610ff087816 */ /* 0x000fc80000000008 */
[----:B------:R-:W-:-:S05]  /*16d50*/  F2FP.SATFINITE.E4M3.F32.PACK_AB_MERGE_C R31, RZ, R31, RZ ;  /* 0x0000001fff1f723e */ /* 0x000fca00048070ff */
[----:B------:R0:W-:Y:S04]  /*16d60*/  @!P3 STG.E.U8 desc[UR20][R6.64+0x1], R31 ;  /* 0x0000011f0600b986 */ /* 0x0001e8000c101114 */
[----:B------:R-:W2:Y:S01]  /*16d70*/  @!P2 LDG.E.U8 R8, desc[UR20][R26.64+0x8] ;  /* 0x000008141a08a981 */ /* 0x000ea2000c1e1100 */
[----:B------:R-:W-:Y:S01]  /*16d80*/  ISETP.LT.OR P3, PT, R29, 0xa, !P1 ;  /* 0x0000000a1d00780c */ /* 0x000fe20004f61670 */
[----:B0-----:R-:W0:Y:S02]  /*16d90*/  @!P2 LDC.64 R6, c[0x0][0x5c0] ;  /* 0x00017000ff06ab82 */ /* 0x001e240000000a00 */
        /* <DEDUP_REMOVED lines=9> */
[----:B0-----:R-:W-:Y:S01]  /*16e30*/  PRMT R8, RZ, 0x7610, R8 ;  /* 0x00007610ff087816 */ /* 0x001fe20000000008 */
[----:B------:R-:W0:Y:S05]  /*16e40*/  @!P3 LDC.64 R6, c[0x0][0x5c0] ;  /* 0x00017000ff06bb82 */ /* 0x000e2a0000000a00 */
[----:B------:R-:W2:Y:S01]  /*16e50*/  @!P3 LDG.E.U8 R8, desc[UR20][R26.64+0x9] ;  /* 0x000009141a08b981 */ /* 0x000ea2000c1e1100 */
[----:B------:R-:W-:Y:S02]  /*16e60*/  ISETP.LT.OR P2, PT, R29, 0x9, !P0 ;  /* 0x000000091d00780c */ /* 0x000fe40004741670 */
        /* <DEDUP_REMOVED lines=189> */
[----:B------:R-:W-:Y:S02]  /*17a40*/  F2FP.SATFINITE.E4M3.F32.PACK_AB_MERGE_C R9, RZ, R8, RZ ;  /* 0x00000008ff09723e */ /* 0x000fe400048070ff */
[----:B------:R-:W-:-:S03]  /*17a50*/  PRMT R8, RZ, 0x7610, R8 ;  /* 0x00007610ff087816 */ /* 0x000fc60000000008 */
        /* <DEDUP_REMOVED lines=23> */
[--C-:B------:R-:W-:Y:S01]  /*17bd0*/  FFMA R218, R218, UR23, R8.reuse ;  /* 0x00000017dada7c23 */ /* 0x100fe20008000008 */
[----:B------:R-:W-:-:S04]  /*17be0*/  PRMT R8, RZ, 0x7610, R8 ;  /* 0x00007610ff087816 */ /* 0x000fc80000000008 */
[----:B------:R-:W-:-:S05]  /*17bf0*/  F2FP.SATFINITE.E4M3.F32.PACK_AB_MERGE_C R218, RZ, R218, RZ ;  /* 0x000000daffda723e */ /* 0x000fca00048070ff */
[----:B------:R0:W-:Y:S04]  /*17c00*/  @!P3 STG.E.U8 desc[UR20][R6.64+0x29], R218 ;  /* 0x000029da0600b986 */ /* 0x0001e8000c101114 */
[----:B------:R-:W2:Y:S01]  /*17c10*/  @!P2 LDG.E.U8 R8, desc[UR20][R4.64+0x28] ;  /* 0x000028140408a981 */ /* 0x000ea2000c1e1100 */
[----:B------:R-:W-:Y:S01]  /*17c20*/  ISETP.LT.OR P3, PT, R29, 0x2a, !P0 ;  /* 0x0000002a1d00780c */ /* 0x000fe20004761670 */
[----:B0-----:R-:W0:Y:S02]  /*17c30*/  @!P2 LDC.64 R6, c[0x0][0x5c0] ;  /* 0x00017000ff06ab82 */ /* 0x001e240000000a00 */
[----:B0-----:R-:W-:-:S04]  /*17c40*/  @!P2 IADD3 R6, P4, P5, R24, UR28, R6 ;  /* 0x0000001c1806ac10 */ /* 0x001fc8000fd9e006 */
[----:B------:R-:W-:Y:S02]  /*17c50*/  @!P2 IADD3.X R7, R30, UR27, R7, P4, P5 ;  /* 0x0000001b1e07ac10 */ /* 0x000fe4000a7ea407 */
        /* <DEDUP_REMOVED lines=251> */
[----:B------:R-:W-:Y:S02]  /*18c10*/  FFMA R8, R40, UR23, R8 ;  /* 0x0000001728087c23 */ /* 0x000fe40008000008 */
[----:B------:R-:W2:Y:S03]  /*18c20*/  LDL.LU R40, [R1+0x30c] ;  /* 0x00030c0001287983 */ /* 0x000ea60000300800 */
[----:B------:R-:W-:Y:S02]  /*18c30*/  F2FP.SATFINITE.E4M3.F32.PACK_AB_MERGE_C R9, RZ, R8, RZ ;  /* 0x00000008ff09723e */ /* 0x000fe400048070ff */
[----:B------:R-:W-:-:S03]  /*18c40*/  PRMT R8, RZ, 0x7610, R8 ;  /* 0x00007610ff087816 */ /* 0x000fc60000000008 */
[----:B------:R0:W-:Y:S04]  /*18c50*/  @!P3 STG.E.U8 desc[UR20][R6.64+0x51], R9 ;  /* 0x000051090600b986 */ /* 0x0001e8000c101114 */
[----:B------:R-:W4:Y:S01]  /*18c60*/  @!P2 LDG.E.U8 R8, desc[UR20][R4.64+0x50] ;  /* 0x000050140408a981 */ /* 0x000f22000c1e1100 */
[----:B------:R-:W-:Y:S01]  /*18c70*/  ISETP.LT.OR P3, PT, R29, 0x52, !P0 ;  /* 0x000000521d00780c */ /* 0x000fe20004761670 */
[----:B0-----:R-:W0:Y:S02]  /*18c80*/  @!P2 LDC.64 R6, c[0x0][0x5c0] ;  /* 0x00017000ff06ab82 */ /* 0x001e240000000a00 */
[----:B0-----:R-:W-:-:S04]  /*18c90*/  @!P2 IADD3 R6, P4, P5, R24, UR28, R6 ;  /* 0x0000001c1806ac10 */ /* 0x001fc8000fd9e006 */
[----:B------:R-:W-:Y:S02]  /*18ca0*/  @!P2 IADD3.X R7, R30, UR27, R7, P4, P5 ;  /* 0x0000001b1e07ac10 */ /* 0x000fe4000a7ea407 */
[----:B----4-:R-:W-:-:S04]  /*18cb0*/  LOP3.LUT R8, R8, 0xff, RZ, 0xc0, !PT ;  /* 0x000000ff08087812 */ /* 0x010fc800078ec0ff */
[----:B------:R-:W-:-:S05]  /*18cc0*/  F2FP.F16.E4M3.UNPACK_B R8, R8 ;  /* 0x00000008ff08723e */ /* 0x000fca00020006ff */
[----:B------:R-:W-:-:S05]  /*18cd0*/  HADD2.F32 R8, -RZ, R8.H0_H0 ;  /* 0x20000008ff087230 */ /* 0x000fca0000004100 */
[----:B------:R-:W-:-:S04]  /*18ce0*/  FMUL R8, R8, UR24 ;  /* 0x0000001808087c20 */ /* 0x000fc80008400000 */
[----:B------:R-:W-:Y:S02]  /*18cf0*/  FFMA R8, R41, UR23, R8 ;  /* 0x0000001729087c23 */ /* 0x000fe40008000008 */
[----:B------:R-:W4:Y:S03]  /*18d00*/  LDL.LU R41, [R1+0x310] ;  /* 0x0003100001297983 */ /* 0x000f260000300800 */
[----:B------:R-:W-:Y:S02]  /*18d10*/  F2FP.SATFINITE.E4M3.F32.PACK_AB_MERGE_C R9, RZ, R8, RZ ;  /* 0x00000008ff09723e */ /* 0x000fe400048070ff */
[----:B------:R-:W-:-:S03]  /*18d20*/  PRMT R8, RZ, 0x7610, R8 ;  /* 0x00007610ff087816 */ /* 0x000fc60000000008 */
[----:B------:R0:W-:Y:S04]  /*18d30*/  @!P2 STG.E.U8 desc[UR20][R6.64+0x50], R9 ;  /* 0x000050090600a986 */ /* 0x0001e8000c101114 */
[----:B------:R-:W3:Y:S01]  /*18d40*/  @!P3 LDG.E.U8 R8, desc[UR20][R4.64+0x51] ;  /* 0x000051140408b981 */ /* 0x000ee2000c1e1100 */
[----:B------:R-:W-:Y:S01]  /*18d50*/  ISETP.LT.OR P2, PT, R29, 0x59, !P1 ;  /* 0x000000591d00780c */ /* 0x000fe20004f41670 */
[----:B0-----:R-:W0:Y:S02]  /*18d60*/  @!P3 LDC.64 R6, c[0x0][0x5c0] ;  /* 0x00017000ff06bb82 */ /* 0x001e240000000a00 */
[----:B0-----:R-:W-:-:S04]  /*18d70*/  @!P3 IADD3 R6, P4, P5, R24, UR28, R6 ;  /* 0x0000001c1806bc10 */ /* 0x001fc8000fd9e006 */
[----:B------:R-:W-:Y:S02]  /*18d80*/  @!P3 IADD3.X R7, R30, UR27, R7, P4, P5 ;  /* 0x0000001b1e07bc10 */ /* 0x000fe4000a7ea407 */
[----:B---3--:R-:W-:-:S04]  /*18d90*/  LOP3.LUT R8, R8, 0xff, RZ, 0xc0, !PT ;  /* 0x000000ff08087812 */ /* 0x008fc800078ec0ff */
[----:B------:R-:W-:-:S05]  /*18da0*/  F2FP.F16.E4M3.UNPACK_B R8, R8 ;  /* 0x00000008ff08723e */ /* 0x000fca00020006ff */
[----:B------:R-:W-:-:S05]  /*18db0*/  HADD2.F32 R8, -RZ, R8.H0_H0 ;  /* 0x20000008ff087230 */ /* 0x000fca0000004100 */
[----:B------:R-:W-:-:S04]  /*18dc0*/  FMUL R8, R8, UR24 ;  /* 0x0000001808087c20 */ /* 0x000fc80008400000 */
[----:B------:R-:W-:Y:S02]  /*18dd0*/  FFMA R8, R37, UR23, R8 ;  /* 0x0000001725087c23 */ /* 0x000fe40008000008 */
[----:B------:R-:W3:Y:S03]  /*18de0*/  LDL.LU R37, [R1+0x314] ;  /* 0x0003140001257983 */ /* 0x000ee60000300800 */
        /* <DEDUP_REMOVED lines=20> */
[----:B0-----:R-:W-:-:S05]  /*18f30*/  @!P3 IADD3 R6, P4, R24, R6, RZ ;  /* 0x000000061806b210 */ /* 0x001fca0007f9e0ff */
[----:B------:R-:W-:Y:S01]  /*18f40*/  @!P3 IMAD.X R7, R30, 0x1, R7, P4 ;  /* 0x000000011e07b824 */ /* 0x000fe200020e0607 */
        /* <DEDUP_REMOVED lines=54> */
[----:B0-----:R-:W-:-:S05]  /*192b0*/  @!P3 IADD3 R6, P4, R24, R6, RZ ;  /* 0x000000061806b210 */ /* 0x001fca0007f9e0ff */
[----:B------:R-:W-:Y:S01]  /*192c0*/  @!P3 IMAD.X R7, R30, 0x1, R7, P4 ;  /* 0x000000011e07b824 */ /* 0x000fe200020e0607 */
        /* <DEDUP_REMOVED lines=592> */
[----:B------:R-:W-:Y:S01]  /*1b7d0*/  FFMA R8, R37, UR23, R8 ;  /* 0x0000001725087c23 */ /* 0x000fe20008000008 */
[----:B------:R-:W-:Y:S01]  /*1b7e0*/  ISETP.LT.OR P1, PT, R29, 0xba, !P1 ;  /* 0x000000ba1d00780c */ /* 0x000fe20004f21670 */
[----:B------:R-:W3:Y:S03]  /*1b7f0*/  LDL.LU R37, [R1+0x3d4] ;  /* 0x0003d40001257983 */ /* 0x000ee60000300800 */
[----:B------:R-:W-:Y:S02]  /*1b800*/  F2FP.SATFINITE.E4M3.F32.PACK_AB_MERGE_C R9, RZ, R8, RZ ;  /* 0x00000008ff09723e */ /* 0x000fe400048070ff */
[----:B------:R-:W-:-:S03]  /*1b810*/  PRMT R8, RZ, 0x7610, R8 ;  /* 0x00007610ff087816 */ /* 0x000fc60000000008 */
[----:B------:R0:W-:Y:S04]  /*1b820*/  @!P3 STG.E.U8 desc[UR20][R6.64+0xb1], R9 ;  /* 0x0000b1090600b986 */ /* 0x0001e8000c101114 */
[----:B------:R-:W2:Y:S01]  /*1b830*/  @!P2 LDG.E.U8 R8, desc[UR20][R26.64+0xb8] ;  /* 0x0000b8141a08a981 */ /* 0x000ea2000c1e1100 */
        /* <DEDUP_REMOVED lines=21> */
[----:B------:R-:W-:-:S05]  /*1b990*/  FFMA R8, R41, UR23, R8 ;  /* 0x0000001729087c23 */ /* 0x000fca0008000008 */
        /* <DEDUP_REMOVED lines=12> */
[----:B---3--:R-:W-:Y:S02]  /*1ba60*/  FFMA R8, R37, UR23, R8 ;  /* 0x0000001725087c23 */ /* 0x008fe40008000008 */
[----:B------:R-:W3:Y:S03]  /*1ba70*/  LDL.LU R37, [R1+0x3dc] ;  /* 0x0003dc0001257983 */ /* 0x000ee60000300800 */
[----:B------:R-:W-:Y:S02]  /*1ba80*/  F2FP.SATFINITE.E4M3.F32.PACK_AB_MERGE_C R9, RZ, R8, RZ ;  /* 0x00000008ff09723e */ /* 0x000fe400048070ff */
[----:B------:R-:W-:-:S03]  /*1ba90*/  PRMT R8, RZ, 0x7610, R8 ;  /* 0x00007610ff087816 */ /* 0x000fc60000000008 */
[----:B------:R0:W-:Y:S04]  /*1baa0*/  @!P2 STG.E.U8 desc[UR20][R6.64+0xb8], R9 ;  /* 0x0000b8090600a986 */ /* 0x0001e8000c101114 */
[----:B------:R-:W4:Y:S01]  /*1bab0*/  @!P1 LDG.E.U8 R8, desc[UR20][R4.64+0xb9] ;  /* 0x0000b91404089981 */ /* 0x000f22000c1e1100 */
[----:B0-----:R-:W0:Y:S02]  /*1bac0*/  @!P1 LDC.64 R6, c[0x0][0x5c0] ;  /* 0x00017000ff069b82 */ /* 0x001e240000000a00 */
[----:B0-----:R-:W-:-:S04]  /*1bad0*/  @!P1 IADD3 R6, P4, P5, R24, UR28, R6 ;  /* 0x0000001c18069c10 */ /* 0x001fc8000fd9e006 */
[----:B------:R-:W-:Y:S02]  /*1bae0*/  @!P1 IADD3.X R7, R30, UR27, R7, P4, P5 ;  /* 0x0000001b1e079c10 */ /* 0x000fe4000a7ea407 */
[----:B----4-:R-:W-:Y:S02]  /*1baf0*/  LOP3.LUT R4, R8, 0xff, RZ, 0xc0, !PT ;  /* 0x000000ff08047812 */ /* 0x010fe400078ec0ff */
[----:B------:R-:W-:Y:S02]  /*1bb00*/  IADD3 R8, P0, R36, 0x80, RZ ;  /* 0x0000008024087810 */ /* 0x000fe40007f1e0ff */
[----:B------:R-:W-:-:S03]  /*1bb10*/  F2FP.F16.E4M3.UNPACK_B R4, R4 ;  /* 0x00000004ff04723e */ /* 0x000fc600020006ff */
[----:B------:R-:W-:Y:S01]  /*1bb20*/  IMAD.X R10, RZ, RZ, R39, P0 ;  /* 0x000000ffff0a7224 */ /* 0x000fe200000e0627 */
[----:B------:R-:W-:Y:S01]  /*1bb30*/  ISETP.GE.AND P0, PT, R28, 0x81, PT ;  /* 0x000000811c00780c */ /* 0x000fe20003f06270 */
[----:B------:R-:W-:Y:S02]  /*1bb40*/  HADD2.F32 R4, -RZ, R4.H0_H0 ;  /* 0x20000004ff047230 */ /* 0x000fe40000004100 */
[----:B------:R-:W-:-:S03]  /*1bb50*/  IMAD R10, R10, UR6, RZ ;  /* 0x000000060a0a7c24 */ /* 0x000fc6000f8e02ff */
[----:B------:R-:W-:Y:S01]  /*1bb60*/  FMUL R9, R4, UR24 ;  /* 0x0000001804097c20 */ /* 0x000fe20008400000 */
[----:B------:R-:W-:Y:S01]  /*1bb70*/  IMAD.WIDE.U32 R4, R8, UR6, R32 ;  /* 0x0000000608047c25 */ /* 0x000fe2000f8e0020 */
[----:B------:R-:W-:-:S03]  /*1bb80*/  ISETP.LT.OR P3, PT, R29, 0x1, !P0 ;  /* 0x000000011d00780c */ /* 0x000fc60004761670 */
[----:B--2---:R-:W-:Y:S01]  /*1bb90*/  FFMA R9, R40, UR23, R9 ;  /* 0x0000001728097c23 */ /* 0x004fe20008000009 */
[----:B------:R-:W-:Y:S01]  /*1bba0*/  IMAD R8, R8, UR7, R10 ;  /* 0x0000000708087c24 */ /* 0x000fe2000f8e020a */
[----:B------:R-:W-:Y:S01]  /*1bbb0*/  IADD3 R4, P2, R4, UR8, RZ ;  /* 0x0000000804047c10 */ /* 0x000fe2000ff5e0ff */
[----:B------:R-:W2:Y:S02]  /*1bbc0*/  LDL.LU R40, [R1+0x3e0] ;  /* 0x0003e00001287983 */ /* 0x000ea40000300800 */
[----:B------:R-:W-:Y:S02]  /*1bbd0*/  F2FP.SATFINITE.E4M3.F32.PACK_AB_MERGE_C R9, RZ, R9, RZ ;  /* 0x00000009ff09723e */ /* 0x000fe400048070ff */
[--C-:B------:R-:W-:Y:S02]  /*1bbe0*/  IADD3.X R5, R5, UR9, R8.reuse, P2, !PT ;  /* 0x0000000905057c10 */ /* 0x100fe400097fe408 */
[----:B------:R-:W-:Y:S01]  /*1bbf0*/  PRMT R8, RZ, 0x7610, R8 ;  /* 0x00007610ff087816 */ /* 0x000fe20000000008 */
[----:B------:R0:W-:Y:S05]  /*1bc00*/  @!P1 STG.E.U8 desc[UR20][R6.64+0xb9], R9 ;  /* 0x0000b90906009986 */ /* 0x0001ea000c101114 */
        /* <DEDUP_REMOVED lines=9> */
[----:B---3--:R-:W-:Y:S01]  /*1bca0*/  FFMA R8, R37, UR23, R8 ;  /* 0x0000001725087c23 */ /* 0x008fe20008000008 */
[----:B------:R-:W-:Y:S01]  /*1bcb0*/  IADD3 R11, P1, R36, 0x88, RZ ;  /* 0x00000088240b7810 */ /* 0x000fe20007f3e0ff */
[----:B------:R-:W3:Y:S03]  /*1bcc0*/  LDL.LU R37, [R1+0x3e4] ;  /* 0x0003e40001257983 */ /* 0x000ee60000300800 */
[----:B------:R-:W-:Y:S01]  /*1bcd0*/  F2FP.SATFINITE.E4M3.F32.PACK_AB_MERGE_C R9, RZ, R8, RZ ;  /* 0x00000008ff09723e */ /* 0x000fe200048070ff */
[----:B------:R-:W-:Y:S01]  /*1bce0*/  IMAD.X R13, RZ, RZ, R39, P1 ;  /* 0x000000ffff0d7224 */ /* 0x000fe200008e0627 */
[----:B------:R-:W-:Y:S01]  /*1bcf0*/  PRMT R8, RZ, 0x7610, R8 ;  /* 0x00007610ff087816 */ /* 0x000fe20000000008 */
[----:B------:R-:W4:Y:S04]  /*1bd00*/  LDL.LU R41, [R1+0x3e8] ;  /* 0x0003e80001297983 */ /* 0x000f280000300800 */
[----:B------:R0:W-:Y:S04]  /*1bd10*/  @!P3 STG.E.U8 desc[UR20][R6.64], R9 ;  /* 0x000000090600b986 */ /* 0x0001e8000c101114 */
[----:B------:R-:W2:Y:S01]  /*1bd20*/  @!P2 LDG.E.U8 R8, desc[UR20][R4.64+0x1] ;  /* 0x000001140408a981 */ /* 0x000ea2000c1e1100 */
[----:B------:R-:W-:Y:S01]  /*1bd30*/  ISETP.GE.AND P1, PT, R28, 0x89, PT ;  /* 0x000000891c00780c */ /* 0x000fe20003f26270 */
[----:B------:R-:W-:-:S03]  /*1bd40*/  IMAD R13, R13, UR6, RZ ;  /* 0x000000060d0d7c24 */ /* 0x000fc6000f8e02ff */
[----:B------:R-:W-:Y:S01]  /*1bd50*/  ISETP.LT.OR P3, PT, R29, 0x1, !P1 ;  /* 0x000000011d00780c */ /* 0x000fe20004f61670 */
[----:B------:R-:W-:Y:S01]  /*1bd60*/  IMAD R13, R11, UR7, R13 ;  /* 0x000000070b0d7c24 */ /* 0x000fe2000f8e020d */
[----:B0-----:R-:W0:Y:S02]  /*1bd70*/  @!P2 LDC.64 R6, c[0x0][0x5c0] ;  /* 0x00017000ff06ab82 */ /* 0x001e240000000a00 */
[----:B0-----:R-:W-:Y:S02]  /*1bd80*/  @!P2 IADD3 R10, P4, P5, R24, UR26, R6 ;  /* 0x0000001a180aac10 */ /* 0x001fe4000fd9e006 */
[----:B--2---:R-:W-:-:S04]  /*1bd90*/  LOP3.LUT R8, R8, 0xff, RZ, 0xc0, !PT ;  /* 0x000000ff08087812 */ /* 0x004fc800078ec0ff */
[----:B------:R-:W-:-:S05]  /*1bda0*/  F2FP.F16.E4M3.UNPACK_B R8, R8 ;  /* 0x00000008ff08723e */ /* 0x000fca00020006ff */
[----:B------:R-:W-:-:S05]  /*1bdb0*/  HADD2.F32 R8, -RZ, R8.H0_H0 ;  /* 0x20000008ff087230 */ /* 0x000fca0000004100 */
[----:B------:R-:W-:Y:S01]  /*1bdc0*/  FMUL R12, R8, UR24 ;  /* 0x00000018080c7c20 */ /* 0x000fe20008400000 */
[----:B------:R-:W-:Y:S01]  /*1bdd0*/  IMAD.WIDE.U32 R8, R11, UR6, R32 ;  /* 0x000000060b087c25 */ /* 0x000fe2000f8e0020 */
[----:B------:R-:W-:-:S03]  /*1bde0*/  @!P2 IADD3.X R11, R30, UR25, R7, P4, P5 ;  /* 0x000000191e0bac10 */ /* 0x000fc6000a7ea407 */
[----:B------:R-:W-:Y:S01]  /*1bdf0*/  FFMA R12, R40, UR23, R12 ;  /* 0x00000017280c7c23 */ /* 0x000fe2000800000c */
[----:B------:R-:W-:-:S04]  /*1be00*/  IADD3 R6, P4, R8, UR8, RZ ;  /* 0x0000000808067c10 */ /* 0x000fc8000ff9e0ff */
[----:B------:R-:W-:Y:S02]  /*1be10*/  F2FP.SATFINITE.E4M3.F32.PACK_AB_MERGE_C R8, RZ, R12, RZ ;  /* 0x0000000cff08723e */ /* 0x000fe400048070ff */
[----:B------:R-:W-:Y:S02]  /*1be20*/  PRMT R12, RZ, 0x7610, R12 ;  /* 0x00007610ff0c7816 */ /* 0x000fe4000000000c */
[----:B------:R-:W-:Y:S01]  /*1be30*/  IADD3.X R7, R9, UR9, R13, P4, !PT ;  /* 0x0000000909077c10 */ /* 0x000fe2000a7fe40d */
[----:B------:R0:W-:Y:S04]  /*1be40*/  @!P2 STG.E.U8 desc[UR20][R10.64+0x1], R8 ;  /* 0x000001080a00a986 */ /* 0x0001e8000c101114 */
[----:B------:R-:W2:Y:S01]  /*1be50*/  @!P3 LDG.E.U8 R12, desc[UR20][R6.64] ;  /* 0x00000014060cb981 */ /* 0x000ea2000c1e1100 */
[----:B0-----:R-:W0:Y:S01]  /*1be60*/  @!P3 LDC.64 R8, c[0x0][0x5c0] ;  /* 0x00017000ff08bb82 */ /* 0x001e220000000a00 */
[----:B------:R-:W-:Y:S01]  /*1be70*/  IMAD.U32 R13, RZ, RZ, UR27 ;  /* 0x0000001bff0d7e24 */ /* 0x000fe2000f8e00ff */
[----:B------:R-:W-:-:S02]  /*1be80*/  ISETP.LT.OR P2, PT, R29, 0x2, !P1 ;  /* 0x000000021d00780c */ /* 0x000fc40004f41670 */
[----:B--2---:R-:W-:Y:S01]  /*1be90*/  LOP3.LUT R10, R12, 0xff, RZ, 0xc0, !PT ;  /* 0x000000ff0c0a7812 */ /* 0x004fe200078ec0ff */
[----:B------:R-:W-:-:S03]  /*1bea0*/  IMAD.U32 R12, RZ, RZ, UR28 ;  /* 0x0000001cff0c7e24 */ /* 0x000fc6000f8e00ff */
[----:B------:R-:W-:-:S05]  /*1beb0*/  F2FP.F16.E4M3.UNPACK_B R10, R10 ;  /* 0x0000000aff0a723e */ /* 0x000fca00020006ff */
[----:B------:R-:W-:Y:S01]  /*1bec0*/  HADD2.F32 R11, -RZ, R10.H0_H0 ;  /* 0x2000000aff0b7230 */ /* 0x000fe20000004100 */
[----:B------:R-:W-:-:S04]  /*1bed0*/  @!P3 IADD3 R10, P4, P5, R12, UR26, R24 ;  /* 0x0000001a0c0abc10 */ /* 0x000fc8000fd9e018 */
[----:B------:R-:W-:Y:S01]  /*1bee0*/  FMUL R11, R11, UR24 ;  /* 0x000000180b0b7c20 */ /* 0x000fe20008400000 */
[----:B------:R-:W-:Y:S02]  /*1bef0*/  @!P3 IADD3.X R12, R13, UR25, R30, P4, P5 ;  /* 0x000000190d0cbc10 */ /* 0x000fe4000a7ea41e */
[----:B0-----:R-:W-:Y:S01]  /*1bf00*/  @!P3 IADD3 R8, P4, R10, R8, RZ ;  /* 0x000000080a08b210 */ /* 0x001fe20007f9e0ff */
[----:B---3--:R-:W-:Y:S02]  /*1bf10*/  FFMA R10, R37, UR23, R11 ;  /* 0x00000017250a7c23 */ /* 0x008fe4000800000b */
[----:B------:R-:W2:Y:S02]  /*1bf20*/  LDL.LU R37, [R1+0x3ec] ;  /* 0x0003ec0001257983 */ /* 0x000ea40000300800 */
[----:B------:R-:W-:Y:S01]  /*1bf30*/  @!P3 IMAD.X R9, R12, 0x1, R9, P4 ;  /* 0x000000010c09b824 */ /* 0x000fe200020e0609 */
[----:B------:R-:W-:Y:S01]  /*1bf40*/  F2FP.SATFINITE.E4M3.F32.PACK_AB_MERGE_C R11, RZ, R10, RZ ;  /* 0x0000000aff0b723e */ /* 0x000fe200048070ff */
[----:B------:R-:W3:Y:S01]  /*1bf50*/  LDL.LU R40, [R1+0x3f0] ;  /* 0x0003f00001287983 */ /* 0x000ee20000300800 */
[----:B------:R-:W-:-:S03]  /*1bf60*/  PRMT R10, RZ, 0x7610, R10 ;  /* 0x00007610ff0a7816 */ /* 0x000fc6000000000a */
[----:B------:R0:W-:Y:S04]  /*1bf70*/  @!P3 STG.E.U8 desc[UR20][R8.64], R11 ;  /* 0x0000000b0800b986 */ /* 0x0001e8000c101114 */
[----:B------:R-:W4:Y:S01]  /*1bf80*/  @!P2 LDG.E.U8 R10, desc[UR20][R6.64+0x1] ;  /* 0x00000114060aa981 */ /* 0x000f22000c1e1100 */
[----:B0-----:R-:W0:Y:S01]  /*1bf90*/  @!P2 LDC.64 R8, c[0x0][0x5c0] ;  /* 0x00017000ff08ab82 */ /* 0x001e220000000a00 */
[----:B------:R-:W-:Y:S01]  /*1bfa0*/  IMAD.U32 R12, RZ, RZ, UR28 ;  /* 0x0000001cff0c7e24 */ /* 0x000fe2000f8e00ff */
[----:B------:R-:W-:Y:S02]  /*1bfb0*/  ISETP.LT.OR P3, PT, R29, 0x9, !P0 ;  /* 0x000000091d00780c */ /* 0x000fe40004761670 */
[----:B----4-:R-:W-:-:S04]  /*1bfc0*/  LOP3.LUT R10, R10, 0xff, RZ, 0xc0, !PT ;  /* 0x000000ff0a0a7812 */ /* 0x010fc800078ec0ff */
[----:B------:R-:W-:-:S05]  /*1bfd0*/  F2FP.F16.E4M3.UNPACK_B R10, R10 ;  /* 0x0000000aff0a723e */ /* 0x000fca00020006ff */
[----:B------:R-:W-:Y:S01]  /*1bfe0*/  HADD2.F32 R11, -RZ, R10.H0_H0 ;  /* 0x2000000aff0b7230 */ /* 0x000fe20000004100 */
[----:B------:R-:W-:-:S04]  /*1bff0*/  @!P2 IADD3 R10, P4, P5, R12, UR26, R24 ;  /* 0x0000001a0c0aac10 */ /* 0x000fc8000fd9e018 */
[----:B------:R-:W-:Y:S01]  /*1c000*/  FMUL R11, R11, UR24 ;  /* 0x000000180b0b7c20 */ /* 0x000fe20008400000 */
[----:B------:R-:W-:Y:S02]  /*1c010*/  @!P2 IADD3.X R12, R13, UR25, R30, P4, P5 ;  /* 0x000000190d0cac10 */ /* 0x000fe4000a7ea41e */
[----:B0-----:R-:W-:Y:S01]  /*1c020*/  @!P2 IADD3 R8, P4, R10, R8, RZ ;  /* 0x000000080a08a210 */ /* 0x001fe20007f9e0ff */
[----:B------:R-:W-:-:S04]  /*1c030*/  FFMA R10, R41, UR23, R11 ;  /* 0x00000017290a7c23 */ /* 0x000fc8000800000b */
[----:B------:R-:W-:Y:S01]  /*1c040*/  @!P2 IMAD.X R9, R12, 0x1, R9, P4 ;  /* 0x000000010c09a824 */ /* 0x000fe200020e0609 */
[----:B------:R-:W-:Y:S02]  /*1c050*/  F2FP.SATFINITE.E4M3.F32.PACK_AB_MERGE_C R11, RZ, R10, RZ ;  /* 0x0000000aff0b723e */ /* 0x000fe400048070ff */
[----:B------:R-:W-:-:S03]  /*1c060*/  PRMT R10, RZ, 0x7610, R10 ;  /* 0x00007610ff0a7816 */ /* 0x000fc6000000000a */
[----:B------:R0:W-:Y:S04]  /*1c070*/  @!P2 STG.E.U8 desc[UR20][R8.64+0x1], R11 ;  /* 0x0000010b0800a986 */ /* 0x0001e8000c101114 */
[----:B------:R-:W4:Y:S01]  /*1c080*/  @!P3 LDG.E.U8 R10, desc[UR20][R4.64+0x8] ;  /* 0x00000814040ab981 */ /* 0x000f22000c1e1100 */
[----:B0-----:R-:W0:Y:S01]  /*1c090*/  @!P3 LDC.64 R8, c[0x0][0x5c0] ;  /* 0x00017000ff08bb82 */ /* 0x001e220000000a00 */
[----:B------:R-:W-:Y:S02]  /*1c0a0*/  ISETP.LT.OR P2, PT, R29, 0xa, !P0 ;  /* 0x0000000a1d00780c */ /* 0x000fe40004741670 */
[----:B0-----:R-:W-:-:S04]  /*1c0b0*/  @!P3 IADD3 R8, P4, P5, R24, UR26, R8 ;  /* 0x0000001a1808bc10 */ /* 0x001fc8000fd9e008 */
[----:B------:R-:W-:Y:S02]  /*1c0c0*/  @!P3 IADD3.X R9, R30, UR25, R9, P4, P5 ;  /* 0x000000191e09bc10 */ /* 0x000fe4000a7ea409 */
[----:B----4-:R-:W-:-:S04]  /*1c0d0*/  LOP3.LUT R10, R10, 0xff, RZ, 0xc0, !PT ;  /* 0x000000ff0a0a7812 */ /* 0x010fc800078ec0ff */
[----:B------:R-:W-:-:S05]  /*1c0e0*/  F2FP.F16.E4M3.UNPACK_B R10, R10 ;  /* 0x0000000aff0a723e */ /* 0x000fca00020006ff */
[----:B------:R-:W-:-:S05]  /*1c0f0*/  HADD2.F32 R10, -RZ, R10.H0_H0 ;  /* 0x2000000aff0a7230 */ /* 0x000fca0000004100 */
[----:B------:R-:W-:-:S04]  /*1c100*/  FMUL R10, R10, UR24 ;  /* 0x000000180a0a7c20 */ /* 0x000fc80008400000 */
[----:B--2---:R-:W-:Y:S02]  /*1c110*/  FFMA R10, R37, UR23, R10 ;  /* 0x00000017250a7c23 */ /* 0x004fe4000800000a */
[----:B------:R-:W2:Y:S03]  /*1c120*/  LDL.LU R37, [R1+0x3f4] ;  /* 0x0003f40001257983 */ /* 0x000ea60000300800 */
[----:B------:R-:W-:Y:S01]  /*1c130*/  F2FP.SATFINITE.E4M3.F32.PACK_AB_MERGE_C R11, RZ, R10, RZ ;  /* 0x0000000aff0b723e */ /* 0x000fe200048070ff */
[----:B------:R-:W-:Y:S01]  /*1c140*/  IMAD.U32 R12, RZ, RZ, UR28 ;  /* 0x0000001cff0c7e24 */ /* 0x000fe2000f8e00ff */
[----:B------:R-:W-:Y:S01]  /*1c150*/  PRMT R10, RZ, 0x7610, R10 ;  /* 0x00007610ff0a7816 */ /* 0x000fe2000000000a */
[----:B------:R-:W4:Y:S04]  /*1c160*/  LDL.LU R41, [R1+0x3f8] ;  /* 0x0003f80001297983 */ /* 0x000f280000300800 */
[----:B------:R0:W-:Y:S04]  /*1c170*/  @!P3 STG.E.U8 desc[UR20][R8.64+0x8], R11 ;  /* 0x0000080b0800b986 */ /* 0x0001e8000c101114 */
[----:B------:R-:W3:Y:S01]  /*1c180*/  @!P2 LDG.E.U8 R10, desc[UR20][R4.64+0x9] ;  /* 0x00000914040aa981 */ /* 0x000ee2000c1e1100 */
[----:B0-----:R-:W0:Y:S01]  /*1c190*/  @!P2 LDC.64 R8, c[0x0][0x5c0] ;  /* 0x00017000ff08ab82 */ /* 0x001e220000000a00 */
[----:B------:R-:W-:-:S02]  /*1c1a0*/  ISETP.LT.OR P3, PT, R29, 0x9, !P1 ;  /* 0x000000091d00780c */ /* 0x000fc40004f61670 */
[----:B0-----:R-:W-:-:S04]  /*1c1b0*/  @!P2 IADD3 R8, P4, P5, R24, UR26, R8 ;  /* 0x0000001a1808ac10 */ /* 0x001fc8000fd9e008 */
[----:B------:R-:W-:Y:S02]  /*1c1c0*/  @!P2 IADD3.X R9, R30, UR25, R9, P4, P5 ;  /* 0x000000191e09ac10 */ /* 0x000fe4000a7ea409 */
[----:B---3--:R-:W-:-:S04]  /*1c1d0*/  LOP3.LUT R10, R10, 0xff, RZ, 0xc0, !PT ;  /* 0x000000ff0a0a7812 */ /* 0x008fc800078ec0ff */
[----:B------:R-:W-:-:S05]  /*1c1e0*/  F2FP.F16.E4M3.UNPACK_B R10, R10 ;  /* 0x0000000aff0a723e */ /* 0x000fca00020006ff */
[----:B------:R-:W-:-:S05]  /*1c1f0*/  HADD2.F32 R10, -RZ, R10.H0_H0 ;  /* 0x2000000aff0a7230 */ /* 0x000fca0000004100 */
[----:B------:R-:W-:-:S04]  /*1c200*/  FMUL R10, R10, UR24 ;  /* 0x000000180a0a7c20 */ /* 0x000fc80008400000 */
[----:B------:R-:W-:-:S05]  /*1c210*/  FFMA R10, R40, UR23, R10 ;  /* 0x00000017280a7c23 */ /* 0x000fca000800000a */
[----:B------:R-:W-:Y:S02]  /*1c220*/  F2FP.SATFINITE.E4M3.F32.PACK_AB_MERGE_C R11, RZ, R10, RZ ;  /* 0x0000000aff0b723e */ /* 0x000fe400048070ff */
[----:B------:R-:W-:-:S03]  /*1c230*/  PRMT R10, RZ, 0x7610, R10 ;  /* 0x00007610ff0a7816 */ /* 0x000fc6000000000a */
[----:B------:R0:W-:Y:S04]  /*1c240*/  @!P2 STG.E.U8 desc[UR20][R8.64+0x9], R11 ;  /* 0x0000090b0800a986 */ /* 0x0001e8000c101114 */
[----:B------:R-:W3:Y:S01]  /*1c250*/  @!P3 LDG.E.U8 R10, desc[UR20][R6.64+0x8] ;  /* 0x00000814060ab981 */ /* 0x000ee2000c1e1100 */
[----:B0-----:R-:W0:Y:S01]  /*1c260*/  @!P3 LDC.64 R8, c[0x0][0x5c0] ;  /* 0x00017000ff08bb82 */ /* 0x001e220000000a00 */
[----:B------:R-:W-:Y:S02]  /*1c270*/  ISETP.LT.OR P2, PT, R29, 0xa, !P1 ;  /* 0x0000000a1d00780c */ /* 0x000fe40004f41670 */
[----:B---3--:R-:W-:-:S04]  /*1c280*/  LOP3.LUT R10, R10, 0xff, RZ, 0xc0, !PT ;  /* 0x000000ff0a0a7812 */ /* 0x008fc800078ec0ff */
[----:B------:R-:W-:-:S05]  /*1c290*/  F2FP.F16.E4M3.UNPACK_B R10, R10 ;  /* 0x0000000aff0a723e */ /* 0x000fca00020006ff */
[----:B------:R-:W-:Y:S01]  /*1c2a0*/  HADD2.F32 R11, -RZ, R10.H0_H0 ;  /* 0x2000000aff0b7230 */ /* 0x000fe20000004100 */
[----:B------:R-:W-:-:S04]  /*1c2b0*/  @!P3 IADD3 R10, P4, P5, R12, UR26, R24 ;  /* 0x0000001a0c0abc10 */ /* 0x000fc8000fd9e018 */
[----:B------:R-:W-:Y:S01]  /*1c2c0*/  FMUL R11, R11, UR24 ;  /* 0x000000180b0b7c20 */ /* 0x000fe20008400000 */
[----:B------:R-:W-:Y:S02]  /*1c2d0*/  @!P3 IADD3.X R12, R13, UR25, R30, P4, P5 ;  /* 0x000000190d0cbc10 */ /* 0x000fe4000a7ea41e */
[----:B0-----:R-:W-:Y:S01]  /*1c2e0*/  @!P3 IADD3 R8, P4, R10, R8, RZ ;  /* 0x000000080a08b210 */ /* 0x001fe20007f9e0ff */
[----:B--2---:R-:W-:Y:S02]  /*1c2f0*/  FFMA R10, R37, UR23, R11 ;  /* 0x00000017250a7c23 */ /* 0x004fe4000800000b */
        /* <DEDUP_REMOVED lines=983> */
[----:B------:R-:W-:Y:S02]  /*20070*/  @!P3 IADD3 R12, P4, P5, R12, UR26, R24 ;  /* 0x0000001a0c0cbc10 */ /* 0x000fe4000fd9e018 */
[----:B------:R-:W-:Y:S02]  /*20080*/  ISETP.LT.OR P2, PT, R29, 0x8a, !P1 ;  /* 0x0000008a1d00780c */ /* 0x000fe40004f41670 */
[----:B---3--:R-:W-:-:S04]  /*20090*/  LOP3.LUT R11, R10, 0xff, RZ, 0xc0, !PT ;  /* 0x000000ff0a0b7812 */ /* 0x008fc800078ec0ff */
[----:B------:R-:W-:Y:S01]  /*200a0*/  F2FP.F16.E4M3.UNPACK_B R11, R11 ;  /* 0x0000000bff0b723e */ /* 0x000fe200020006ff */
[----:B------:R-:W-:-:S04]  /*200b0*/  IMAD.U32 R10, RZ, RZ, UR27 ;  /* 0x0000001bff0a7e24 */ /* 0x000fc8000f8e00ff */
[----:B------:R-:W-:Y:S01]  /*200c0*/  HADD2.F32 R11, -RZ, R11.H0_H0 ;  /* 0x2000000bff0b7230 */ /* 0x000fe20000004100 */
[----:B------:R-:W-:-:S04]  /*200d0*/  @!P3 IADD3.X R10, R10, UR25, R30, P4, P5 ;  /* 0x000000190a0abc10 */ /* 0x000fc8000a7ea41e */
[----:B------:R-:W-:Y:S01]  /*200e0*/  FMUL R11, R11, UR24 ;  /* 0x000000180b0b7c20 */ /* 0x000fe20008400000 */
[----:B0-----:R-:W-:-:S03]  /*200f0*/  @!P3 IADD3 R8, P4, R12, R8, RZ ;  /* 0x000000080c08b210 */ /* 0x001fc60007f9e0ff */
[----:B--2---:R-:W-:Y:S02]  /*20100*/  FFMA R11, R37, UR23, R11 ;  /* 0x00000017250b7c23 */ /* 0x004fe4000800000b */
[----:B------:R-:W-:Y:S01]  /*20110*/  @!P3 IMAD.X R9, R10, 0x1, R9, P4 ;  /* 0x000000010a09b824 */ /* 0x000fe200020e0609 */
[----:B------:R-:W-:Y:S01]  /*20120*/  PRMT R10, RZ, 0x7610, R10 ;  /* 0x00007610ff0a7816 */ /* 0x000fe2000000000a */
[----:B------:R-:W-:Y:S01]  /*20130*/  IMAD.U32 R12, RZ, RZ, UR28 ;  /* 0x0000001cff0c7e24 */ /* 0x000fe2000f8e00ff */
[----:B------:R-:W-:Y:S01]  /*20140*/  F2FP.SATFINITE.E4M3.F32.PACK_AB_MERGE_C R11, RZ, R11, RZ ;  /* 0x0000000bff0b723e */ /* 0x000fe200048070ff */
[----:B------:R-:W2:Y:S04]  /*20150*/  LDL.LU R37, [R1+0x4fc] ;  /* 0x0004fc0001257983 */ /* 0x000ea80000300800 */
[----:B------:R0:W-:Y:S04]  /*20160*/  @!P3 STG.E.U8 desc[UR20][R8.64+0x88], R11 ;  /* 0x0000880b0800b986 */ /* 0x0001e8000c101114 */
[----:B------:R-:W3:Y:S01]  /*20170*/  @!P2 LDG.E.U8 R10, desc[UR20][R6.64+0x89] ;  /* 0x00008914060aa981 */ /* 0x000ee2000c1e1100 */
[----:B------:R-:W-:-:S03]  /*20180*/  @!P2 IADD3 R12, P4, P5, R12, UR26, R24 ;  /* 0x0000001a0c0cac10 */ /* 0x000fc6000fd9e018 */
[----:B------:R-:W2:Y:S01]  /*20190*/  LDL.LU R40, [R1+0x500] ;  /* 0x0005000001287983 */ /* 0x000ea20000300800 */
[----:B0-----:R-:W0:Y:S01]  /*201a0*/  @!P2 LDC.64 R8, c[0x0][0x5c0] ;  /* 0x00017000ff08ab82 */ /* 0x001e220000000a00 */
[----:B------:R-:W-:Y:S01]  /*201b0*/  IMAD.U32 R11, RZ, RZ, UR27 ;  /* 0x0000001bff0b7e24 */ /* 0x000fe2000f8e00ff */
[----:B------:R-:W-:-:S04]  /*201c0*/  ISETP.LT.OR P3, PT, R29, 0x91, !P0 ;  /* 0x000000911d00780c */ /* 0x000fc80004761670 */
[----:B------:R-:W-:Y:S02]  /*201d0*/  @!P2 IADD3.X R11, R11, UR25, R30, P4, P5 ;  /* 0x000000190b0bac10 */ /* 0x000fe4000a7ea41e */
[----:B0-----:R-:W-:-:S05]  /*201e0*/  @!P2 IADD3 R8, P4, R12, R8, RZ ;  /* 0x000000080c08a210 */ /* 0x001fca0007f9e0ff */
[----:B------:R-:W-:Y:S01]  /*201f0*/  @!P2 IMAD.X R9, R11, 0x1, R9, P4 ;  /* 0x000000010b09a824 */ /* 0x000fe200020e0609 */
[----:B---3--:R-:W-:-:S04]  /*20200*/  LOP3.LUT R10, R10, 0xff, RZ, 0xc0, !PT ;  /* 0x000000ff0a0a7812 */ /* 0x008fc800078ec0ff */
[----:B------:R-:W-:-:S05]  /*20210*/  F2FP.F16.E4M3.UNPACK_B R10, R10 ;  /* 0x0000000aff0a723e */ /* 0x000fca00020006ff */
[----:B------:R-:W-:-:S05]  /*20220*/  HADD2.F32 R10, -RZ, R10.H0_H0 ;  /* 0x2000000aff0a7230 */ /* 0x000fca0000004100 */
[----:B------:R-:W-:-:S04]  /*20230*/  FMUL R10, R10, UR24 ;  /* 0x000000180a0a7c20 */ /* 0x000fc80008400000 */
[----:B----4-:R-:W-:-:S05]  /*20240*/  FFMA R10, R41, UR23, R10 ;  /* 0x00000017290a7c23 */ /* 0x010fca000800000a */
[----:B------:R-:W-:Y:S02]  /*20250*/  F2FP.SATFINITE.E4M3.F32.PACK_AB_MERGE_C R11, RZ, R10, RZ ;  /* 0x0000000aff0b723e */ /* 0x000fe400048070ff */
[----:B------:R-:W-:-:S03]  /*20260*/  PRMT R10, RZ, 0x7610, R10 ;  /* 0x00007610ff0a7816 */ /* 0x000fc6000000000a */
[----:B------:R0:W-:Y:S04]  /*20270*/  @!P2 STG.E.U8 desc[UR20][R8.64+0x89], R11 ;  /* 0x0000890b0800a986 */ /* 0x0001e8000c101114 */
[----:B------:R-:W3:Y:S01]  /*20280*/  @!P3 LDG.E.U8 R10, desc[UR20][R4.64+0x90] ;  /* 0x00009014040ab981 */ /* 0x000ee2000c1e1100 */
[----:B0-----:R-:W0:Y:S01]  /*20290*/  @!P3 LDC.64 R8, c[0x0][0x5c0] ;  /* 0x00017000ff08bb82 */ /* 0x001e220000000a00 */
[----:B------:R-:W-:Y:S02]  /*202a0*/  ISETP.LT.OR P2, PT, R29, 0x92, !P0 ;  /* 0x000000921d00780c */ /* 0x000fe40004741670 */
[----:B0-----:R-:W-:-:S04]  /*202b0*/  @!P3 IADD3 R8, P4, P5, R24, UR26, R8 ;  /* 0x0000001a1808bc10 */ /* 0x001fc8000fd9e008 */
[----:B------:R-:W-:Y:S02]  /*202c0*/  @!P3 IADD3.X R9, R30, UR25, R9, P4, P5 ;  /* 0x000000191e09bc10 */ /* 0x000fe4000a7ea409 */
[----:B---3--:R-:W-:-:S04]  /*202d0*/  LOP3.LUT R10, R10, 0xff, RZ, 0xc0, !PT ;  /* 0x000000ff0a0a7812 */ /* 0x008fc800078ec0ff */
        /* <DEDUP_REMOVED lines=8> */
[----:B------:R-:W3:Y:S04]  /*20360*/  LDL.LU R41, [R1+0x508] ;  /* 0x0005080001297983 */ /* 0x000ee80000300800 */
[----:B------:R0:W-:Y:S04]  /*20370*/  @!P3 STG.E.U8 desc[UR20][R8.64+0x90], R11 ;  /* 0x0000900b0800b986 */ /* 0x0001e8000c101114 */
[----:B------:R-:W4:Y:S01]  /*20380*/  @!P2 LDG.E.U8 R10, desc[UR20][R4.64+0x91] ;  /* 0x00009114040aa981 */ /* 0x000f22000c1e1100 */
[----:B0-----:R-:W0:Y:S01]  /*20390*/  @!P2 LDC.64 R8, c[0x0][0x5c0] ;  /* 0x00017000ff08ab82 */ /* 0x001e220000000a00 */
[----:B------:R-:W-:-:S02]  /*203a0*/  ISETP.LT.OR P3, PT, R29, 0x91, !P1 ;  /* 0x000000911d00780c */ /* 0x000fc40004f61670 */
[----:B0-----:R-:W-:-:S04]  /*203b0*/  @!P2 IADD3 R8, P4, P5, R24, UR26, R8 ;  /* 0x0000001a1808ac10 */ /* 0x001fc8000fd9e008 */
[----:B------:R-:W-:Y:S02]  /*203c0*/  @!P2 IADD3.X R9, R30, UR25, R9, P4, P5 ;  /* 0x000000191e09ac10 */ /* 0x000fe4000a7ea409 */
        /* <DEDUP_REMOVED lines=9> */
[----:B0-----:R-:W0:Y:S01]  /*20460*/  @!P3 LDC.64 R8, c[0x0][0x5c0] ;  /* 0x00017000ff08bb82 */ /* 0x001e220000000a00 */
[----:B------:R-:W-:Y:S01]  /*20470*/  IMAD.U32 R11, RZ, RZ, UR27 ;  /* 0x0000001bff0b7e24 */ /* 0x000fe2000f8e00ff */
[----:B------:R-:W-:Y:S02]  /*20480*/  @!P3 IADD3 R12, P4, P5, R12, UR26, R24 ;  /* 0x0000001a0c0cbc10 */ /* 0x000fe4000fd9e018 */
[----:B------:R-:W-:Y:S02]  /*20490*/  ISETP.LT.OR P2, PT, R29, 0x92, !P1 ;  /* 0x000000921d00780c */ /* 0x000fe40004f41670 */
[----:B------:R-:W-:-:S02]  /*204a0*/  @!P3 IADD3.X R11, R11, UR25, R30, P4, P5 ;  /* 0x000000190b0bbc10 */ /* 0x000fc4000a7ea41e */
[----:B0-----:R-:W-:-:S05]  /*204b0*/  @!P3 IADD3 R8, P4, R12, R8, RZ ;  /* 0x000000080c08b210 */ /* 0x001fca0007f9e0ff */
[----:B------:R-:W-:Y:S01]  /*204c0*/  @!P3 IMAD.X R9, R11, 0x1, R9, P4 ;  /* 0x000000010b09b824 */ /* 0x000fe200020e0609 */
[----:B----4-:R-:W-:-:S04]  /*204d0*/  LOP3.LUT R10, R10, 0xff, RZ, 0xc0, !PT ;  /* 0x000000ff0a0a7812 */ /* 0x010fc800078ec0ff */
[----:B------:R-:W-:-:S05]  /*204e0*/  F2FP.F16.E4M3.UNPACK_B R10, R10 ;  /* 0x0000000aff0a723e */ /* 0x000fca00020006ff */
[----:B------:R-:W-:-:S05]  /*204f0*/  HADD2.F32 R10, -RZ, R10.H0_H0 ;  /* 0x2000000aff0a7230 */ /* 0x000fca0000004100 */
[----:B------:R-:W-:-:S04]  /*20500*/  FMUL R10, R10, UR24 ;  /* 0x000000180a0a7c20 */ /* 0x000fc80008400000 */
[----:B--2---:R-:W-:Y:S01]  /*20510*/  FFMA R10, R37, UR23, R10 ;  /* 0x00000017250a7c23 */ /* 0x004fe2000800000a */
[----:B------:R-:W-:Y:S01]  /*20520*/  IMAD.U32 R12, RZ, RZ, UR28 ;  /* 0x0000001cff0c7e24 */ /* 0x000fe2000f8e00ff */
[----:B------:R-:W2:Y:S03]  /*20530*/  LDL.LU R37, [R1+0x50c] ;  /* 0x00050c0001257983 */ /* 0x000ea60000300800 */
[----:B------:R-:W-:Y:S01]  /*20540*/  F2FP.SATFINITE.E4M3.F32.PACK_AB_MERGE_C R11, RZ, R10, RZ ;  /* 0x0000000aff0b723e */ /* 0x000fe200048070ff */
[----:B------:R-:W4:Y:S01]  /*20550*/  LDL.LU R40, [R1+0x510] ;  /* 0x0005100001287983 */ /* 0x000f220000300800 */
[----:B------:R-:W-:-:S03]  /*20560*/  PRMT R10, RZ, 0x7610, R10 ;  /* 0x00007610ff0a7816 */ /* 0x000fc6000000000a */
[----:B------:R0:W-:Y:S04]  /*20570*/  @!P3 STG.E.U8 desc[UR20][R8.64+0x90], R11 ;  /* 0x0000900b0800b986 */ /* 0x0001e8000c101114 */
[----:B------:R-:W3:Y:S01]  /*20580*/  @!P2 LDG.E.U8 R10, desc[UR20][R6.64+0x91] ;  /* 0x00009114060aa981 */ /* 0x000ee2000c1e1100 */
[----:B0-----:R-:W0:Y:S01]  /*20590*/  @!P2 LDC.64 R8, c[0x0][0x5c0] ;  /* 0x00017000ff08ab82 */ /* 0x001e220000000a00 */
[----:B------:R-:W-:Y:S01]  /*205a0*/  IMAD.U32 R11, RZ, RZ, UR27 ;  /* 0x0000001bff0b7e24 */ /* 0x000fe2000f8e00ff */
[----:B------:R-:W-:Y:S02]  /*205b0*/  @!P2 IADD3 R12, P4, P5, R12, UR26, R24 ;  /* 0x0000001a0c0cac10 */ /* 0x000fe4000fd9e018 */
[----:B------:R-:W-:Y:S02]  /*205c0*/  ISETP.LT.OR P3, PT, R29, 0x99, !P0 ;  /* 0x000000991d00780c */ /* 0x000fe40004761670 */
[----:B------:R-:W-:-:S02]  /*205d0*/  @!P2 IADD3.X R11, R11, UR25, R30, P4, P5 ;  /* 0x000000190b0bac10 */ /* 0x000fc4000a7ea41e */
[----:B0-----:R-:W-:-:S05]  /*205e0*/  @!P2 IADD3 R8, P4, R12, R8, RZ ;  /* 0x000000080c08a210 */ /* 0x001fca0007f9e0ff */
[----:B------:R-:W-:Y:S01]  /*205f0*/  @!P2 IMAD.X R9, R11, 0x1, R9, P4 ;  /* 0x000000010b09a824 */ /* 0x000fe200020e0609 */
        /* <DEDUP_REMOVED lines=59> */
[----:B------:R-:W-:-:S02]  /*209b0*/  @!P2 IADD3 R11, P4, P5, R11, UR26, R24 ;  /* 0x0000001a0b0bac10 */ /* 0x000fc4000fd9e018 */
[----:B------:R-:W-:Y:S02]  /*209c0*/  ISETP.LT.OR P3, PT, R29, 0xa1, !P0 ;  /* 0x000000a11d00780c */ /* 0x000fe40004761670 */
[----:B------:R-:W-:Y:S02]  /*209d0*/  @!P2 IADD3.X R12, R13, UR25, R30, P4, P5 ;  /* 0x000000190d0cac10 */ /* 0x000fe4000a7ea41e */
        /* <DEDUP_REMOVED lines=24> */
[----:B------:R-:W-:Y:S01]  /*20b60*/  IMAD.U32 R15, RZ, RZ, UR27 ;  /* 0x0000001bff0f7e24 */ /* 0x000fe2000f8e00ff */
        /* <DEDUP_REMOVED lines=73> */
[----:B------:R-:W-:Y:S01]  /*21000*/  FFMA R10, R40, UR23, R10 ;  /* 0x00000017280a7c23 */ /* 0x000fe2000800000a */
[----:B------:R-:W-:Y:S01]  /*21010*/  @!P3 IADD3 R13, P4, P5, R13, UR26, R24 ;  /* 0x0000001a0d0dbc10 */ /* 0x000fe2000fd9e018 */
[----:B------:R-:W4:Y:S03]  /*21020*/  LDL.LU R40, [R1+0x53c] ;  /* 0x00053c0001287983 */ /* 0x000f260000300800 */
[----:B------:R-:W-:Y:S02]  /*21030*/  F2FP.SATFINITE.E4M3.F32.PACK_AB_MERGE_C R11, RZ, R10, RZ ;  /* 0x0000000aff0b723e */ /* 0x000fe400048070ff */
[----:B------:R-:W-:-:S03]  /*21040*/  PRMT R10, RZ, 0x7610, R10 ;  /* 0x00007610ff0a7816 */ /* 0x000fc6000000000a */
[----:B------:R0:W-:Y:S04]  /*21050*/  @!P2 STG.E.U8 desc[UR20][R8.64+0xa9], R11 ;  /* 0x0000a90b0800a986 */ /* 0x0001e8000c101114 */
[----:B------:R-:W2:Y:S01]  /*21060*/  @!P3 LDG.E.U8 R10, desc[UR20][R6.64+0xa8] ;  /* 0x0000a814060ab981 */ /* 0x000ea2000c1e1100 */
[----:B0-----:R-:W0:Y:S01]  /*21070*/  @!P3 LDC.64 R8, c[0x0][0x5c0] ;  /* 0x00017000ff08bb82 */ /* 0x001e220000000a00 */
[----:B------:R-:W-:Y:S02]  /*21080*/  ISETP.LT.OR P2, PT, R29, 0xaa, !P1 ;  /* 0x000000aa1d00780c */ /* 0x000fe40004f41670 */
[----:B------:R-:W-:Y:S02]  /*21090*/  @!P3 IADD3.X R12, R15, UR25, R30, P4, P5 ;  /* 0x000000190f0cbc10 */ /* 0x000fe4000a7ea41e */
[----:B0-----:R-:W-:-:S05]  /*210a0*/  @!P3 IADD3 R8, P4, R13, R8, RZ ;  /* 0x000000080d08b210 */ /* 0x001fca0007f9e0ff */
[----:B------:R-:W-:Y:S01]  /*210b0*/  @!P3 IMAD.X R9, R12, 0x1, R9, P4 ;  /* 0x000000010c09b824 */ /* 0x000fe200020e0609 */
[----:B--2---:R-:W-:-:S04]  /*210c0*/  LOP3.LUT R10, R10, 0xff, RZ, 0xc0, !PT ;  /* 0x000000ff0a0a7812 */ /* 0x004fc800078ec0ff */
[----:B------:R-:W-:-:S05]  /*210d0*/  F2FP.F16.E4M3.UNPACK_B R10, R10 ;  /* 0x0000000aff0a723e */ /* 0x000fca00020006ff */
[----:B------:R-:W-:-:S05]  /*210e0*/  HADD2.F32 R10, -RZ, R10.H0_H0 ;  /* 0x2000000aff0a7230 */ /* 0x000fca0000004100 */
[----:B------:R-:W-:-:S04]  /*210f0*/  FMUL R10, R10, UR24 ;  /* 0x000000180a0a7c20 */ /* 0x000fc80008400000 */
[----:B------:R-:W-:Y:S01]  /*21100*/  FFMA R10, R37, UR23, R10 ;  /* 0x00000017250a7c23 */ /* 0x000fe2000800000a */
[----:B------:R-:W-:Y:S01]  /*21110*/  IMAD.U32 R13, RZ, RZ, UR28 ;  /* 0x0000001cff0d7e24 */ /* 0x000fe2000f8e00ff */
[----:B------:R-:W2:Y:S03]  /*21120*/  LDL.LU R37, [R1+0x540] ;  /* 0x0005400001257983 */ /* 0x000ea60000300800 */
[----:B------:R-:W-:Y:S02]  /*21130*/  F2FP.SATFINITE.E4M3.F32.PACK_AB_MERGE_C R11, RZ, R10, RZ ;  /* 0x0000000aff0b723e */ /* 0x000fe400048070ff */
        /* <DEDUP_REMOVED lines=26> */
[----:B----4-:R-:W-:Y:S02]  /*212e0*/  FFMA R10, R40, UR23, R10 ;  /* 0x00000017280a7c23 */ /* 0x010fe4000800000a */
[----:B------:R-:W3:Y:S03]  /*212f0*/  LDL.LU R40, [R1+0x544] ;  /* 0x0005440001287983 */ /* 0x000ee60000300800 */
        /* <DEDUP_REMOVED lines=30> */
[----:B------:R-:W-:Y:S01]  /*214e0*/  FFMA R10, R40, UR23, R10 ;  /* 0x00000017280a7c23 */ /* 0x000fe2000800000a */
[----:B------:R-:W-:Y:S01]  /*214f0*/  IMAD.U32 R13, RZ, RZ, UR28 ;  /* 0x0000001cff0d7e24 */ /* 0x000fe2000f8e00ff */
[----:B------:R-:W3:Y:S03]  /*21500*/  LDL.LU R40, [R1+0x550] ;  /* 0x0005500001287983 */ /* 0x000ee60000300800 */
[----:B------:R-:W-:Y:S02]  /*21510*/  F2FP.SATFINITE.E4M3.F32.PACK_AB_MERGE_C R11, RZ, R10, RZ ;  /* 0x0000000aff0b723e */ /* 0x000fe400048070ff */
[----:B------:R-:W-:-:S03]  /*21520*/  PRMT R10, RZ, 0x7610, R10 ;  /* 0x00007610ff0a7816 */ /* 0x000fc6000000000a */
[----:B------:R0:W-:Y:S04]  /*21530*/  @!P3 STG.E.U8 desc[UR20][R8.64+0xb0], R11 ;  /* 0x0000b00b0800b986 */ /* 0x0001e8000c101114 */
[----:B------:R-:W2:Y:S01]  /*21540*/  @!P2 LDG.E.U8 R10, desc[UR20][R6.64+0xb1] ;  /* 0x0000b114060aa981 */ /* 0x000ea2000c1e1100 */
[----:B0-----:R-:W0:Y:S01]  /*21550*/  @!P2 LDC.64 R8, c[0x0][0x5c0] ;  /* 0x00017000ff08ab82 */ /* 0x001e220000000a00 */
[----:B------:R-:W-:Y:S02]  /*21560*/  @!P2 IADD3 R13, P4, P5, R13, UR26, R24 ;  /* 0x0000001a0d0dac10 */ /* 0x000fe4000fd9e018 */
[----:B------:R-:W-:Y:S02]  /*21570*/  ISETP.LT.OR P3, PT, R29, 0xb9, !P0 ;  /* 0x000000b91d00780c */ /* 0x000fe40004761670 */
[----:B------:R-:W-:-:S02]  /*21580*/  @!P2 IADD3.X R12, R15, UR25, R30, P4, P5 ;  /* 0x000000190f0cac10 */ /* 0x000fc4000a7ea41e */
[----:B0-----:R-:W-:-:S05]  /*21590*/  @!P2 IADD3 R8, P4, R13, R8, RZ ;  /* 0x000000080d08a210 */ /* 0x001fca0007f9e0ff */
[----:B------:R-:W-:Y:S01]  /*215a0*/  @!P2 IMAD.X R9, R12, 0x1, R9, P4 ;  /* 0x000000010c09a824 */ /* 0x000fe200020e0609 */
[----:B--2---:R-:W-:-:S04]  /*215b0*/  LOP3.LUT R10, R10, 0xff, RZ, 0xc0, !PT ;  /* 0x000000ff0a0a7812 */ /* 0x004fc800078ec0ff */
[----:B------:R-:W-:-:S05]  /*215c0*/  F2FP.F16.E4M3.UNPACK_B R10, R10 ;  /* 0x0000000aff0a723e */ /* 0x000fca00020006ff */
[----:B------:R-:W-:-:S05]  /*215d0*/  HADD2.F32 R10, -RZ, R10.H0_H0 ;  /* 0x2000000aff0a7230 */ /* 0x000fca0000004100 */
[----:B------:R-:W-:-:S04]  /*215e0*/  FMUL R10, R10, UR24 ;  /* 0x000000180a0a7c20 */ /* 0x000fc80008400000 */
[----:B------:R-:W-:Y:S01]  /*215f0*/  FFMA R10, R37, UR23, R10 ;  /* 0x00000017250a7c23 */ /* 0x000fe2000800000a */
[----:B------:R-:W-:Y:S01]  /*21600*/  ISETP.LT.OR P0, PT, R29, 0xba, !P0 ;  /* 0x000000ba1d00780c */ /* 0x000fe20004701670 */
[----:B------:R-:W2:Y:S03]  /*21610*/  LDL.LU R37, [R1+0x554] ;  /* 0x0005540001257983 */ /* 0x000ea60000300800 */
[----:B------:R-:W-:Y:S02]  /*21620*/  F2FP.SATFINITE.E4M3.F32.PACK_AB_MERGE_C R11, RZ, R10, RZ ;  /* 0x0000000aff0b723e */ /* 0x000fe400048070ff */
[----:B------:R-:W-:-:S03]  /*21630*/  PRMT R10, RZ, 0x7610, R10 ;  /* 0x00007610ff0a7816 */ /* 0x000fc6000000000a */
[----:B------:R0:W-:Y:S04]  /*21640*/  @!P2 STG.E.U8 desc[UR20][R8.64+0xb1], R11 ;  /* 0x0000b10b0800a986 */ /* 0x0001e8000c101114 */
[----:B------:R-:W4:Y:S01]  /*21650*/  @!P3 LDG.E.U8 R10, desc[UR20][R4.64+0xb8] ;  /* 0x0000b814040ab981 */ /* 0x000f22000c1e1100 */
[----:B0-----:R-:W0:Y:S02]  /*21660*/  @!P3 LDC.64 R8, c[0x0][0x5c0] ;  /* 0x00017000ff08bb82 */ /* 0x001e240000000a00 */
        /* <DEDUP_REMOVED lines=10> */
[----:B------:R1:W4:Y:S02]  /*21710*/  @!P0 LDG.E.U8 R10, desc[UR20][R4.64+0xb9] ;  /* 0x0000b914040a8981 */ /* 0x000324000c1e1100 */
[----:B-1----:R-:W1:Y:S01]  /*21720*/  @!P0 LDC.64 R4, c[0x0][0x5c0] ;  /* 0x00017000ff048b82 */ /* 0x002e620000000a00 */
[----:B------:R-:W-:Y:S02]  /*21730*/  ISETP.LT.OR P2, PT, R29, 0xb9, !P1 ;  /* 0x000000b91d00780c */ /* 0x000fe40004f41670 */
[----:B0-----:R-:W-:Y:S02]  /*21740*/  PRMT R8, RZ, 0x7610, R8 ;  /* 0x00007610ff087816 */ /* 0x001fe40000000008 */
[----:B-1----:R-:W-:-:S04]  /*21750*/  @!P0 IADD3 R4, P3, P4, R24, UR26, R4 ;  /* 0x0000001a18048c10 */ /* 0x002fc8000fc7e004 */
[----:B------:R-:W-:Y:S02]  /*21760*/  @!P0 IADD3.X R5, R30, UR25, R5, P3, P4 ;  /* 0x000000191e058c10 */ /* 0x000fe40009fe8405 */
[----:B----4-:R-:W-:-:S04]  /*21770*/  LOP3.LUT R10, R10, 0xff, RZ, 0xc0, !PT ;  /* 0x000000ff0a0a7812 */ /* 0x010fc800078ec0ff */
[----:B------:R-:W-:-:S05]  /*21780*/  F2FP.F16.E4M3.UNPACK_B R10, R10 ;  /* 0x0000000aff0a723e */ /* 0x000fca00020006ff */
[----:B------:R-:W-:-:S05]  /*21790*/  HADD2.F32 R10, -RZ, R10.H0_H0 ;  /* 0x2000000aff0a7230 */ /* 0x000fca0000004100 */
[----:B------:R-:W-:-:S04]  /*217a0*/  FMUL R10, R10, UR24 ;  /* 0x000000180a0a7c20 */ /* 0x000fc80008400000 */
[----:B---3--:R-:W-:Y:S01]  /*217b0*/  FFMA R10, R40, UR23, R10 ;  /* 0x00000017280a7c23 */ /* 0x008fe2000800000a */
[----:B------:R-:W-:Y:S02]  /*217c0*/  IMAD.U32 R11, RZ, RZ, UR28 ;  /* 0x0000001cff0b7e24 */ /* 0x000fe4000f8e00ff */
[----:B------:R-:W-:Y:S01]  /*217d0*/  IMAD.U32 R13, RZ, RZ, UR27 ;  /* 0x0000001bff0d7e24 */ /* 0x000fe2000f8e00ff */
[----:B------:R-:W-:Y:S01]  /*217e0*/  ISETP.LT.OR P1, PT, R29, 0xba, !P1 ;  /* 0x000000ba1d00780c */ /* 0x000fe20004f21670 */
[----:B------:R-:W3:Y:S01]  /*217f0*/  LDL.LU R40, [R1+0x558] ;  /* 0x0005580001287983 */ /* 0x000ee20000300800 */
[----:B------:R-:W-:-:S05]  /*21800*/  F2FP.SATFINITE.E4M3.F32.PACK_AB_MERGE_C R9, RZ, R10, RZ ;  /* 0x0000000aff09723e */ /* 0x000fca00048070ff */
[----:B------:R0:W-:Y:S04]  /*21810*/  @!P0 STG.E.U8 desc[UR20][R4.64+0xb9], R9 ;  /* 0x0000b90904008986 */ /* 0x0001e8000c101114 */
[----:B------:R-:W4:Y:S01]  /*21820*/  @!P2 LDG.E.U8 R8, desc[UR20][R6.64+0xb8] ;  /* 0x0000b8140608a981 */ /* 0x000f22000c1e1100 */
[----:B0-----:R-:W0:Y:S01]  /*21830*/  @!P2 LDC.64 R4, c[0x0][0x5c0] ;  /* 0x00017000ff04ab82 */ /* 0x001e220000000a00 */
[----:B------:R-:W-:-:S04]  /*21840*/  @!P2 IADD3 R11, P0, P3, R11, UR26, R24 ;  /* 0x0000001a0b0bac10 */ /* 0x000fc8000fb1e018 */
[----:B------:R-:W-:Y:S02]  /*21850*/  @!P2 IADD3.X R10, R13, UR25, R30, P0, P3 ;  /* 0x000000190d0aac10 */ /* 0x000fe400087e641e */
[----:B0-----:R-:W-:-:S05]  /*21860*/  @!P2 IADD3 R4, P4, R11, R4, RZ ;  /* 0x000000040b04a210 */ /* 0x001fca0007f9e0ff */
[----:B------:R-:W-:Y:S01]  /*21870*/  @!P2 IMAD.X R5, R10, 0x1, R5, P4 ;  /* 0x000000010a05a824 */ /* 0x000fe200020e0605 */
[----:B----4-:R-:W-:-:S04]  /*21880*/  LOP3.LUT R8, R8, 0xff, RZ, 0xc0, !PT ;  /* 0x000000ff08087812 */ /* 0x010fc800078ec0ff */
[----:B------:R-:W-:-:S05]  /*21890*/  F2FP.F16.E4M3.UNPACK_B R8, R8 ;  /* 0x00000008ff08723e */ /* 0x000fca00020006ff */
[----:B------:R-:W-:-:S05]  /*218a0*/  HADD2.F32 R8, -RZ, R8.H0_H0 ;  /* 0x20000008ff087230 */ /* 0x000fca0000004100 */
[----:B------:R-:W-:-:S04]  /*218b0*/  FMUL R8, R8, UR24 ;  /* 0x0000001808087c20 */ /* 0x000fc80008400000 */
[----:B--2---:R-:W-:Y:S01]  /*218c0*/  FFMA R8, R37, UR23, R8 ;  /* 0x0000001725087c23 */ /* 0x004fe20008000008 */
[----:B------:R-:W-:Y:S01]  /*218d0*/  IADD3 R9, P0, R36, 0x100, RZ ;  /* 0x0000010024097810 */ /* 0x000fe20007f1e0ff */
[----:B------:R-:W-:Y:S01]  /*218e0*/  IMAD.U32 R13, RZ, RZ, UR28 ;  /* 0x0000001cff0d7e24 */ /* 0x000fe2000f8e00ff */
[----:B------:R-:W2:Y:S02]  /*218f0*/  LDL.LU R37, [R1+0x55c] ;  /* 0x00055c0001257983 */ /* 0x000ea40000300800 */
[----:B------:R-:W-:Y:S02]  /*21900*/  F2FP.SATFINITE.E4M3.F32.PACK_AB_MERGE_C R11, RZ, R8, RZ ;  /* 0x00000008ff0b723e */ /* 0x000fe400048070ff */
[----:B------:R-:W-:-:S03]  /*21910*/  PRMT R8, RZ, 0x7610, R8 ;  /* 0x00007610ff087816 */ /* 0x000fc60000000008 */
[----:B------:R0:W-:Y:S04]  /*21920*/  @!P2 STG.E.U8 desc[UR20][R4.64+0xb8], R11 ;  /* 0x0000b80b0400a986 */ /* 0x0001e8000c101114 */
[----:B------:R1:W4:Y:S02]  /*21930*/  @!P1 LDG.E.U8 R8, desc[UR20][R6.64+0xb9] ;  /* 0x0000b91406089981 */ /* 0x000324000c1e1100 */
[----:B-1----:R-:W1:Y:S01]  /*21940*/  @!P1 LDC.64 R6, c[0x0][0x5c0] ;  /* 0x00017000ff069b82 */ /* 0x002e620000000a00 */
[----:B------:R-:W-:Y:S01]  /*21950*/  IMAD.X R10, RZ, RZ, R39, P0 ;  /* 0x000000ffff0a7224 */ /* 0x000fe200000e0627 */
[----:B------:R-:W-:Y:S02]  /*21960*/  ISETP.GE.AND P0, PT, R28, 0x101, PT ;  /* 0x000001011c00780c */ /* 0x000fe40003f06270 */
[----:B0-----:R-:W-:Y:S01]  /*21970*/  @!P1 IADD3 R11, P4, P5, R13, UR26, R24 ;  /* 0x0000001a0d0b9c10 */ /* 0x001fe2000fd9e018 */
[----:B------:R-:W-:Y:S01]  /*21980*/  IMAD.U32 R13, RZ, RZ, UR27 ;  /* 0x0000001bff0d7e24 */ /* 0x000fe2000f8e00ff */
[----:B------:R-:W-:Y:S01]  /*21990*/  ISETP.LT.OR P2, PT, R29, 0x1, !P0 ;  /* 0x000000011d00780c */ /* 0x000fe20004741670 */
[----:B------:R-:W-:-:S02]  /*219a0*/  IMAD R10, R10, UR6, RZ ;  /* 0x000000060a0a7c24 */ /* 0x000fc4000f8e02ff */
[----:B------:R-:W-:Y:S01]  /*219b0*/  IMAD.WIDE.U32 R4, R9, UR6, R32 ;  /* 0x0000000609047c25 */ /* 0x000fe2000f8e0020 */
[----:B------:R-:W-:-:S03]  /*219c0*/  @!P1 IADD3.X R12, R13, UR25, R30, P4, P5 ;  /* 0x000000190d0c9c10 */ /* 0x000fc6000a7ea41e */
[----:B------:R-:W-:Y:S01]  /*219d0*/  IMAD R9, R9, UR7, R10 ;  /* 0x0000000709097c24 */ /* 0x000fe2000f8e020a */
[----:B------:R-:W-:-:S04]  /*219e0*/  IADD3 R4, P4, R4, UR8, RZ ;  /* 0x0000000804047c10 */ /* 0x000fc8000ff9e0ff */
[----:B------:R-:W-:Y:S02]  /*219f0*/  IADD3.X R5, R5, UR9, R9, P4, !PT ;  /* 0x0000000905057c10 */ /* 0x000fe4000a7fe409 */
[----:B-1----:R-:W-:-:S05]  /*21a00*/  @!P1 IADD3 R6, P3, R11, R6, RZ ;  /* 0x000000060b069210 */ /* 0x002fca0007f7e0ff */
[----:B------:R-:W-:Y:S01]  /*21a10*/  @!P1 IMAD.X R7, R12, 0x1, R7, P3 ;  /* 0x000000010c079824 */ /* 0x000fe200018e0607 */
[----:B----4-:R-:W-:-:S04]  /*21a20*/  LOP3.LUT R8, R8, 0xff, RZ, 0xc0, !PT ;  /* 0x000000ff08087812 */ /* 0x010fc800078ec0ff */
[----:B------:R-:W-:-:S05]  /*21a30*/  F2FP.F16.E4M3.UNPACK_B R8, R8 ;  /* 0x00000008ff08723e */ /* 0x000fca00020006ff */
[----:B------:R-:W-:-:S05]  /*21a40*/  HADD2.F32 R8, -RZ, R8.H0_H0 ;  /* 0x20000008ff087230 */ /* 0x000fca0000004100 */
[----:B------:R-:W-:-:S04]  /*21a50*/  FMUL R8, R8, UR24 ;  /* 0x0000001808087c20 */ /* 0x000fc80008400000 */
[----:B---3--:R-:W-:Y:S01]  /*21a60*/  FFMA R8, R40, UR23, R8 ;  /* 0x0000001728087c23 */ /* 0x008fe20008000008 */
[----:B------:R-:W-:Y:S01]  /*21a70*/  ISETP.LT.OR P3, PT, R29, 0x2, !P0 ;  /* 0x000000021d00780c */ /* 0x000fe20004761670 */
        /* <DEDUP_REMOVED lines=12> */
[----:B--2---:R-:W-:Y:S01]  /*21b40*/  FFMA R8, R37, UR23, R8 ;  /* 0x0000001725087c23 */ /* 0x004fe20008000008 */
[----:B------:R-:W-:Y:S01]  /*21b50*/  IADD3 R11, P1, R36, 0x108, RZ ;  /* 0x00000108240b7810 */ /* 0x000fe20007f3e0ff */
[----:B------:R-:W2:Y:S03]  /*21b60*/  LDL.LU R37, [R1+0x564] ;  /* 0x0005640001257983 */ /* 0x000ea60000300800 */
[----:B------:R-:W-:Y:S01]  /*21b70*/  F2FP.SATFINITE.E4M3.F32.PACK_AB_MERGE_C R13, RZ, R8, RZ ;  /* 0x00000008ff0d723e */ /* 0x000fe200048070ff */
[----:B------:R-:W-:Y:S01]  /*21b80*/  IMAD.X R9, RZ, RZ, R39, P1 ;  /* 0x000000ffff097224 */ /* 0x000fe200008e0627 */
[----:B------:R-:W-:Y:S01]  /*21b90*/  PRMT R8, RZ, 0x7610, R8 ;  /* 0x00007610ff087816 */ /* 0x000fe20000000008 */
[----:B------:R-:W-:Y:S01]  /*21ba0*/  IMAD.U32 R17, RZ, RZ, UR27 ;  /* 0x0000001bff117e24 */ /* 0x000fe2000f8e00ff */
[----:B------:R-:W4:Y:S04]  /*21bb0*/  LDL.LU R41, [R1+0x568] ;  /* 0x0005680001297983 */ /* 0x000f280000300800 */
[----:B------:R0:W-:Y:S04]  /*21bc0*/  @!P2 STG.E.U8 desc[UR20][R6.64], R13 ;  /* 0x0000000d0600a986 */ /* 0x0001e8000c101114 */
[----:B------:R-:W3:Y:S01]  /*21bd0*/  @!P3 LDG.E.U8 R8, desc[UR20][R4.64+0x1] ;  /* 0x000001140408b981 */ /* 0x000ee2000c1e1100 */
[----:B0-----:R-:W0:Y:S01]  /*21be0*/  @!P3 LDC.64 R6, c[0x0][0x5c0] ;  /* 0x00017000ff06bb82 */ /* 0x001e220000000a00 */
[----:B------:R-:W-:Y:S01]  /*21bf0*/  ISETP.GE.AND P1, PT, R28, 0x109, PT ;  /* 0x000001091c00780c */ /* 0x000fe20003f26270 */
[----:B------:R-:W-:-:S03]  /*21c00*/  IMAD R12, R9, UR6, RZ ;  /* 0x00000006090c7c24 */ /* 0x000fc6000f8e02ff */
[----:B------:R-:W-:Y:S01]  /*21c10*/  ISETP.LT.OR P2, PT, R29, 0x1, !P1 ;  /* 0x000000011d00780c */ /* 0x000fe20004f41670 */
[----:B------:R-:W-:Y:S01]  /*21c20*/  IMAD R13, R11, UR7, R12 ;  /* 0x000000070b0d7c24 */ /* 0x000fe2000f8e020c */
[----:B0-----:R-:W-:Y:S02]  /*21c30*/  @!P3 IADD3 R10, P4, P5, R24, UR15, R6 ;  /* 0x0000000f180abc10 */ /* 0x001fe4000fd9e006 */
[----:B---3--:R-:W-:-:S04]  /*21c40*/  LOP3.LUT R8, R8, 0xff, RZ, 0xc0, !PT ;  /* 0x000000ff08087812 */ /* 0x008fc800078ec0ff */
        /* <DEDUP_REMOVED lines=10> */
[----:B------:R0:W-:Y:S01]  /*21cf0*/  @!P3 STG.E.U8 desc[UR20][R10.64+0x1], R15 ;  /* 0x0000010f0a00b986 */ /* 0x0001e2000c101114 */
[----:B------:R-:W1:Y:S03]  /*21d00*/  @!P2 LDC.64 R8, c[0x0][0x5c0] ;  /* 0x00017000ff08ab82 */ /* 0x000e660000000a00 */
[----:B------:R-:W3:Y:S01]  /*21d10*/  @!P2 LDG.E.U8 R12, desc[UR20][R6.64] ;  /* 0x00000014060ca981 */ /* 0x000ee2000c1e1100 */
[----:B------:R-:W-:Y:S01]  /*21d20*/  IMAD.U32 R13, RZ, RZ, UR28 ;  /* 0x0000001cff0d7e24 */ /* 0x000fe2000f8e00ff */
[----:B------:R-:W-:-:S04]  /*21d30*/  ISETP.LT.OR P3, PT, R29, 0x2, !P1 ;  /* 0x000000021d00780c */ /* 0x000fc80004f61670 */
[----:B------:R-:W-:-:S04]  /*21d40*/  @!P2 IADD3 R13, P4, P5, R13, UR15, R24 ;  /* 0x0000000f0d0dac10 */ /* 0x000fc8000fd9e018 */
[----:B0-----:R-:W-:Y:S02]  /*21d50*/  @!P2 IADD3.X R10, R17, UR14, R30, P4, P5 ;  /* 0x0000000e110aac10 */ /* 0x001fe4000a7ea41e */
[----:B-1----:R-:W-:-:S05]  /*21d60*/  @!P2 IADD3 R8, P4, R13, R8, RZ ;  /* 0x000000080d08a210 */ /* 0x002fca0007f9e0ff */
[----:B------:R-:W-:Y:S01]  /*21d70*/  @!P2 IMAD.X R9, R10, 0x1, R9, P4 ;  /* 0x000000010a09a824 */ /* 0x000fe200020e0609 */
[----:B------:R-:W-:Y:S02]  /*21d80*/  PRMT R10, RZ, 0x7610, R10 ;  /* 0x00007610ff0a7816 */ /* 0x000fe4000000000a */
[----:B---3--:R-:W-:-:S04]  /*21d90*/  LOP3.LUT R12, R12, 0xff, RZ, 0xc0, !PT ;  /* 0x000000ff0c0c7812 */ /* 0x008fc800078ec0ff */
        /* <DEDUP_REMOVED lines=8> */
[----:B------:R-:W-:Y:S01]  /*21e20*/  @!P3 IADD3 R13, P4, P5, R13, UR15, R24 ;  /* 0x0000000f0d0dbc10 */ /* 0x000fe2000fd9e018 */
[----:B------:R-:W3:Y:S04]  /*21e30*/  LDL.LU R40, [R1+0x570] ;  /* 0x0005700001287983 */ /* 0x000ee80000300800 */
[----:B------:R0:W-:Y:S04]  /*21e40*/  @!P2 STG.E.U8 desc[UR20][R8.64], R11 ;  /* 0x0000000b0800a986 */ /* 0x0001e8000c101114 */
[----:B------:R-:W4:Y:S01]  /*21e50*/  @!P3 LDG.E.U8 R10, desc[UR20][R6.64+0x1] ;  /* 0x00000114060ab981 */ /* 0x000f22000c1e1100 */
[----:B0-----:R-:W0:Y:S01]  /*21e60*/  @!P3 LDC.64 R8, c[0x0][0x5c0] ;  /* 0x00017000ff08bb82 */ /* 0x001e220000000a00 */
[----:B------:R-:W-:-:S02]  /*21e70*/  ISETP.LT.OR P2, PT, R29, 0x9, !P0 ;  /* 0x000000091d00780c */ /* 0x000fc40004741670 */
[----:B------:R-:W-:Y:S02]  /*21e80*/  @!P3 IADD3.X R12, R15, UR14, R30, P4, P5 ;  /* 0x0000000e0f0cbc10 */ /* 0x000fe4000a7ea41e */
        /* <DEDUP_REMOVED lines=54> */
[----:B------:R-:W3:Y:S01]  /*221f0*/  LDL.LU R40, [R1+0x580] ;  /* 0x0005800001287983 */ /* 0x000ee20000300800 */
        /* <DEDUP_REMOVED lines=1220> */
[----:B------:R-:W-:Y:S01]  /*26e40*/  FFMA R10, R40, UR23, R10 ;  /* 0x00000017280a7c23 */ /* 0x000fe2000800000a */
[----:B------:R-:W-:Y:S01]  /*26e50*/  @!P2 IADD3 R13, P4, P5, R13, UR15, R24 ;  /* 0x0000000f0d0dac10 */ /* 0x000fe2000fd9e018 */
[----:B------:R-:W3:Y:S03]  /*26e60*/  LDL.LU R40, [R1+0x6bc] ;  /* 0x0006bc0001287983 */ /* 0x000ee60000300800 */
        /* <DEDUP_REMOVED lines=74> */
[----:B---3--:R-:W-:Y:S01]  /*27310*/  FFMA R10, R40, UR23, R10 ;  /* 0x00000017280a7c23 */ /* 0x008fe2000800000a */
[----:B------:R-:W-:Y:S01]  /*27320*/  IMAD.U32 R13, RZ, RZ, UR28 ;  /* 0x0000001cff0d7e24 */ /* 0x000fe2000f8e00ff */
[----:B------:R-:W3:Y:S03]  /*27330*/  LDL.LU R40, [R1+0x6cc] ;  /* 0x0006cc0001287983 */ /* 0x000ee60000300800 */
[----:B------:R-:W-:Y:S01]  /*27340*/  F2FP.SATFINITE.E4M3.F32.PACK_AB_MERGE_C R11, RZ, R10, RZ ;  /* 0x0000000aff0b723e */ /* 0x000fe200048070ff */
[----:B------:R-:W4:Y:S01]  /*27350*/  LDL.LU R41, [R1+0x6d0] ;  /* 0x0006d00001297983 */ /* 0x000f220000300800 */
        /* <DEDUP_REMOVED lines=9> */
[----:B------:R-:W-:Y:S02]  /*273f0*/  PRMT R12, RZ, 0x7610, R12 ;  /* 0x00007610ff0c7816 */ /* 0x000fe4000000000c */
        /* <DEDUP_REMOVED lines=8> */
[----:B------:R-:W0:Y:S03]  /*27480*/  @!P2 LDC.64 R10, c[0x0][0x5c0] ;  /* 0x00017000ff0aab82 */ /* 0x000e260000000a00 */
[----:B------:R1:W-:Y:S04]  /*27490*/  @!P3 STG.E.U8 desc[UR20][R8.64+0xb1], R13 ;  /* 0x0000b10d0800b986 */ /* 0x0003e8000c101114 */
[----:B------:R-:W3:Y:S01]  /*274a0*/  @!P2 LDG.E.U8 R12, desc[UR20][R4.64+0xb8] ;  /* 0x0000b814040ca981 */ /* 0x000ee2000c1e1100 */
[----:B-1----:R-:W1:Y:S01]  /*274b0*/  @!P0 LDC.64 R8, c[0x0][0x5c0] ;  /* 0x00017000ff088b82 */ /* 0x002e620000000a00 */
[----:B0-----:R-:W-:-:S04]  /*274c0*/  @!P2 IADD3 R10, P3, P4, R24, UR15, R10 ;  /* 0x0000000f180aac10 */ /* 0x001fc8000fc7e00a */
[----:B------:R-:W-:Y:S02]  /*274d0*/  @!P2 IADD3.X R11, R30, UR14, R11, P3, P4 ;  /* 0x0000000e1e0bac10 */ /* 0x000fe40009fe840b */
[----:B---3--:R-:W-:-:S04]  /*274e0*/  LOP3.LUT R12, R12, 0xff, RZ, 0xc0, !PT ;  /* 0x000000ff0c0c7812 */ /* 0x008fc800078ec0ff */
[----:B------:R-:W-:-:S05]  /*274f0*/  F2FP.F16.E4M3.UNPACK_B R12, R12 ;  /* 0x0000000cff0c723e */ /* 0x000fca00020006ff */
[----:B------:R-:W-:-:S05]  /*27500*/  HADD2.F32 R12, -RZ, R12.H0_H0 ;  /* 0x2000000cff0c7230 */ /* 0x000fca0000004100 */
[----:B------:R-:W-:-:S04]  /*27510*/  FMUL R12, R12, UR24 ;  /* 0x000000180c0c7c20 */ /* 0x000fc80008400000 */
[----:B------:R-:W-:Y:S01]  /*27520*/  FFMA R12, R40, UR23, R12 ;  /* 0x00000017280c7c23 */ /* 0x000fe2000800000c */
[----:B-1----:R-:W-:Y:S01]  /*27530*/  @!P0 IADD3 R8, P3, P4, R24, UR15, R8 ;  /* 0x0000000f18088c10 */ /* 0x002fe2000fc7e008 */
[----:B------:R-:W-:Y:S01]  /*27540*/  IMAD.U32 R15, RZ, RZ, UR28 ;  /* 0x0000001cff0f7e24 */ /* 0x000fe2000f8e00ff */
[----:B------:R-:W3:Y:S02]  /*27550*/  LDL.LU R40, [R1+0x6d8] ;  /* 0x0006d80001287983 */ /* 0x000ee40000300800 */
[----:B------:R-:W-:Y:S02]  /*27560*/  F2FP.SATFINITE.E4M3.F32.PACK_AB_MERGE_C R13, RZ, R12, RZ ;  /* 0x0000000cff0d723e */ /* 0x000fe400048070ff */
[----:B------:R-:W-:-:S03]  /*27570*/  PRMT R12, RZ, 0x7610, R12 ;  /* 0x00007610ff0c7816 */ /* 0x000fc6000000000c */
[----:B------:R0:W-:Y:S04]  /*27580*/  @!P2 STG.E.U8 desc[UR20][R10.64+0xb8], R13 ;  /* 0x0000b80d0a00a986 */ /* 0x0001e8000c101114 */
[----:B------:R1:W4:Y:S01]  /*27590*/  @!P0 LDG.E.U8 R12, desc[UR20][R4.64+0xb9] ;  /* 0x0000b914040c8981 */ /* 0x000322000c1e1100 */
[----:B------:R-:W-:Y:S02]  /*275a0*/  ISETP.LT.OR P2, PT, R29, 0xb9, !P1 ;  /* 0x000000b91d00780c */ /* 0x000fe40004f41670 */
[----:B------:R-:W-:Y:S02]  /*275b0*/  @!P0 IADD3.X R9, R30, UR14, R9, P3, P4 ;  /* 0x0000000e1e098c10 */ /* 0x000fe40009fe8409 */
[----:B0-----:R-:W-:-:S09]  /*275c0*/  PRMT R10, RZ, 0x7610, R10 ;  /* 0x00007610ff0a7816 */ /* 0x001fd2000000000a */
[----:B-1----:R-:W0:Y:S01]  /*275d0*/  @!P2 LDC.64 R4, c[0x0][0x5c0] ;  /* 0x00017000ff04ab82 */ /* 0x002e220000000a00 */
[----:B----4-:R-:W-:-:S04]  /*275e0*/  LOP3.LUT R12, R12, 0xff, RZ, 0xc0, !PT ;  /* 0x000000ff0c0c7812 */ /* 0x010fc800078ec0ff */
[----:B------:R-:W-:-:S05]  /*275f0*/  F2FP.F16.E4M3.UNPACK_B R12, R12 ;  /* 0x0000000cff0c723e */ /* 0x000fca00020006ff */
[----:B------:R-:W-:-:S05]  /*27600*/  HADD2.F32 R12, -RZ, R12.H0_H0 ;  /* 0x2000000cff0c7230 */ /* 0x000fca0000004100 */
[----:B------:R-:W-:-:S04]  /*27610*/  FMUL R12, R12, UR24 ;  /* 0x000000180c0c7c20 */ /* 0x000fc80008400000 */
[----:B------:R-:W-:-:S05]  /*27620*/  FFMA R12, R41, UR23, R12 ;  /* 0x00000017290c7c23 */ /* 0x000fca000800000c */
[----:B------:R-:W-:-:S05]  /*27630*/  F2FP.SATFINITE.E4M3.F32.PACK_AB_MERGE_C R13, RZ, R12, RZ ;  /* 0x0000000cff0d723e */ /* 0x000fca00048070ff */
[----:B------:R1:W-:Y:S04]  /*27640*/  @!P0 STG.E.U8 desc[UR20][R8.64+0xb9], R13 ;  /* 0x0000b90d08008986 */ /* 0x0003e8000c101114 */
[----:B------:R-:W4:Y:S01]  /*27650*/  @!P2 LDG.E.U8 R10, desc[UR20][R6.64+0xb8] ;  /* 0x0000b814060aa981 */ /* 0x000f22000c1e1100 */
[----:B------:R-:W-:Y:S02]  /*27660*/  @!P2 IADD3 R15, P0, P3, R15, UR15, R24 ;  /* 0x0000000f0f0fac10 */ /* 0x000fe4000fb1e018 */
[----:B------:R-:W-:Y:S02]  /*27670*/  ISETP.LT.OR P1, PT, R29, 0xba, !P1 ;  /* 0x000000ba1d00780c */ /* 0x000fe40004f21670 */
[----:B-1----:R-:W-:Y:S02]  /*27680*/  @!P2 IADD3.X R8, R17, UR14, R30, P0, P3 ;  /* 0x0000000e1108ac10 */ /* 0x002fe400087e641e */
[----:B----4-:R-:W-:-:S04]  /*27690*/  LOP3.LUT R10, R10, 0xff, RZ, 0xc0, !PT ;  /* 0x000000ff0a0a7812 */ /* 0x010fc800078ec0ff */
[----:B------:R-:W-:-:S05]  /*276a0*/  F2FP.F16.E4M3.UNPACK_B R10, R10 ;  /* 0x0000000aff0a723e */ /* 0x000fca00020006ff */
[----:B------:R-:W-:-:S05]  /*276b0*/  HADD2.F32 R10, -RZ, R10.H0_H0 ;  /* 0x2000000aff0a7230 */ /* 0x000fca0000004100 */
[----:B------:R-:W-:Y:S01]  /*276c0*/  FMUL R11, R10, UR24 ;  /* 0x000000180a0b7c20 */ /* 0x000fe20008400000 */
[----:B0-----:R-:W-:-:S03]  /*276d0*/  @!P2 IADD3 R10, P4, R15, R4, RZ ;  /* 0x000000040f0aa210 */ /* 0x001fc60007f9e0ff */
[----:B--2---:R-:W-:Y:S02]  /*276e0*/  FFMA R4, R37, UR23, R11 ;  /* 0x0000001725047c23 */ /* 0x004fe4000800000b */
[----:B------:R-:W-:Y:S01]  /*276f0*/  @!P2 IMAD.X R11, R8, 0x1, R5, P4 ;  /* 0x00000001080ba824 */ /* 0x000fe200020e0605 */
[----:B------:R-:W-:Y:S01]  /*27700*/  IADD3 R9, P0, R36, 0x180, RZ ;  /* 0x0000018024097810 */ /* 0x000fe20007f1e0ff */
[----:B------:R-:W-:Y:S01]  /*27710*/  IMAD.U32 R15, RZ, RZ, UR28 ;  /* 0x0000001cff0f7e24 */ /* 0x000fe2000f8e00ff */
[----:B------:R-:W-:Y:S01]  /*27720*/  F2FP.SATFINITE.E4M3.F32.PACK_AB_MERGE_C R13, RZ, R4, RZ ;  /* 0x00000004ff0d723e */ /* 0x000fe200048070ff */
[----:B------:R-:W2:Y:S01]  /*27730*/  LDL.LU R37, [R1+0x6dc] ;  /* 0x0006dc0001257983 */ /* 0x000ea20000300800 */
[----:B------:R-:W-:-:S03]  /*27740*/  PRMT R4, RZ, 0x7610, R4 ;  /* 0x00007610ff047816 */ /* 0x000fc60000000004 */
[----:B------:R0:W-:Y:S04]  /*27750*/  @!P2 STG.E.U8 desc[UR20][R10.64+0xb8], R13 ;  /* 0x0000b80d0a00a986 */ /* 0x0001e8000c101114 */
[----:B------:R1:W4:Y:S01]  /*27760*/  @!P1 LDG.E.U8 R4, desc[UR20][R6.64+0xb9] ;  /* 0x0000b91406049981 */ /* 0x000322000c1e1100 */
[----:B0-----:R-:W-:Y:S01]  /*27770*/  IMAD.U32 R13, RZ, RZ, UR27 ;  /* 0x0000001bff0d7e24 */ /* 0x001fe2000f8e00ff */
[----:B------:R-:W-:Y:S01]  /*27780*/  @!P1 IADD3 R11, P4, P5, R15, UR15, R24 ;  /* 0x0000000f0f0b9c10 */ /* 0x000fe2000fd9e018 */
[----:B-1----:R-:W-:-:S03]  /*27790*/  IMAD.WIDE.U32 R6, R9, UR6, R32 ;  /* 0x0000000609067c25 */ /* 0x002fc6000f8e0020 */
[----:B------:R-:W-:Y:S02]  /*277a0*/  @!P1 IADD3.X R14, R13, UR14, R30, P4, P5 ;  /* 0x0000000e0d0e9c10 */ /* 0x000fe4000a7ea41e */
[----:B----4-:R-:W-:Y:S02]  /*277b0*/  LOP3.LUT R8, R4, 0xff, RZ, 0xc0, !PT ;  /* 0x000000ff04087812 */ /* 0x010fe400078ec0ff */
[----:B------:R-:W0:Y:S02]  /*277c0*/  @!P1 LDC.64 R4, c[0x0][0x5c0] ;  /* 0x00017000ff049b82 */ /* 0x000e240000000a00 */
[----:B------:R-:W-:-:S05]  /*277d0*/  F2FP.F16.E4M3.UNPACK_B R8, R8 ;  /* 0x00000008ff08723e */ /* 0x000fca00020006ff */
[----:B------:R-:W-:-:S05]  /*277e0*/  HADD2.F32 R8, -RZ, R8.H0_H0 ;  /* 0x20000008ff087230 */ /* 0x000fca0000004100 */
[----:B------:R-:W-:-:S04]  /*277f0*/  FMUL R8, R8, UR24 ;  /* 0x0000001808087c20 */ /* 0x000fc80008400000 */
[----:B---3--:R-:W-:Y:S01]  /*27800*/  FFMA R12, R40, UR23, R8 ;  /* 0x00000017280c7c23 */ /* 0x008fe20008000008 */
[----:B------:R-:W-:Y:S01]  /*27810*/  IMAD.X R8, RZ, RZ, R39, P0 ;  /* 0x000000ffff087224 */ /* 0x000fe200000e0627 */
[----:B------:R-:W-:Y:S01]  /*27820*/  ISETP.GE.AND P0, PT, R28, 0x181, PT ;  /* 0x000001811c00780c */ /* 0x000fe20003f06270 */
[----:B------:R-:W3:Y:S02]  /*27830*/  LDL.LU R40, [R1+0x6e0] ;  /* 0x0006e00001287983 */ /* 0x000ee40000300800 */
[----:B------:R-:W-:Y:S01]  /*27840*/  IMAD R10, R8, UR6, RZ ;  /* 0x00000006080a7c24 */ /* 0x000fe2000f8e02ff */
[----:B------:R-:W-:Y:S02]  /*27850*/  ISETP.LT.OR P2, PT, R29, 0x1, !P0 ;  /* 0x000000011d00780c */ /* 0x000fe40004741670 */
[----:B0-----:R-:W-:Y:S01]  /*27860*/  @!P1 IADD3 R8, P3, R11, R4, RZ ;  /* 0x000000040b089210 */ /* 0x001fe20007f7e0ff */
[----:B------:R-:W-:Y:S01]  /*27870*/  IMAD R11, R9, UR7, R10 ;  /* 0x00000007090b7c24 */ /* 0x000fe2000f8e020a */
[----:B------:R-:W-:-:S02]  /*27880*/  IADD3 R4, P4, R6, UR8, RZ ;  /* 0x0000000806047c10 */ /* 0x000fc4000ff9e0ff */
[----:B------:R-:W-:Y:S01]  /*27890*/  F2FP.SATFINITE.E4M3.F32.PACK_AB_MERGE_C R13, RZ, R12, RZ ;  /* 0x0000000cff0d723e */ /* 0x000fe200048070ff */
[----:B------:R-:W-:Y:S01]  /*278a0*/  @!P1 IMAD.X R9, R14, 0x1, R5, P3 ;  /* 0x000000010e099824 */ /* 0x000fe200018e0605 */
[----:B------:R-:W-:Y:S02]  /*278b0*/  PRMT R10, RZ, 0x7610, R10 ;  /* 0x00007610ff0a7816 */ /* 0x000fe4000000000a */
[----:B------:R-:W-:Y:S02]  /*278c0*/  IADD3.X R5, R7, UR9, R11, P4, !PT ;  /* 0x0000000907057c10 */ /* 0x000fe4000a7fe40b */
[----:B------:R0:W-:Y:S01]  /*278d0*/  @!P1 STG.E.U8 desc[UR20][R8.64+0xb9], R13 ;  /* 0x0000b90d08009986 */ /* 0x0001e2000c101114 */
[----:B------:R-:W1:Y:S03]  /*278e0*/  @!P2 LDC.64 R6, c[0x0][0x5c0] ;  /* 0x00017000ff06ab82 */ /* 0x000e660000000a00 */
[----:B------:R-:W4:Y:S01]  /*278f0*/  @!P2 LDG.E.U8 R10, desc[UR20][R4.64] ;  /* 0x00000014040aa981 */ /* 0x000f22000c1e1100 */
[----:B------:R-:W-:Y:S01]  /*27900*/  ISETP.LT.OR P3, PT, R29, 0x2, !P0 ;  /* 0x000000021d00780c */ /* 0x000fe20004761670 */
[----:B0-----:R-:W-:-:S02]  /*27910*/  @!P2 IMAD.MOV.U32 R8, RZ, RZ, R24 ;  /* 0x000000ffff08a224 */ /* 0x001fc400078e0018 */
[----:B------:R-:W-:Y:S01]  /*27920*/  @!P2 IMAD.MOV.U32 R9, RZ, RZ, R30 ;  /* 0x000000ffff09a224 */ /* 0x000fe200078e001e */
[----:B----4-:R-:W-:-:S04]  /*27930*/  LOP3.LUT R10, R10, 0xff, RZ, 0xc0, !PT ;  /* 0x000000ff0a0a7812 */ /* 0x010fc800078ec0ff */
[----:B------:R-:W-:-:S05]  /*27940*/  F2FP.F16.E4M3.UNPACK_B R10, R10 ;  /* 0x0000000aff0a723e */ /* 0x000fca00020006ff */
[----:B------:R-:W-:-:S05]  /*27950*/  HADD2.F32 R10, -RZ, R10.H0_H0 ;  /* 0x2000000aff0a7230 */ /* 0x000fca0000004100 */
[----:B------:R-:W-:Y:S01]  /*27960*/  FMUL R12, R10, UR24 ;  /* 0x000000180a0c7c20 */ /* 0x000fe20008400000 */
[----:B------:R-:W-:-:S04]  /*27970*/  @!P2 IMAD.WIDE.U32 R10, R2, 0x180, R8 ;  /* 0x00000180020aa825 */ /* 0x000fc800078e0008 */
[----:B--2---:R-:W-:Y:S01]  /*27980*/  FFMA R12, R37, UR23, R12 ;  /* 0x00000017250c7c23 */ /* 0x004fe2000800000c */
[----:B------:R-:W-:Y:S01]  /*27990*/  @!P2 IMAD R9, R3, 0x180, RZ ;  /* 0x000001800309a824 */ /* 0x000fe200078e02ff */
[----:B-1----:R-:W-:Y:S01]  /*279a0*/  @!P2 IADD3 R8, P1, R10, R6, RZ ;  /* 0x000000060a08a210 */ /* 0x002fe20007f3e0ff */
[----:B------:R-:W2:Y:S01]  /*279b0*/  LDL.LU R37, [R1+0x6e4] ;  /* 0x0006e40001257983 */ /* 0x000ea20000300800 */
[----:B------:R-:W-:Y:S02]  /*279c0*/  PRMT R6, RZ, 0x7610, R6 ;  /* 0x00007610ff067816 */ /* 0x000fe40000000006 */
[----:B------:R-:W-:Y:S01]  /*279d0*/  @!P2 IADD3.X R9, R7, R11, R9, P1, !PT ;  /* 0x0000000b0709a210 */ /* 0x000fe20000ffe409 */
[----:B------:R-:W4:Y:S01]  /*279e0*/  LDL.LU R41, [R1+0x6e8] ;  /* 0x0006e80001297983 */ /* 0x000f220000300800 */
[----:B------:R-:W-:-:S05]  /*279f0*/  F2FP.SATFINITE.E4M3.F32.PACK_AB_MERGE_C R13, RZ, R12, RZ ;  /* 0x0000000cff0d723e */ /* 0x000fca00048070ff */
[----:B------:R0:W-:Y:S04]  /*27a00*/  @!P2 STG.E.U8 desc[UR20][R8.64], R13 ;  /* 0x0000000d0800a986 */ /* 0x0001e8000c101114 */
[----:B------:R-:W3:Y:S01]  /*27a10*/  @!P3 LDG.E.U8 R6, desc[UR20][R4.64+0x1] ;  /* 0x000001140406b981 */ /* 0x000ee2000c1e1100 */
[----:B------:R-:W-:Y:S02]  /*27a20*/  IADD3 R11, P2, R36, 0x188, RZ ;  /* 0x00000188240b7810 */ /* 0x000fe40007f5e0ff */
[----:B------:R-:W-:-:S03]  /*27a30*/  ISETP.GE.AND P1, PT, R28, 0x189, PT ;  /* 0x000001891c00780c */ /* 0x000fc60003f26270 */
[----:B------:R-:W-:Y:S02]  /*27a40*/  IMAD.X R38, RZ, RZ, R39, P2 ;  /* 0x000000ffff267224 */ /* 0x000fe400010e0627 */
[----:B0-----:R-:W-:Y:S02]  /*27a50*/  @!P3 IMAD.MOV.U32 R8, RZ, RZ, R24 ;  /* 0x000000ffff08b224 */ /* 0x001fe400078e0018 */
[----:B------:R-:W-:Y:S01]  /*27a60*/  @!P3 IMAD.MOV.U32 R9, RZ, RZ, R30 ;  /* 0x000000ffff09b224 */ /* 0x000fe200078e001e */
[----:B------:R-:W-:Y:S01]  /*27a70*/  ISETP.LT.OR P2, PT, R29, 0x1, !P1 ;  /* 0x000000011d00780c */ /* 0x000fe20004f41670 */
[----:B------:R-:W-:-:S04]  /*27a80*/  IMAD.WIDE.U32 R32, R11, UR6, R32 ;  /* 0x000000060b207c25 */ /* 0x000fc8000f8e0020 */
[----:B------:R-:W-:-:S04]  /*27a90*/  @!P3 IMAD.WIDE.U32 R8, R2, 0x180, R8 ;  /* 0x000001800208b825 */ /* 0x000fc800078e0008 */
[----:B------:R-:W-:Y:S02]  /*27aa0*/  IMAD R38, R38, UR6, RZ ;  /* 0x0000000626267c24 */ /* 0x000fe4000f8e02ff */
[----:B------:R-:W-:Y:S02]  /*27ab0*/  @!P3 IMAD R12, R3, 0x180, RZ ;  /* 0x00000180030cb824 */ /* 0x000fe400078e02ff */
[----:B------:R-:W-:Y:S01]  /*27ac0*/  IMAD R11, R11, UR7, R38 ;  /* 0x000000070b0b7c24 */ /* 0x000fe2000f8e0226 */
[----:B------:R-:W0:Y:S01]  /*27ad0*/  @!P2 LDC.64 R16, c[0x0][0x5c0] ;  /* 0x00017000ff10ab82 */ /* 0x000e220000000a00 */
[----:B---3--:R-:W-:-:S07]  /*27ae0*/  LOP3.LUT R10, R6, 0xff, RZ, 0xc0, !PT ;  /* 0x000000ff060a7812 */ /* 0x008fce00078ec0ff */
[----:B------:R-:W1:Y:S01]  /*27af0*/  @!P3 LDC.64 R6, c[0x0][0x5c0] ;  /* 0x00017000ff06bb82 */ /* 0x000e620000000a00 */
[----:B------:R-:W-:-:S05]  /*27b00*/  F2FP.F16.E4M3.UNPACK_B R10, R10 ;  /* 0x0000000aff0a723e */ /* 0x000fca00020006ff */
[----:B------:R-:W-:-:S05]  /*27b10*/  HADD2.F32 R10, -RZ, R10.H0_H0 ;  /* 0x2000000aff0a7230 */ /* 0x000fca0000004100 */
[----:B------:R-:W-:-:S04]  /*27b20*/  FMUL R10, R10, UR24 ;  /* 0x000000180a0a7c20 */ /* 0x000fc80008400000 */
[----:B------:R-:W-:-:S05]  /*27b30*/  FFMA R10, R40, UR23, R10 ;  /* 0x00000017280a7c23 */ /* 0x000fca000800000a */
[----:B------:R-:W-:Y:S02]  /*27b40*/  F2FP.SATFINITE.E4M3.F32.PACK_AB_MERGE_C R13, RZ, R10, RZ ;  /* 0x0000000aff0d723e */ /* 0x000fe400048070ff */
[----:B-1----:R-:W-:Y:S02]  /*27b50*/  @!P3 IADD3 R8, P5, R8, R6, RZ ;  /* 0x000000060808b210 */ /* 0x002fe40007fbe0ff */
[----:B------:R-:W-:Y:S02]  /*27b60*/  IADD3 R6, P4, R32, UR8, RZ ;  /* 0x0000000820067c10 */ /* 0x000fe4000ff9e0ff */
[----:B------:R-:W-:Y:S02]  /*27b70*/  @!P3 IADD3.X R9, R7, R9, R12, P5, !PT ;  /* 0x000000090709b210 */ /* 0x000fe40002ffe40c */
[----:B------:R-:W-:Y:S02]  /*27b80*/  PRMT R10, RZ, 0x7610, R10 ;  /* 0x00007610ff0a7816 */ /* 0x000fe4000000000a */
[----:B------:R-:W-:Y:S01]  /*27b90*/  IADD3.X R7, R33, UR9, R11, P4, !PT ;  /* 0x0000000921077c10 */ /* 0x000fe2000a7fe40b */
[----:B------:R1:W-:Y:S04]  /*27ba0*/  @!P3 STG.E.U8 desc[UR20][R8.64+0x1], R13 ;  /* 0x0000010d0800b986 */ /* 0x0003e8000c101114 */
[----:B------:R-:W3:Y:S01]  /*27bb0*/  @!P2 LDG.E.U8 R10, desc[UR20][R6.64] ;  /* 0x00000014060aa981 */ /* 0x000ee2000c1e1100 */
[----:B------:R-:W-:Y:S01]  /*27bc0*/  @!P2 IMAD R15, R3, 0x180, RZ ;  /* 0x00000180030fa824 */ /* 0x000fe200078e02ff */
[----:B------:R-:W-:Y:S01]  /*27bd0*/  ISETP.LT.OR P3, PT, R29, 0x2, !P1 ;  /* 0x000000021d00780c */ /* 0x000fe20004f61670 */
[----:B-1----:R-:W-:-:S02]  /*27be0*/  @!P2 IMAD.MOV.U32 R8, RZ, RZ, R24 ;  /* 0x000000ffff08a224 */ /* 0x002fc400078e0018 */
[----:B------:R-:W-:Y:S01]  /*27bf0*/  @!P2 IMAD.MOV.U32 R9, RZ, RZ, R30 ;  /* 0x000000ffff09a224 */ /* 0x000fe200078e001e */
[----:B---3--:R-:W-:-:S04]  /*27c00*/  LOP3.LUT R10, R10, 0xff, RZ, 0xc0, !PT ;  /* 0x000000ff0a0a7812 */ /* 0x008fc800078ec0ff */
[----:B------:R-:W-:-:S05]  /*27c10*/  F2FP.F16.E4M3.UNPACK_B R10, R10 ;  /* 0x0000000aff0a723e */ /* 0x000fca00020006ff */
[----:B------:R-:W-:Y:S02]  /*27c20*/  HADD2.F32 R12, -RZ, R10.H0_H0 ;  /* 0x2000000aff0c7230 */ /* 0x000fe40000004100 */
[----:B------:R-:W-:-:S04]  /*27c30*/  @!P2 IMAD.WIDE.U32 R10, R2, 0x180, R8 ;  /* 0x00000180020aa825 */ /* 0x000fc800078e0008 */
[----:B------:R-:W-:Y:S01]  /*27c40*/  FMUL R12, R12, UR24 ;  /* 0x000000180c0c7c20 */ /* 0x000fe20008400000 */
[----:B------:R-:W-:Y:S01]  /*27c50*/  @!P2 IMAD.IADD R14, R11, 0x1, R15 ;  /* 0x000000010b0ea824 */ /* 0x000fe200078e020f */
[----:B0-----:R-:W-:Y:S02]  /*27c60*/  @!P2 IADD3 R8, P4, P5, R10, UR28, R16 ;  /* 0x0000001c0a08ac10 */ /* 0x001fe4000fd9e010 */
[----:B--2---:R-:W-:Y:S01]  /*27c70*/  FFMA R12, R37, UR23, R12 ;  /* 0x00000017250c7c23 */ /* 0x004fe2000800000c */
[----:B------:R-:W-:Y:S01]  /*27c80*/  PRMT R10, RZ, 0x7610, R10 ;  /* 0x00007610ff0a7816 */ /* 0x000fe2000000000a */
[----:B------:R-:W-:Y:S01]  /*27c90*/  @!P3 IMAD R15, R3, 0x180, RZ ;  /* 0x00000180030fb824 */ /* 0x000fe200078e02ff */
[----:B------:R-:W-:Y:S01]  /*27ca0*/  @!P2 IADD3.X R9, R14, UR27, R17, P4, P5 ;  /* 0x0000001b0e09ac10 */ /* 0x000fe2000a7ea411 */
[----:B------:R-:W2:Y:S01]  /*27cb0*/  LDL.LU R37, [R1+0x6ec] ;  /* 0x0006ec0001257983 */ /* 0x000ea20000300800 */
[----:B------:R-:W-:Y:S01]  /*27cc0*/  F2FP.SATFINITE.E4M3.F32.PACK_AB_MERGE_C R13, RZ, R12, RZ ;  /* 0x0000000cff0d723e */ /* 0x000fe200048070ff */
[----:B------:R-:W0:Y:S02]  /*27cd0*/  @!P3 LDC.64 R16, c[0x0][0x5c0] ;  /* 0x00017000ff10bb82 */ /* 0x000e240000000a00 */
[----:B------:R-:W3:Y:S04]  /*27ce0*/  LDL.LU R40, [R1+0x6f0] ;  /* 0x0006f00001287983 */ /* 0x000ee80000300800 */
[----:B------:R1:W-:Y:S04]  /*27cf0*/  @!P2 STG.E.U8 desc[UR20][R8.64], R13 ;  /* 0x0000000d0800a986 */ /* 0x0003e8000c101114 */
[----:B------:R-:W4:Y:S01]  /*27d00*/  @!P3 LDG.E.U8 R10, desc[UR20][R6.64+0x1] ;  /* 0x00000114060ab981 */ /* 0x000f22000c1e1100 */
[----:B------:R-:W-:Y:S01]  /*27d10*/  ISETP.LT.OR P2, PT, R29, 0x9, !P0 ;  /* 0x000000091d00780c */ /* 0x000fe20004741670 */
[----:B-1----:R-:W-:-:S02]  /*27d20*/  @!P3 IMAD.MOV.U32 R8, RZ, RZ, R24 ;  /* 0x000000ffff08b224 */ /* 0x002fc400078e0018 */
[----:B------:R-:W-:Y:S01]  /*27d30*/  @!P3 IMAD.MOV.U32 R9, RZ, RZ, R30 ;  /* 0x000000ffff09b224 */ /* 0x000fe200078e001e */
[----:B----4-:R-:W-:-:S04]  /*27d40*/  LOP3.LUT R10, R10, 0xff, RZ, 0xc0, !PT ;  /* 0x000000ff0a0a7812 */ /* 0x010fc800078ec0ff */
[----:B------:R-:W-:-:S05]  /*27d50*/  F2FP.F16.E4M3.UNPACK_B R10, R10 ;  /* 0x0000000aff0a723e */ /* 0x000fca00020006ff */
[----:B------:R-:W-:Y:S02]  /*27d60*/  HADD2.F32 R12, -RZ, R10.H0_H0 ;  /* 0x2000000aff0c7230 */ /* 0x000fe40000004100 */
[----:B------:R-:W-:-:S04]  /*27d70*/  @!P3 IMAD.WIDE.U32 R10, R2, 0x180, R8 ;  /* 0x00000180020ab825 */ /* 0x000fc800078e0008 */
[----:B------:R-:W-:Y:S01]  /*27d80*/  FMUL R12, R12, UR24 ;  /* 0x000000180c0c7c20 */ /* 0x000fe20008400000 */
[----:B------:R-:W-:Y:S01]  /*27d90*/  @!P3 IMAD.IADD R8, R11, 0x1, R15 ;  /* 0x000000010b08b824 */ /* 0x000fe200078e020f */
[----:B0-----:R-:W-:Y:S01]  /*27da0*/  @!P3 IADD3 R10, P4, P5, R10, UR28, R16 ;  /* 0x0000001c0a0abc10 */ /* 0x001fe2000fd9e010 */
[----:B------:R-:W0:Y:S01]  /*27db0*/  @!P2 LDC.64 R14, c[0x0][0x5c0] ;  /* 0x00017000ff0eab82 */ /* 0x000e220000000a00 */
[----:B------:R-:W-:Y:S02]  /*27dc0*/  FFMA R12, R41, UR23, R12 ;  /* 0x00000017290c7c23 */ /* 0x000fe4000800000c */
[----:B------:R-:W-:Y:S02]  /*27dd0*/  @!P3 IADD3.X R11, R8, UR27, R17, P4, P5 ;  /* 0x0000001b080bbc10 */ /* 0x000fe4000a7ea411 */
[----:B------:R-:W-:Y:S02]  /*27de0*/  PRMT R8, RZ, 0x7610, R8 ;  /* 0x00007610ff087816 */ /* 0x000fe40000000008 */
[----:B------:R-:W-:-:S05]  /*27df0*/  F2FP.SATFINITE.E4M3.F32.PACK_AB_MERGE_C R13, RZ, R12, RZ ;  /* 0x0000000cff0d723e */ /* 0x000fca00048070ff */
[----:B------:R1:W-:Y:S04]  /*27e00*/  @!P3 STG.E.U8 desc[UR20][R10.64+0x1], R13 ;  /* 0x0000010d0a00b986 */ /* 0x0003e8000c101114 */
[----:B------:R-:W4:Y:S01]  /*27e10*/  @!P2 LDG.E.U8 R8, desc[UR20][R4.64+0x8] ;  /* 0x000008140408a981 */ /* 0x000f22000c1e1100 */
[----:B------:R-:W-:Y:S01]  /*27e20*/  @!P2 IMAD.MOV.U32 R9, RZ, RZ, R30 ;  /* 0x000000ffff09a224 */ /* 0x000fe200078e001e */
[----:B------:R-:W-:Y:S01]  /*27e30*/  ISETP.LT.OR P3, PT, R29, 0xa, !P0 ;  /* 0x0000000a1d00780c */ /* 0x000fe20004761670 */
[----:B-1----:R-:W-:Y:S01]  /*27e40*/  @!P2 IMAD R10, R3, 0x180, RZ ;  /* 0x00000180030aa824 */ /* 0x002fe200078e02ff */
[----:B----4-:R-:W-:-:S04]  /*27e50*/  LOP3.LUT R8, R8, 0xff, RZ, 0xc0, !PT ;  /* 0x000000ff08087812 */ /* 0x010fc800078ec0ff */
[----:B------:R-:W-:-:S05]  /*27e60*/  F2FP.F16.E4M3.UNPACK_B R8, R8 ;  /* 0x00000008ff08723e */ /* 0x000fca00020006ff */
[----:B------:R-:W-:-:S05]  /*27e70*/  HADD2.F32 R8, -RZ, R8.H0_H0 ;  /* 0x20000008ff087230 */ /* 0x000fca0000004100 */
[----:B------:R-:W-:Y:S01]  /*27e80*/  FMUL R12, R8, UR24 ;  /* 0x00000018080c7c20 */ /* 0x000fe20008400000 */
[----:B------:R-:W-:-:S04]  /*27e90*/  @!P2 IMAD.MOV.U32 R8, RZ, RZ, R24 ;  /* 0x000000ffff08a224 */ /* 0x000fc800078e0018 */
[----:B------:R-:W-:-:S04]  /*27ea0*/  @!P2 IMAD.WIDE.U32 R8, R2, 0x180, R8 ;  /* 0x000001800208a825 */ /* 0x000fc800078e0008 */
[----:B--2---:R-:W-:Y:S02]  /*27eb0*/  FFMA R12, R37, UR23, R12 ;  /* 0x00000017250c7c23 */ /* 0x004fe4000800000c */
[----:B------:R-:W2:Y:S01]  /*27ec0*/  LDL.LU R37, [R1+0x6f4] ;  /* 0x0006f40001257983 */ /* 0x000ea20000300800 */
[----:B0-----:R-:W-:Y:S02]  /*27ed0*/  @!P2 IADD3 R8, P4, R8, R14, RZ ;  /* 0x0000000e0808a210 */ /* 0x001fe40007f9e0ff */
[----:B------:R-:W-:Y:S01]  /*27ee0*/  F2FP.SATFINITE.E4M3.F32.PACK_AB_MERGE_C R13, RZ, R12, RZ ;  /* 0x0000000cff0d723e */ /* 0x000fe200048070ff */
[----:B------:R-:W4:Y:S01]  /*27ef0*/  LDL.LU R41, [R1+0x6f8] ;  /* 0x0006f80001297983 */ /* 0x000f220000300800 */
[--C-:B------:R-:W-:Y:S02]  /*27f00*/  @!P2 IADD3.X R9, R15, R9, R10.reuse, P4, !PT ;  /* 0x000000090f09a210 */ /* 0x100fe400027fe40a */
[----:B------:R-:W-:Y:S01]  /*27f10*/  PRMT R10, RZ, 0x7610, R10 ;  /* 0x00007610ff0a7816 */ /* 0x000fe2000000000a */
[----:B------:R-:W0:Y:S02]  /*27f20*/  @!P3 LDC.64 R14, c[0x0][0x5c0] ;  /* 0x00017000ff0ebb82 */ /* 0x000e240000000a00 */
[----:B------:R1:W-:Y:S04]  /*27f30*/  @!P2 STG.E.U8 desc[UR20][R8.64+0x8], R13 ;  /* 0x0000080d0800a986 */ /* 0x0003e8000c101114 */
[----:B------:R-:W3:Y:S01]  /*27f40*/  @!P3 LDG.E.U8 R10, desc[UR20][R4.64+0x9] ;  /* 0x00000914040ab981 */ /* 0x000ee2000c1e1100 */
[----:B------:R-:W-:Y:S01]  /*27f50*/  ISETP.LT.OR P2, PT, R29, 0x9, !P1 ;  /* 0x000000091d00780c */ /* 0x000fe20004f41670 */
[----:B-1----:R-:W-:-:S02]  /*27f60*/  @!P3 IMAD.MOV.U32 R8, RZ, RZ, R24 ;  /* 0x000000ffff08b224 */ /* 0x002fc400078e0018 */
[----:B------:R-:W-:-:S10]  /*27f70*/  @!P3 IMAD.MOV.U32 R9, RZ, RZ, R30 ;  /* 0x000000ffff09b224 */ /* 0x000fd400078e001e */
[----:B------:R-:W1:Y:S01]  /*27f80*/  @!P2 LDC.64 R16, c[0x0][0x5c0] ;  /* 0x00017000ff10ab82 */ /* 0x000e620000000a00 */
[----:B---3--:R-:W-:-:S04]  /*27f90*/  LOP3.LUT R10, R10, 0xff, RZ, 0xc0, !PT ;  /* 0x000000ff0a0a7812 */ /* 0x008fc800078ec0ff */
[----:B------:R-:W-:-:S05]  /*27fa0*/  F2FP.F16.E4M3.UNPACK_B R10, R10 ;  /* 0x0000000aff0a723e */ /* 0x000fca00020006ff */
[----:B------:R-:W-:-:S05]  /*27fb0*/  HADD2.F32 R10, -RZ, R10.H0_H0 ;  /* 0x2000000aff0a7230 */ /* 0x000fca0000004100 */
[----:B------:R-:W-:Y:S01]  /*27fc0*/  FMUL R12, R10, UR24 ;  /* 0x000000180a0c7c20 */ /* 0x000fe20008400000 */
[----:B------:R-:W-:-:S04]  /*27fd0*/  @!P3 IMAD.WIDE.U32 R10, R2, 0x180, R8 ;  /* 0x00000180020ab825 */ /* 0x000fc800078e0008 */
[----:B------:R-:W-:Y:S01]  /*27fe0*/  FFMA R12, R40, UR23, R12 ;  /* 0x00000017280c7c23 */ /* 0x000fe2000800000c */
[----:B------:R-:W-:Y:S01]  /*27ff0*/  @!P3 IMAD R9, R3, 0x180, RZ ;  /* 0x000001800309b824 */ /* 0x000fe200078e02ff */
[----:B0-----:R-:W-:Y:S02]  /*28000*/  @!P3 IADD3 R8, P4, R10, R14, RZ ;  /* 0x0000000e0a08b210 */ /* 0x001fe40007f9e0ff */
[----:B------:R-:W-:Y:S02]  /*28010*/  PRMT R10, RZ, 0x7610, R10 ;  /* 0x00007610ff0a7816 */ /* 0x000fe4000000000a */
[----:B------:R-:W-:Y:S02]  /*28020*/  @!P3 IADD3.X R9, R15, R11, R9, P4, !PT ;  /* 0x0000000b0f09b210 */ /* 0x000fe400027fe409 */
[----:B------:R-:W-:-:S05]  /*28030*/  F2FP.SATFINITE.E4M3.F32.PACK_AB_MERGE_C R13, RZ, R12, RZ ;  /* 0x0000000cff0d723e */ /* 0x000fca00048070ff */
[----:B------:R0:W-:Y:S04]  /*28040*/  @!P3 STG.E.U8 desc[UR20][R8.64+0x9], R13 ;  /* 0x0000090d0800b986 */ /* 0x0001e8000c101114 */
[----:B------:R-:W3:Y:S01]  /*28050*/  @!P2 LDG.E.U8 R10, desc[UR20][R6.64+0x8] ;  /* 0x00000814060aa981 */ /* 0x000ee2000c1e1100 */
[----:B------:R-:W-:Y:S02]  /*28060*/  @!P2 IMAD R15, R3, 0x180, RZ ;  /* 0x00000180030fa824 */ /* 0x000fe400078e02ff */
[----:B0-----:R-:W-:Y:S02]  /*28070*/  @!P2 IMAD.MOV.U32 R8, RZ, RZ, R24 ;  /* 0x000000ffff08a224 */ /* 0x001fe400078e0018 */
[----:B------:R-:W-:Y:S01]  /*28080*/  @!P2 IMAD.MOV.U32 R9, RZ, RZ, R30 ;  /* 0x000000ffff09a224 */ /* 0x000fe200078e001e */
[----:B------:R-:W-:-:S02]  /*28090*/  ISETP.LT.OR P3, PT, R29, 0xa, !P1 ;  /* 0x0000000a1d00780c */ /* 0x000fc40004f61670 */
[----:B---3--:R-:W-:-:S04]  /*280a0*/  LOP3.LUT R10, R10, 0xff, RZ, 0xc0, !PT ;  /* 0x000000ff0a0a7812 */ /* 0x008fc800078ec0ff */
[----:B------:R-:W-:-:S05]  /*280b0*/  F2FP.F16.E4M3.UNPACK_B R10, R10 ;  /* 0x0000000aff0a723e */ /* 0x000fca00020006ff */
[----:B------:R-:W-:Y:S02]  /*280c0*/  HADD2.F32 R12, -RZ, R10.H0_H0 ;  /* 0x2000000aff0c7230 */ /* 0x000fe40000004100 */
[----:B------:R-:W-:-:S04]  /*280d0*/  @!P2 IMAD.WIDE.U32 R10, R2, 0x180, R8 ;  /* 0x00000180020aa825 */ /* 0x000fc800078e0008 */
[----:B------:R-:W-:Y:S01]  /*280e0*/  FMUL R12, R12, UR24 ;  /* 0x000000180c0c7c20 */ /* 0x000fe20008400000 */
[----:B------:R-:W-:Y:S01]  /*280f0*/  @!P2 IMAD.IADD R8, R11, 0x1, R15 ;  /* 0x000000010b08a824 */ /* 0x000fe200078e020f */
[----:B-1----:R-:W-:Y:S02]  /*28100*/  @!P2 IADD3 R10, P4, P5, R10, UR28, R16 ;  /* 0x0000001c0a0aac10 */ /* 0x002fe4000fd9e010 */
[----:B--2---:R-:W-:Y:S02]  /*28110*/  FFMA R12, R37, UR23, R12 ;  /* 0x00000017250c7c23 */ /* 0x004fe4000800000c */
[----:B------:R-:W-:Y:S01]  /*28120*/  @!P2 IADD3.X R11, R8, UR27, R17, P4, P5 ;  /* 0x0000001b080bac10 */ /* 0x000fe2000a7ea411 */
[----:B------:R-:W-:Y:S01]  /*28130*/  @!P3 IMAD.MOV.U32 R9, RZ, RZ, R30 ;  /* 0x000000ffff09b224 */ /* 0x000fe200078e001e */
[----:B------:R-:W-:Y:S01]  /*28140*/  PRMT R8, RZ, 0x7610, R8 ;  /* 0x00007610ff087816 */ /* 0x000fe20000000008 */
[----:B------:R-:W0:Y:S01]  /*28150*/  @!P3 LDC.64 R16, c[0x0][0x5c0] ;  /* 0x00017000ff10bb82 */ /* 0x000e220000000a00 */
[----:B------:R-:W-:Y:S01]  /*28160*/  F2FP.SATFINITE.E4M3.F32.PACK_AB_MERGE_C R13, RZ, R12, RZ ;  /* 0x0000000cff0d723e */ /* 0x000fe200048070ff */
[----:B------:R-:W-:Y:S01]  /*28170*/  @!P3 IMAD R15, R3, 0x180, RZ ;  /* 0x00000180030fb824 */ /* 0x000fe200078e02ff */
[----:B------:R-:W2:Y:S04]  /*28180*/  LDL.LU R37, [R1+0x6fc] ;  /* 0x0006fc0001257983 */ /* 0x000ea80000300800 */
[----:B------:R1:W-:Y:S04]  /*28190*/  @!P2 STG.E.U8 desc[UR20][R10.64+0x8], R13 ;  /* 0x0000080d0a00a986 */ /* 0x0003e8000c101114 */
[----:B------:R-:W3:Y:S01]  /*281a0*/  @!P3 LDG.E.U8 R8, desc[UR20][R6.64+0x9] ;  /* 0x000009140608b981 */ /* 0x000ee2000c1e1100 */
[----:B------:R-:W-:-:S03]  /*281b0*/  ISETP.LT.OR P2, PT, R29, 0x11, !P0 ;  /* 0x000000111d00780c */ /* 0x000fc60004741670 */
[----:B------:R-:W2:Y:S01]  /*281c0*/  LDL.LU R40, [R1+0x700] ;  /* 0x0007000001287983 */ /* 0x000ea20000300800 */
[----:B---3--:R-:W-:-:S04]  /*281d0*/  LOP3.LUT R8, R8, 0xff, RZ, 0xc0, !PT ;  /* 0x000000ff08087812 */ /* 0x008fc800078ec0ff */
[----:B------:R-:W-:-:S05]  /*281e0*/  F2FP.F16.E4M3.UNPACK_B R8, R8 ;  /* 0x00000008ff08723e */ /* 0x000fca00020006ff */
[----:B------:R-:W-:Y:S02]  /*281f0*/  HADD2.F32 R12, -RZ, R8.H0_H0 ;  /* 0x20000008ff0c7230 */ /* 0x000fe40000004100 */
[----:B------:R-:W-:-:S03]  /*28200*/  @!P3 IMAD.MOV.U32 R8, RZ, RZ, R24 ;  /* 0x000000ffff08b224 */ /* 0x000fc600078e0018 */
[----:B------:R-:W-:Y:S01]  /*28210*/  FMUL R12, R12, UR24 ;  /* 0x000000180c0c7c20 */ /* 0x000fe20008400000 */
[----:B------:R-:W-:-:S04]  /*28220*/  @!P3 IMAD.WIDE.U32 R8, R2, 0x180, R8 ;  /* 0x000001800208b825 */ /* 0x000fc800078e0008 */
[----:B----4-:R-:W-:Y:S01]  /*28230*/  FFMA R12, R41, UR23, R12 ;  /* 0x00000017290c7c23 */ /* 0x010fe2000800000c */
[----:B-1----:R-:W-:Y:S01]  /*28240*/  @!P3 IMAD.IADD R10, R9, 0x1, R15 ;  /* 0x00000001090ab824 */ /* 0x002fe200078e020f */
[----:B0-----:R-:W-:Y:S01]  /*28250*/  @!P3 IADD3 R8, P4, P5, R8, UR28, R16 ;  /* 0x0000001c0808bc10 */ /* 0x001fe2000fd9e010 */
[----:B------:R-:W0:Y:S02]  /*28260*/  @!P2 LDC.64 R14, c[0x0][0x5c0] ;  /* 0x00017000ff0eab82 */ /* 0x000e240000000a00 */
[----:B------:R-:W-:Y:S02]  /*28270*/  F2FP.SATFINITE.E4M3.F32.PACK_AB_MERGE_C R13, RZ, R12, RZ ;  /* 0x0000000cff0d723e */ /* 0x000fe400048070ff */
[----:B------:R-:W-:Y:S02]  /*28280*/  @!P3 IADD3.X R9, R10, UR27, R17, P4, P5 ;  /* 0x0000001b0a09bc10 */ /* 0x000fe4000a7ea411 */
[----:B------:R-:W-:-:S03]  /*28290*/  PRMT R10, RZ, 0x7610, R10 ;  /* 0x00007610ff0a7816 */ /* 0x000fc6000000000a */
[----:B------:R1:W-:Y:S04]  /*282a0*/  @!P3 STG.E.U8 desc[UR20][R8.64+0x9], R13 ;  /* 0x0000090d0800b986 */ /* 0x0003e8000c101114 */
[----:B------:R-:W3:Y:S01]  /*282b0*/  @!P2 LDG.E.U8 R10, desc[UR20][R4.64+0x10] ;  /* 0x00001014040aa981 */ /* 0x000ee2000c1e1100 */
[----:B------:R-:W-:Y:S01]  /*282c0*/  ISETP.LT.OR P3, PT, R29, 0x12, !P0 ;  /* 0x000000121d00780c */ /* 0x000fe20004761670 */
[----:B-1----:R-:W-:Y:S02]  /*282d0*/  @!P2 IMAD.MOV.U32 R8, RZ, RZ, R24 ;  /* 0x000000ffff08a224 */ /* 0x002fe400078e0018 */
[----:B------:R-:W-:Y:S01]  /*282e0*/  @!P2 IMAD.MOV.U32 R9, RZ, RZ, R30 ;  /* 0x000000ffff09a224 */ /* 0x000fe200078e001e */
[----:B---3--:R-:W-:-:S04]  /*282f0*/  LOP3.LUT R10, R10, 0xff, RZ, 0xc0, !PT ;  /* 0x000000ff0a0a7812 */ /* 0x008fc800078ec0ff */
[----:B------:R-:W-:-:S05]  /*28300*/  F2FP.F16.E4M3.UNPACK_B R10, R10 ;  /* 0x0000000aff0a723e */ /* 0x000fca00020006ff */
[----:B------:R-:W-:-:S05]  /*28310*/  HADD2.F32 R10, -RZ, R10.H0_H0 ;  /* 0x2000000aff0a7230 */ /* 0x000fca0000004100 */
[----:B------:R-:W-:Y:S01]  /*28320*/  FMUL R12, R10, UR24 ;  /* 0x000000180a0c7c20 */ /* 0x000fe20008400000 */
[----:B------:R-:W-:-:S04]  /*28330*/  @!P2 IMAD.WIDE.U32 R10, R2, 0x180, R8 ;  /* 0x00000180020aa825 */ /* 0x000fc800078e0008 */
[----:B--2---:R-:W-:Y:S01]  /*28340*/  FFMA R12, R37, UR23, R12 ;  /* 0x00000017250c7c23 */ /* 0x004fe2000800000c */
[----:B------:R-:W-:Y:S01]  /*28350*/  @!P2 IMAD R9, R3, 0x180, RZ ;  /* 0x000001800309a824 */ /* 0x000fe200078e02ff */
[----:B0-----:R-:W-:Y:S01]  /*28360*/  @!P2 IADD3 R8, P4, R10, R14, RZ ;  /* 0x0000000e0a08a210 */ /* 0x001fe20007f9e0ff */
[----:B------:R-:W2:Y:S01]  /*28370*/  LDL.LU R37, [R1+0x704] ;  /* 0x0007040001257983 */ /* 0x000ea20000300800 */
[----:B------:R-:W-:Y:S02]  /*28380*/  PRMT R10, RZ, 0x7610, R10 ;  /* 0x00007610ff0a7816 */ /* 0x000fe4000000000a */
[----:B------:R-:W-:Y:S01]  /*28390*/  @!P2 IADD3.X R9, R15, R11, R9, P4, !PT ;  /* 0x0000000b0f09a210 */ /* 0x000fe200027fe409 */
[----:B------:R-:W3:Y:S01]  /*283a0*/  LDL.LU R41, [R1+0x708] ;  /* 0x0007080001297983 */ /* 0x000ee20000300800 */
[----:B------:R-:W-:Y:S01]  /*283b0*/  F2FP.SATFINITE.E4M3.F32.PACK_AB_MERGE_C R13, RZ, R12, RZ ;  /* 0x0000000cff0d723e */ /* 0x000fe200048070ff */
[----:B------:R-:W0:Y:S04]  /*283c0*/  @!P3 LDC.64 R14, c[0x0][0x5c0] ;  /* 0x00017000ff0ebb82 */ /* 0x000e280000000a00 */
[----:B------:R1:W-:Y:S04]  /*283d0*/  @!P2 STG.E.U8 desc[UR20][R8.64+0x10], R13 ;  /* 0x0000100d0800a986 */ /* 0x0003e8000c101114 */
[----:B------:R-:W4:Y:S01]  /*283e0*/  @!P3 LDG.E.U8 R10, desc[UR20][R4.64+0x11] ;  /* 0x00001114040ab981 */ /* 0x000f22000c1e1100 */
[----:B------:R-:W-:Y:S01]  /*283f0*/  ISETP.LT.OR P2, PT, R29, 0x11, !P1 ;  /* 0x000000111d00780c */ /* 0x000fe20004f41670 */
[----:B-1----:R-:W-:-:S02]  /*28400*/  @!P3 IMAD.MOV.U32 R8, RZ, RZ, R24 ;  /* 0x000000ffff08b224 */ /* 0x002fc400078e0018 */
[----:B------:R-:W-:-:S10]  /*28410*/  @!P3 IMAD.MOV.U32 R9, RZ, RZ, R30 ;  /* 0x000000ffff09b224 */ /* 0x000fd400078e001e */
[----:B------:R-:W1:Y:S01]  /*28420*/  @!P2 LDC.64 R16, c[0x0][0x5c0] ;  /* 0x00017000ff10ab82 */ /* 0x000e620000000a00 */
[----:B----4-:R-:W-:-:S04]  /*28430*/  LOP3.LUT R10, R10, 0xff, RZ, 0xc0, !PT ;  /* 0x000000ff0a0a7812 */ /* 0x010fc800078ec0ff */
        /* <DEDUP_REMOVED lines=11> */
[----:B------:R-:W4:Y:S01]  /*284f0*/  @!P2 LDG.E.U8 R10, desc[UR20][R6.64+0x10] ;  /* 0x00001014060aa981 */ /* 0x000f22000c1e1100 */
[----:B------:R-:W-:Y:S02]  /*28500*/  @!P2 IMAD R15, R3, 0x180, RZ ;  /* 0x00000180030fa824 */ /* 0x000fe400078e02ff */
[----:B0-----:R-:W-:Y:S02]  /*28510*/  @!P2 IMAD.MOV.U32 R8, RZ, RZ, R24 ;  /* 0x000000ffff08a224 */ /* 0x001fe400078e0018 */
[----:B------:R-:W-:Y:S01]  /*28520*/  @!P2 IMAD.MOV.U32 R9, RZ, RZ, R30 ;  /* 0x000000ffff09a224 */ /* 0x000fe200078e001e */
[----:B------:R-:W-:-:S02]  /*28530*/  ISETP.LT.OR P3, PT, R29, 0x12, !P1 ;  /* 0x000000121d00780c */ /* 0x000fc40004f61670 */
[----:B----4-:R-:W-:-:S04]  /*28540*/  LOP3.LUT R10, R10, 0xff, RZ, 0xc0, !PT ;  /* 0x000000ff0a0a7812 */ /* 0x010fc800078ec0ff */
        /* <DEDUP_REMOVED lines=15> */
[----:B------:R-:W4:Y:S01]  /*28640*/  @!P3 LDG.E.U8 R8, desc[UR20][R6.64+0x11] ;  /* 0x000011140608b981 */ /* 0x000f22000c1e1100 */
[----:B------:R-:W-:-:S03]  /*28650*/  ISETP.LT.OR P2, PT, R29, 0x19, !P0 ;  /* 0x000000191d00780c */ /* 0x000fc60004741670 */
[----:B------:R-:W2:Y:S01]  /*28660*/  LDL.LU R40, [R1+0x710] ;  /* 0x0007100001287983 */ /* 0x000ea20000300800 */
[----:B----4-:R-:W-:-:S04]  /*28670*/  LOP3.LUT R8, R8, 0xff, RZ, 0xc0, !PT ;  /* 0x000000ff08087812 */ /* 0x010fc800078ec0ff */
[----:B------:R-:W-:-:S05]  /*28680*/  F2FP.F16.E4M3.UNPACK_B R8, R8 ;  /* 0x00000008ff08723e */ /* 0x000fca00020006ff */
[----:B------:R-:W-:Y:S02]  /*28690*/  HADD2.F32 R12, -RZ, R8.H0_H0 ;  /* 0x20000008ff0c7230 */ /* 0x000fe40000004100 */
[----:B------:R-:W-:-:S04]  /*286a0*/  @!P3 IMAD.MOV.U32 R8, RZ, RZ, R24 ;  /* 0x000000ffff08b224 */ /* 0x000fc800078e0018 */
[----:B------:R-:W-:-:S04]  /*286b0*/  @!P3 IMAD.WIDE.U32 R8, R2, 0x180, R8 ;  /* 0x000001800208b825 */ /* 0x000fc800078e0008 */
[----:B------:R-:W-:Y:S01]  /*286c0*/  FMUL R12, R12, UR24 ;  /* 0x000000180c0c7c20 */ /* 0x000fe20008400000 */
[----:B-1----:R-:W-:Y:S01]  /*286d0*/  @!P3 IMAD.IADD R10, R9, 0x1, R15 ;  /* 0x00000001090ab824 */ /* 0x002fe200078e020f */
[----:B0-----:R-:W-:Y:S02]  /*286e0*/  @!P3 IADD3 R8, P4, P5, R8, UR28, R16 ;  /* 0x0000001c0808bc10 */ /* 0x001fe4000fd9e010 */
[----:B---3--:R-:W-:Y:S01]  /*286f0*/  FFMA R12, R41, UR23, R12 ;  /* 0x00000017290c7c23 */ /* 0x008fe2000800000c */
[----:B------:R-:W0:Y:S01]  /*28700*/  @!P2 LDC.64 R14, c[0x0][0x5c0] ;  /* 0x00017000ff0eab82 */ /* 0x000e220000000a00 */
[----:B------:R-:W-:Y:S02]  /*28710*/  @!P3 IADD3.X R9, R10, UR27, R17, P4, P5 ;  /* 0x0000001b0a09bc10 */ /* 0x000fe4000a7ea411 */
[----:B------:R-:W-:Y:S02]  /*28720*/  PRMT R10, RZ, 0x7610, R10 ;  /* 0x00007610ff0a7816 */ /* 0x000fe4000000000a */
[----:B------:R-:W-:-:S05]  /*28730*/  F2FP.SATFINITE.E4M3.F32.PACK_AB_MERGE_C R13, RZ, R12, RZ ;  /* 0x0000000cff0d723e */ /* 0x000fca00048070ff */
        /* <DEDUP_REMOVED lines=10> */
[----:B------:R-:W-:Y:S02]  /*287e0*/  @!P2 IMAD R9, R3, 0x180, RZ ;  /* 0x000001800309a824 */ /* 0x000fe400078e02ff */
[----:B--2---:R-:W-:Y:S01]  /*287f0*/  FFMA R12, R37, UR23, R12 ;  /* 0x00000017250c7c23 */ /* 0x004fe2000800000c */
[----:B0-----:R-:W-:Y:S02]  /*28800*/  @!P2 IADD3 R8, P4, R10, R14, RZ ;  /* 0x0000000e0a08a210 */ /* 0x001fe40007f9e0ff */
[----:B------:R-:W-:Y:S01]  /*28810*/  PRMT R10, RZ, 0x7610, R10 ;  /* 0x00007610ff0a7816 */ /* 0x000fe2000000000a */
[----:B------:R-:W2:Y:S01]  /*28820*/  LDL.LU R37, [R1+0x714] ;  /* 0x0007140001257983 */ /* 0x000ea20000300800 */
[----:B------:R-:W-:Y:S02]  /*28830*/  F2FP.SATFINITE.E4M3.F32.PACK_AB_MERGE_C R13, RZ, R12, RZ ;  /* 0x0000000cff0d723e */ /* 0x000fe400048070ff */
[----:B------:R-:W-:Y:S01]  /*28840*/  @!P2 IADD3.X R9, R15, R11, R9, P4, !PT ;  /* 0x0000000b0f09a210 */ /* 0x000fe200027fe409 */
[----:B------:R-:W3:Y:S01]  /*28850*/  LDL.LU R41, [R1+0x718] ;  /* 0x0007180001297983 */ /* 0x000ee20000300800 */
[----:B------:R-:W0:Y:S03]  /*28860*/  @!P3 LDC.64 R14, c[0x0][0x5c0] ;  /* 0x00017000ff0ebb82 */ /* 0x000e260000000a00 */
        /* <DEDUP_REMOVED lines=11> */
[----:B------:R-:W-:Y:S02]  /*28920*/  @!P3 IMAD R9, R3, 0x180, RZ ;  /* 0x000001800309b824 */ /* 0x000fe400078e02ff */
[----:B------:R-:W-:Y:S01]  /*28930*/  FFMA R12, R40, UR23, R12 ;  /* 0x00000017280c7c23 */ /* 0x000fe2000800000c */
[----:B0-----:R-:W-:Y:S02]  /*28940*/  @!P3 IADD3 R8, P4, R10, R14, RZ ;  /* 0x0000000e0a08b210 */ /* 0x001fe40007f9e0ff */
[----:B------:R-:W-:Y:S02]  /*28950*/  PRMT R10, RZ, 0x7610, R10 ;  /* 0x00007610ff0a7816 */ /* 0x000fe4000000000a */
[----:B------:R-:W-:Y:S02]  /*28960*/  F2FP.SATFINITE.E4M3.F32.PACK_AB_MERGE_C R13, RZ, R12, RZ ;  /* 0x0000000cff0d723e */ /* 0x000fe400048070ff */
[----:B------:R-:W-:-:S05]  /*28970*/  @!P3 IADD3.X R9, R15, R11, R9, P4, !PT ;  /* 0x0000000b0f09b210 */ /* 0x000fca00027fe409 */
[----:B------:R0:W-:Y:S04]  /*28980*/  @!P3 STG.E.U8 desc[UR20][R8.64+0x19], R13 ;  /* 0x0000190d0800b986 */ /* 0x0001e8000c101114 */
[----:B------:R-:W4:Y:S01]  /*28990*/  @!P2 LDG.E.U8 R10, desc[UR20][R6.64+0x18] ;  /* 0x00001814060aa981 */ /* 0x000f22000c1e1100 */
[----:B------:R-:W-:Y:S01]  /*289a0*/  @!P2 IMAD R15, R3, 0x180, RZ ;  /* 0x00000180030fa824 */ /* 0x000fe200078e02ff */
[----:B------:R-:W-:Y:S01]  /*289b0*/  ISETP.LT.OR P3, PT, R29, 0x1a, !P1 ;  /* 0x0000001a1d00780c */ /* 0x000fe20004f61670 */
[----:B0-----:R-:W-:Y:S02]  /*289c0*/  @!P2 IMAD.MOV.U32 R8, RZ, RZ, R24 ;  /* 0x000000ffff08a224 */ /* 0x001fe400078e0018 */
[----:B------:R-:W-:Y:S01]  /*289d0*/  @!P2 IMAD.MOV.U32 R9, RZ, RZ, R30 ;  /* 0x000000ffff09a224 */ /* 0x000fe200078e001e */
        /* <DEDUP_REMOVED lines=8> */
[----:B------:R-:W-:Y:S02]  /*28a60*/  @!P2 IADD3.X R11, R8, UR27, R17, P4, P5 ;  /* 0x0000001b080bac10 */ /* 0x000fe4000a7ea411 */
[----:B------:R-:W-:Y:S01]  /*28a70*/  PRMT R8, RZ, 0x7610, R8 ;  /* 0x00007610ff087816 */ /* 0x000fe20000000008 */
[----:B------:R-:W0:Y:S01]  /*28a80*/  @!P3 LDC.64 R16, c[0x0][0x5c0] ;  /* 0x00017000ff10bb82 */ /* 0x000e220000000a00 */
[----:B------:R-:W-:Y:S01]  /*28a90*/  F2FP.SATFINITE.E4M3.F32.PACK_AB_MERGE_C R13, RZ, R12, RZ ;  /* 0x0000000cff0d723e */ /* 0x000fe200048070ff */
[----:B------:R-:W-:-:S02]  /*28aa0*/  @!P3 IMAD.MOV.U32 R9, RZ, RZ, R30 ;  /* 0x000000ffff09b224 */ /* 0x000fc400078e001e */
        /* <DEDUP_REMOVED lines=1441> */
[----:B------:R-:W-:Y:S02]  /*2e4c0*/  @!P2 IADD3.X R9, R15, R11, R9, P3, !PT ;  /* 0x0000000b0f09a210 */ /* 0x000fe40001ffe409 */
[----:B------:R-:W0:Y:S03]  /*2e4d0*/  @!P0 LDC.64 R14, c[0x0][0x5c0] ;  /* 0x00017000ff0e8b82 */ /* 0x000e260000000a00 */
[----:B------:R1:W-:Y:S04]  /*2e4e0*/  @!P2 STG.E.U8 desc[UR20][R8.64+0xb8], R13 ;  /* 0x0000b80d0800a986 */ /* 0x0003e8000c101114 */
[----:B------:R3:W4:Y:S01]  /*2e4f0*/  @!P0 LDG.E.U8 R10, desc[UR20][R4.64+0xb9] ;  /* 0x0000b914040a8981 */ /* 0x000722000c1e1100 */
[----:B------:R-:W-:Y:S01]  /*2e500*/  ISETP.LT.OR P2, PT, R29, 0xb9, !P1 ;  /* 0x000000b91d00780c */ /* 0x000fe20004f41670 */
[----:B---3--:R-:W-:-:S02]  /*2e510*/  @!P0 IMAD.MOV.U32 R4, RZ, RZ, R24 ;  /* 0x000000ffff048224 */ /* 0x008fc400078e0018 */
[----:B------:R-:W-:Y:S02]  /*2e520*/  @!P0 IMAD.MOV.U32 R5, RZ, RZ, R30 ;  /* 0x000000ffff058224 */ /* 0x000fe400078e001e */
[----:B-1----:R-:W-:Y:S01]  /*2e530*/  @!P0 IMAD R8, R3, 0x180, RZ ;  /* 0x0000018003088824 */ /* 0x002fe200078e02ff */
[----:B----4-:R-:W-:-:S04]  /*2e540*/  LOP3.LUT R10, R10, 0xff, RZ, 0xc0, !PT ;  /* 0x000000ff0a0a7812 */ /* 0x010fc800078ec0ff */
[----:B------:R-:W-:-:S05]  /*2e550*/  F2FP.F16.E4M3.UNPACK_B R10, R10 ;  /* 0x0000000aff0a723e */ /* 0x000fca00020006ff */
[----:B------:R-:W-:-:S05]  /*2e560*/  HADD2.F32 R10, -RZ, R10.H0_H0 ;  /* 0x2000000aff0a7230 */ /* 0x000fca0000004100 */
[----:B------:R-:W-:Y:S01]  /*2e570*/  FMUL R12, R10, UR24 ;  /* 0x000000180a0c7c20 */ /* 0x000fe20008400000 */
[----:B------:R-:W-:-:S04]  /*2e580*/  @!P0 IMAD.WIDE.U32 R10, R2, 0x180, R4 ;  /* 0x00000180020a8825 */ /* 0x000fc800078e0004 */
[----:B------:R-:W-:Y:S01]  /*2e590*/  FFMA R12, R40, UR23, R12 ;  /* 0x00000017280c7c23 */ /* 0x000fe2000800000c */
[----:B0-----:R-:W-:-:S04]  /*2e5a0*/  @!P0 IADD3 R4, P3, R10, R14, RZ ;  /* 0x0000000e0a048210 */ /* 0x001fc80007f7e0ff */
[--C-:B------:R-:W-:Y:S02]  /*2e5b0*/  @!P0 IADD3.X R5, R15, R11, R8.reuse, P3, !PT ;  /* 0x0000000b0f058210 */ /* 0x100fe40001ffe408 */
[----:B------:R-:W-:Y:S02]  /*2e5c0*/  F2FP.SATFINITE.E4M3.F32.PACK_AB_MERGE_C R11, RZ, R12, RZ ;  /* 0x0000000cff0b723e */ /* 0x000fe400048070ff */
[----:B------:R-:W-:Y:S01]  /*2e5d0*/  PRMT R8, RZ, 0x7610, R8 ;  /* 0x00007610ff087816 */ /* 0x000fe20000000008 */
[----:B------:R-:W0:Y:S02]  /*2e5e0*/  @!P2 LDC.64 R14, c[0x0][0x5c0] ;  /* 0x00017000ff0eab82 */ /* 0x000e240000000a00 */
[----:B------:R1:W-:Y:S04]  /*2e5f0*/  @!P0 STG.E.U8 desc[UR20][R4.64+0xb9], R11 ;  /* 0x0000b90b04008986 */ /* 0x0003e8000c101114 */
[----:B------:R-:W3:Y:S01]  /*2e600*/  @!P2 LDG.E.U8 R8, desc[UR20][R6.64+0xb8] ;  /* 0x0000b8140608a981 */ /* 0x000ee2000c1e1100 */
[----:B------:R-:W-:-:S02]  /*2e610*/  @!P2 IMAD R13, R3, 0x180, RZ ;  /* 0x00000180030da824 */ /* 0x000fc400078e02ff */
[----:B-1----:R-:W-:Y:S02]  /*2e620*/  @!P2 IMAD.MOV.U32 R4, RZ, RZ, R24 ;  /* 0x000000ffff04a224 */ /* 0x002fe400078e0018 */
[----:B------:R-:W-:Y:S01]  /*2e630*/  @!P2 IMAD.MOV.U32 R5, RZ, RZ, R30 ;  /* 0x000000ffff05a224 */ /* 0x000fe200078e001e */
[----:B------:R-:W-:Y:S01]  /*2e640*/  ISETP.LT.OR P1, PT, R29, 0xba, !P1 ;  /* 0x000000ba1d00780c */ /* 0x000fe20004f21670 */
[----:B------:R-:W-:Y:S01]  /*2e650*/  BSSY B1, `(.L_x_34) ;  /* 0x000000f000017945 */ /* 0x000fe20003800000 */
[----:B---3--:R-:W-:-:S04]  /*2e660*/  LOP3.LUT R8, R8, 0xff, RZ, 0xc0, !PT ;  /* 0x000000ff08087812 */ /* 0x008fc800078ec0ff */
[----:B------:R-:W-:-:S05]  /*2e670*/  F2FP.F16.E4M3.UNPACK_B R8, R8 ;  /* 0x00000008ff08723e */ /* 0x000fca00020006ff */
[----:B------:R-:W-:Y:S02]  /*2e680*/  HADD2.F32 R10, -RZ, R8.H0_H0 ;  /* 0x20000008ff0a7230 */ /* 0x000fe40000004100 */
[----:B------:R-:W-:-:S04]  /*2e690*/  @!P2 IMAD.WIDE.U32 R8, R2, 0x180, R4 ;  /* 0x000001800208a825 */ /* 0x000fc800078e0004 */
[----:B------:R-:W-:Y:S01]  /*2e6a0*/  FMUL R10, R10, UR24 ;  /* 0x000000180a0a7c20 */ /* 0x000fe20008400000 */
[----:B------:R-:W-:Y:S01]  /*2e6b0*/  @!P2 IMAD.IADD R12, R9, 0x1, R13 ;  /* 0x00000001090ca824 */ /* 0x000fe200078e020d */
[----:B0-----:R-:W-:Y:S02]  /*2e6c0*/  @!P2 IADD3 R8, P0, P3, R8, UR28, R14 ;  /* 0x0000001c0808ac10 */ /* 0x001fe4000fb1e00e */
[----:B--2---:R-:W-:Y:S02]  /*2e6d0*/  FFMA R10, R37, UR23, R10 ;  /* 0x00000017250a7c23 */ /* 0x004fe4000800000a */
[----:B------:R-:W-:-:S03]  /*2e6e0*/  @!P2 IADD3.X R9, R12, UR27, R15, P0, P3 ;  /* 0x0000001b0c09ac10 */ /* 0x000fc600087e640f */
[----:B------:R-:W-:-:S05]  /*2e6f0*/  F2FP.SATFINITE.E4M3.F32.PACK_AB_MERGE_C R5, RZ, R10, RZ ;  /* 0x0000000aff05723e */ /* 0x000fca00048070ff */
[----:B------:R0:W-:Y:S01]  /*2e700*/  @!P2 STG.E.U8 desc[UR20][R8.64+0xb8], R5 ;  /* 0x0000b8050800a986 */ /* 0x0001e2000c101114 */
[----:B------:R-:W-:Y:S01]  /*2e710*/  PRMT R4, RZ, 0x7610, R4 ;  /* 0x00007610ff047816 */ /* 0x000fe20000000004 */
[----:B------:R-:W-:Y:S06]  /*2e720*/  @P1 BRA `(.L_x_35) ;  /* 0x0000000000041947 */ /* 0x000fec0003800000 */
[----:B------:R1:W5:Y:S02]  /*2e730*/  LDG.E.U8 R4, desc[UR20][R6.64+0xb9] ;  /* 0x0000b91406047981 */ /* 0x000364000c1e1100 */
.L_x_35:
[----:B------:R-:W-:Y:S05]  /*2e740*/  BSYNC B1 ;  /* 0x0000000000017941 */ /* 0x000fea0003800000 */
.L_x_34:
[----:B------:R-:W-:Y:S05]  /*2e750*/  @P1 BRA `(.L_x_36) ;  /* 0x0000012800cc1947 */ /* 0x000fea0003800000 */
[----:B-1----:R-:W2:Y:S01]  /*2e760*/  LDL.LU R6, [R1+0x858] ;  /* 0x0008580001067983 */ /* 0x002ea20000300800 */
[----:B-----5:R-:W-:Y:S01]  /*2e770*/  LOP3.LUT R4, R4, 0xff, RZ, 0xc0, !PT ;  /* 0x000000ff04047812 */ /* 0x020fe200078ec0ff */
[----:B------:R-:W-:Y:S01]  /*2e780*/  IMAD.MOV.U32 R25, RZ, RZ, R30 ;  /* 0x000000ffff197224 */ /* 0x000fe200078e001e */
[----:B------:R-:W-:Y:S01]  /*2e790*/  ULDC.64 UR6, c[0x0][0x5c0] ;  /* 0x0001700000067ab9 */ /* 0x000fe20000000a00 */
[----:B------:R-:W-:Y:S01]  /*2e7a0*/  IMAD R3, R3, 0x180, RZ ;  /* 0x0000018003037824 */ /* 0x000fe200078e02ff */
[----:B------:R-:W-:Y:S01]  /*2e7b0*/  F2FP.F16.E4M3.UNPACK_B R4, R4 ;  /* 0x00000004ff04723e */ /* 0x000fe200020006ff */
[----:B------:R-:W-:-:S04]  /*2e7c0*/  IMAD.WIDE.U32 R24, R2, 0x180, R24 ;  /* 0x0000018002187825 */ /* 0x000fc800078e0018 */
[----:B------:R-:W-:Y:S02]  /*2e7d0*/  HADD2.F32 R4, -RZ, R4.H0_H0 ;  /* 0x20000004ff047230 */ /* 0x000fe40000004100 */
[----:B0-----:R-:W-:Y:S02]  /*2e7e0*/  IMAD.U32 R5, RZ, RZ, UR6 ;  /* 0x00000006ff057e24 */ /* 0x001fe4000f8e00ff */
[----:B------:R-:W-:Y:S02]  /*2e7f0*/  IMAD.IADD R3, R25, 0x1, R3 ;  /* 0x0000000119037824 */ /* 0x000fe400078e0203 */
[----:B------:R-:W-:Y:S01]  /*2e800*/  FMUL R4, R4, UR24 ;  /* 0x0000001804047c20 */ /* 0x000fe20008400000 */
[----:B------:R-:W-:Y:S01]  /*2e810*/  IMAD.U32 R2, RZ, RZ, UR7 ;  /* 0x00000007ff027e24 */ /* 0x000fe2000f8e00ff */
[----:B------:R-:W-:-:S04]  /*2e820*/  IADD3 R24, P0, P1, R24, UR28, R5 ;  /* 0x0000001c18187c10 */ /* 0x000fc8000f91e005 */
[----:B------:R-:W-:Y:S01]  /*2e830*/  IADD3.X R25, R3, UR27, R2, P0, P1 ;  /* 0x0000001b03197c10 */ /* 0x000fe200087e2402 */
[----:B--2---:R-:W-:-:S05]  /*2e840*/  FFMA R4, R6, UR23, R4 ;  /* 0x0000001706047c23 */ /* 0x004fca0008000004 */
[----:B------:R-:W-:-:S05]  /*2e850*/  F2FP.SATFINITE.E4M3.F32.PACK_AB_MERGE_C R3, RZ, R4, RZ ;  /* 0x00000004ff03723e */ /* 0x000fca00048070ff */
[----:B------:R2:W-:Y:S01]  /*2e860*/  STG.E.U8 desc[UR20][R24.64+0xb9], R3 ;  /* 0x0000b90318007986 */ /* 0x0005e2000c101114 */
[----:B------:R-:W-:Y:S05]  /*2e870*/  BRA `(.L_x_36) ;  /* 0x0000012800847947 */ /* 0x000fea0003800000 */
.L_x_33:
[----:B------:R-:W-:Y:S01]  /*2e880*/  ISETP.GE.AND P1, PT, R28, 0x1, PT ;  /* 0x000000011c00780c */ /* 0x000fe20003f26270 */
[----:B------:R-:W2:Y:S03]  /*2e890*/  LDL.LU R52, [R1+0x300] ;  /* 0x0003000001347983 */ /* 0x000ea60000300800 */
[----:B------:R-:W-:Y:S01]  /*2e8a0*/  ISETP.LT.OR P0, PT, R29, 0x1, !P1 ;  /* 0x000000011d00780c */ /* 0x000fe20004f01670 */
[----:B------:R-:W-:Y:S01]  /*2e8b0*/  FMUL R31, R5, UR23 ;  /* 0x00000017051f7c20 */ /* 0x000fe20008400000 */
[----:B------:R-:W-:Y:S01]  /*2e8c0*/  ISETP.LT.OR P3, PT, R29, 0x2, !P1 ;  /* 0x000000021d00780c */ /* 0x000fe20004f61670 */
[----:B------:R-:W-:Y:S01]  /*2e8d0*/  FMUL R8, R8, UR23 ;  /* 0x0000001708087c20 */ /* 0x000fe20008400000 */
[----:B------:R-:W-:Y:S01]  /*2e8e0*/  FMUL R10, R10, UR23 ;  /* 0x000000170a0a7c20 */ /* 0x000fe20008400000 */
[----:B------:R-:W-:Y:S01]  /*2e8f0*/  LOP3.LUT R4, R4, 0xfeffffff, RZ, 0xc0, !PT ;  /* 0xfeffffff04047812 */ /* 0x000fe200078ec0ff */
[----:B------:R-:W-:Y:S01]  /*2e900*/  FMUL R11, R11, UR23 ;  /* 0x000000170b0b7c20 */ /* 0x000fe20008400000 */
[----:B------:R-:W-:Y:S01]  /*2e910*/  FMUL R12, R12, UR23 ;  /* 0x000000170c0c7c20 */ /* 0x000fe20008400000 */
[----:B------:R-:W-:Y:S01]  /*2e920*/  FMUL R13, R13, UR23 ;  /* 0x000000170d0d7c20 */ /* 0x000fe20008400000 */
[----:B------:R-:W-:Y:S01]  /*2e930*/  FMUL R14, R14, UR23 ;  /* 0x000000170e0e7c20 */ /* 0x000fe20008400000 */
[----:B------:R-:W-:Y:S01]  /*2e940*/  FMUL R15, R15, UR23 ;  /* 0x000000170f0f7c20 */ /* 0x000fe20008400000 */
[----:B------:R-:W-:Y:S01]  /*2e950*/  FMUL R16, R16, UR23 ;  /* 0x0000001710107c20 */ /* 0x000fe20008400000 */
[----:B------:R-:W-:Y:S01]  /*2e960*/  FMUL R17, R17, UR23 ;  /* 0x0000001711117c20 */ /* 0x000fe20008400000 */
[----:B------:R-:W0:Y:S01]  /*2e970*/  @!P0 LDC.64 R26, c[0x0][0x5c0] ;  /* 0x00017000ff1a8b82 */ /* 0x000e220000000a00 */
[----:B------:R-:W-:Y:S01]  /*2e980*/  F2FP.SATFINITE.E4M3.F32.PACK_AB_MERGE_C R31, RZ, R31, RZ ;  /* 0x0000001fff1f723e */ /* 0x000fe200048070ff */
[----:B------:R-:W-:Y:S01]  /*2e990*/  FMUL R18, R18, UR23 ;  /* 0x0000001712127c20 */ /* 0x000fe20008400000 */
        /* <DEDUP_REMOVED lines=21> */
[----:B0-----:R-:W-:Y:S01]  /*2eaf0*/  @!P0 IADD3 R26, P2, R24, R26, RZ ;  /* 0x0000001a181a8210 */ /* 0x001fe20007f5e0ff */
[----:B------:R-:W-:Y:S01]  /*2eb00*/  FMUL R232, R232, UR23 ;  /* 0x00000017e8e87c20 */ /* 0x000fe20008400000 */
[----:B------:R-:W-:Y:S01]  /*2eb10*/  FMUL R233, R233, UR23 ;  /* 0x00000017e9e97c20 */ /* 0x000fe20008400000 */
[----:B------:R-:W4:Y:S02]  /*2eb20*/  LDL.LU R57, [R1+0x304] ;  /* 0x0003040001397983 */ /* 0x000f240000300800 */
[----:B------:R-:W-:Y:S01]  /*2eb30*/  @!P0 IMAD.X R27, R30, 0x1, R27, P2 ;  /* 0x000000011e1b8824 */ /* 0x000fe200010e061b */
[----:B------:R-:W-:Y:S01]  /*2eb40*/  F2FP.SATFINITE.E4M3.F32.PACK_AB_MERGE_C R8, RZ, R8, RZ ;  /* 0x00000008ff08723e */ /* 0x000fe200048070ff */
[----:B------:R-:W-:Y:S01]  /*2eb50*/  FMUL R234, R234, UR23 ;  /* 0x00000017eaea7c20 */ /* 0x000fe20008400000 */
[----:B------:R-:W-:Y:S01]  /*2eb60*/  F2FP.SATFINITE.E4M3.F32.PACK_AB_MERGE_C R10, RZ, R10, RZ ;  /* 0x0000000aff0a723e */ /* 0x000fe200048070ff */
[----:B------:R-:W3:Y:S01]  /*2eb70*/  LDL.LU R56, [R1+0x308] ;  /* 0x0003080001387983 */ /* 0x000ee20000300800 */
[----:B------:R-:W-:Y:S01]  /*2eb80*/  F2FP.SATFINITE.E4M3.F32.PACK_AB_MERGE_C R11, RZ, R11, RZ ;  /* 0x0000000bff0b723e */ /* 0x000fe200048070ff */
[----:B------:R-:W-:Y:S01]  /*2eb90*/  FMUL R235, R235, UR23 ;  /* 0x00000017ebeb7c20 */ /* 0x000fe20008400000 */
[----:B------:R-:W-:Y:S01]  /*2eba0*/  F2FP.SATFINITE.E4M3.F32.PACK_AB_MERGE_C R12, RZ, R12, RZ ;  /* 0x0000000cff0c723e */ /* 0x000fe200048070ff */
[----:B------:R0:W-:Y:S01]  /*2ebb0*/  @!P0 STG.E.U8 desc[UR20][R26.64], R31 ;  /* 0x0000001f1a008986 */ /* 0x0001e2000c101114 */
[----:B------:R-:W-:Y:S01]  /*2ebc0*/  ISETP.GE.AND P0, PT, R28, 0x9, PT ;  /* 0x000000091c00780c */ /* 0x000fe20003f06270 */
[----:B------:R-:W-:Y:S01]  /*2ebd0*/  FMUL R236, R236, UR23 ;  /* 0x00000017ecec7c20 */ /* 0x000fe20008400000 */
[----:B------:R-:W-:Y:S01]  /*2ebe0*/  F2FP.SATFINITE.E4M3.F32.PACK_AB_MERGE_C R13, RZ, R13, RZ ;  /* 0x0000000dff0d723e */ /* 0x000fe200048070ff */
[----:B------:R-:W-:Y:S01]  /*2ebf0*/  FMUL R237, R237, UR23 ;  /* 0x00000017eded7c20 */ /* 0x000fe20008400000 */
[----:B------:R-:W-:Y:S01]  /*2ec00*/  ISETP.LT.OR P2, PT, R29, 0x1, !P0 ;  /* 0x000000011d00780c */ /* 0x000fe20004741670 */
[----:B------:R-:W3:Y:S01]  /*2ec10*/  LDL.LU R58, [R1+0x30c] ;  /* 0x00030c00013a7983 */ /* 0x000ee20000300800 */
[----:B------:R-:W-:-:S02]  /*2ec20*/  F2FP.SATFINITE.E4M3.F32.PACK_AB_MERGE_C R14, RZ, R14, RZ ;  /* 0x0000000eff0e723e */ /* 0x000fc400048070ff */
[----:B------:R-:W-:Y:S02]  /*2ec30*/  F2FP.SATFINITE.E4M3.F32.PACK_AB_MERGE_C R15, RZ, R15, RZ ;  /* 0x0000000fff0f723e */ /* 0x000fe400048070ff */
[----:B------:R-:W-:Y:S01]  /*2ec40*/  F2FP.SATFINITE.E4M3.F32.PACK_AB_MERGE_C R16, RZ, R16, RZ ;  /* 0x00000010ff10723e */ /* 0x000fe200048070ff */
[----:B0-----:R-:W0:Y:S01]  /*2ec50*/  @!P3 LDC.64 R26, c[0x0][0x5c0] ;  /* 0x00017000ff1abb82 */ /* 0x001e220000000a00 */
[----:B------:R-:W-:Y:S01]  /*2ec60*/  FMUL R31, R6, UR23 ;  /* 0x00000017061f7c20 */ /* 0x000fe20008400000 */
[----:B------:R-:W-:Y:S02]  /*2ec70*/  F2FP.SATFINITE.E4M3.F32.PACK_AB_MERGE_C R17, RZ, R17, RZ ;  /* 0x00000011ff11723e */ /* 0x000fe400048070ff */
[----:B------:R-:W-:Y:S02]  /*2ec80*/  F2FP.SATFINITE.E4M3.F32.PACK_AB_MERGE_C R18, RZ, R18, RZ ;  /* 0x00000012ff12723e */ /* 0x000fe400048070ff */
[----:B------:R-:W-:Y:S02]  /*2ec90*/  F2FP.SATFINITE.E4M3.F32.PACK_AB_MERGE_C R31, RZ, R31, RZ ;  /* 0x0000001fff1f723e */ /* 0x000fe400048070ff */
[----:B------:R-:W-:-:S02]  /*2eca0*/  F2FP.SATFINITE.E4M3.F32.PACK_AB_MERGE_C R19, RZ, R19, RZ ;  /* 0x00000013ff13723e */ /* 0x000fc400048070ff */
[----:B------:R-:W-:Y:S02]  /*2ecb0*/  F2FP.SATFINITE.E4M3.F32.PACK_AB_MERGE_C R20, RZ, R20, RZ ;  /* 0x00000014ff14723e */ /* 0x000fe400048070ff */
[----:B------:R-:W-:Y:S02]  /*2ecc0*/  F2FP.SATFINITE.E4M3.F32.PACK_AB_MERGE_C R21, RZ, R21, RZ ;  /* 0x00000015ff15723e */ /* 0x000fe400048070ff */
[----:B------:R-:W-:Y:S02]  /*2ecd0*/  F2FP.SATFINITE.E4M3.F32.PACK_AB_MERGE_C R22, RZ, R22, RZ ;  /* 0x00000016ff16723e */ /* 0x000fe400048070ff */
[----:B------:R-:W-:Y:S02]  /*2ece0*/  F2FP.SATFINITE.E4M3.F32.PACK_AB_MERGE_C R23, RZ, R23, RZ ;  /* 0x00000017ff17723e */ /* 0x000fe400048070ff */
[----:B------:R-:W-:Y:S02]  /*2ecf0*/  F2FP.SATFINITE.E4M3.F32.PACK_AB_MERGE_C R216, RZ, R216, RZ ;  /* 0x000000d8ffd8723e */ /* 0x000fe400048070ff */
[----:B------:R-:W-:-:S02]  /*2ed00*/  F2FP.SATFINITE.E4M3.F32.PACK_AB_MERGE_C R217, RZ, R217, RZ ;  /* 0x000000d9ffd9723e */ /* 0x000fc400048070ff */
[----:B------:R-:W-:Y:S02]  /*2ed10*/  F2FP.SATFINITE.E4M3.F32.PACK_AB_MERGE_C R218, RZ, R218, RZ ;  /* 0x000000daffda723e */ /* 0x000fe400048070ff */
[----:B0-----:R-:W-:Y:S02]  /*2ed20*/  @!P3 IADD3 R26, P4, R24, R26, RZ ;  /* 0x0000001a181ab210 */ /* 0x001fe40007f9e0ff */
[----:B------:R-:W-:Y:S02]  /*2ed30*/  F2FP.SATFINITE.E4M3.F32.PACK_AB_MERGE_C R219, RZ, R219, RZ ;  /* 0x000000dbffdb723e */ /* 0x000fe400048070ff */
[----:B------:R-:W-:Y:S01]  /*2ed40*/  F2FP.SATFINITE.E4M3.F32.PACK_AB_MERGE_C R220, RZ, R220, RZ ;  /* 0x000000dcffdc723e */ /* 0x000fe200048070ff */
[----:B------:R-:W-:Y:S01]  /*2ed50*/  @!P3 IMAD.X R27, R30, 0x1, R27, P4 ;  /* 0x000000011e1bb824 */ /* 0x000fe200020e061b */
[----:B------:R-:W-:Y:S02]  /*2ed60*/  F2FP.SATFINITE.E4M3.F32.PACK_AB_MERGE_C R221, RZ, R221, RZ ;  /* 0x000000ddffdd723e */ /* 0x000fe400048070ff */
[----:B------:R-:W-:-:S02]  /*2ed70*/  F2FP.SATFINITE.E4M3.F32.PACK_AB_MERGE_C R222, RZ, R222, RZ ;  /* 0x000000deffde723e */ /* 0x000fc400048070ff */
[----:B------:R0:W-:Y:S01]  /*2ed80*/  @!P3 STG.E.U8 desc[UR20][R26.64+0x1], R31 ;  /* 0x0000011f1a00b986 */ /* 0x0001e2000c101114 */
[----:B------:R-:W-:Y:S02]  /*2ed90*/  ISETP.LT.OR P3, PT, R29, 0x2, !P0 ;  /* 0x000000021d00780c */ /* 0x000fe40004761670 */
[----:B------:R-:W-:Y:S02]  /*2eda0*/  LOP3.LUT R5, R5, 0xfffffffe, RZ, 0xc0, !PT ;  /* 0xfffffffe05057812 */ /* 0x000fe400078ec0ff */
[----:B------:R-:W-:Y:S02]  /*2edb0*/  F2FP.SATFINITE.E4M3.F32.PACK_AB_MERGE_C R223, RZ, R223, RZ ;  /* 0x000000dfffdf723e */ /* 0x000fe400048070ff */
[----:B------:R-:W-:Y:S02]  /*2edc0*/  F2FP.SATFINITE.E4M3.F32.PACK_AB_MERGE_C R224, RZ, R224, RZ ;  /* 0x000000e0ffe0723e */ /* 0x000fe400048070ff */
[----:B------:R-:W-:Y:S02]  /*2edd0*/  F2FP.SATFINITE.E4M3.F32.PACK_AB_MERGE_C R225, RZ, R225, RZ ;  /* 0x000000e1ffe1723e */ /* 0x000fe400048070ff */
[----:B------:R-:W-:Y:S01]  /*2ede0*/  F2FP.SATFINITE.E4M3.F32.PACK_AB_MERGE_C R226, RZ, R226, RZ ;  /* 0x000000e2ffe2723e */ /* 0x000fe200048070ff */
[----:B0-----:R-:W0:Y:S01]  /*2edf0*/  @!P2 LDC.64 R26, c[0x0][0x5c0] ;  /* 0x00017000ff1aab82 */ /* 0x001e220000000a00 */
[----:B------:R-:W-:Y:S01]  /*2ee00*/  FMUL R31, R7, UR23 ;  /* 0x00000017071f7c20 */ /* 0x000fe20008400000 */
        /* <DEDUP_REMOVED lines=11> */
[----:B0-----:R-:W-:Y:S02]  /*2eec0*/  @!P2 IADD3 R26, P4, P5, R24, UR28, R26 ;  /* 0x0000001c181aac10 */ /* 0x001fe4000fd9e01a */
[----:B------:R-:W-:-:S02]  /*2eed0*/  F2FP.SATFINITE.E4M3.F32.PACK_AB_MERGE_C R237, RZ, R237, RZ ;  /* 0x000000edffed723e */ /* 0x000fc400048070ff */
[----:B------:R-:W-:-:S05]  /*2eee0*/  @!P2 IADD3.X R27, R30, UR27, R27, P4, P5 ;  /* 0x0000001b1e1bac10 */ /* 0x000fca000a7ea41b */
[----:B------:R0:W-:Y:S01]  /*2eef0*/  @!P2 STG.E.U8 desc[UR20][R26.64], R31 ;  /* 0x0000001f1a00a986 */ /* 0x0001e2000c101114 */
[----:B------:R-:W-:Y:S01]  /*2ef00*/  ISETP.LT.OR P2, PT, R29, 0x9, !P1 ;  /* 0x000000091d00780c */ /* 0x000fe20004f41670 */
[----:B0-----:R-:W0:-:S12]  /*2ef10*/  @!P3 LDC.64 R26, c[0x0][0x5c0] ;  /* 0x00017000ff1abb82 */ /* 0x001e180000000a00 */
[----:B------:R-:W1:Y:S01]  /*2ef20*/  @!P2 LDC.64 R32, c[0x0][0x5c0] ;  /* 0x00017000ff20ab82 */ /* 0x000e620000000a00 */
[----:B0-----:R-:W-:-:S04]  /*2ef30*/  @!P3 IADD3 R26, P4, P5, R24, UR28, R26 ;  /* 0x0000001c181abc10 */ /* 0x001fc8000fd9e01a */
[----:B------:R-:W-:Y:S02]  /*2ef40*/  @!P3 IADD3.X R27, R30, UR27, R27, P4, P5 ;  /* 0x0000001b1e1bbc10 */ /* 0x000fe4000a7ea41b */
[C---:B------:R-:W-:Y:S02]  /*2ef50*/  ISETP.LT.OR P5, PT, R29.reuse, 0x9, !P0 ;  /* 0x000000091d00780c */ /* 0x040fe400047a1670 */
[----:B------:R-:W-:Y:S01]  /*2ef60*/  ISETP.LT.OR P4, PT, R29, 0xa, !P0 ;  /* 0x0000000a1d00780c */ /* 0x000fe20004781670 */
[----:B------:R0:W-:Y:S02]  /*2ef70*/  @!P3 STG.E.U8 desc[UR20][R26.64+0x1], R8 ;  /* 0x000001081a00b986 */ /* 0x0001e4000c101114 */
[----:B0-----:R-:W-:Y:S01]  /*2ef80*/  FMUL R26, R9, UR23 ;  /* 0x00000017091a7c20 */ /* 0x001fe20008400000 */
[----:B-1----:R-:W-:-:S09]  /*2ef90*/  @!P2 IADD3 R8, P3, R24, R32, RZ ;  /* 0x000000201808a210 */ /* 0x002fd20007f7e0ff */
[----:B------:R-:W-:Y:S02]  /*2efa0*/  @P4 LOP3.LUT R4, R4, 0x1000000, RZ, 0xfc, !PT ;  /* 0x0100000004044812 */ /* 0x000fe400078efcff */
[----:B------:R-:W-:Y:S01]  /*2efb0*/  F2FP.SATFINITE.E4M3.F32.PACK_AB_MERGE_C R26, RZ, R26, RZ ;  /* 0x0000001aff1a723e */ /* 0x000fe200048070ff */
[----:B------:R-:W-:-:S05]  /*2efc0*/  @!P2 IMAD.X R9, R30, 0x1, R33, P3 ;  /* 0x000000011e09a824 */ /* 0x000fca00018e0621 */
[----:B------:R0:W-:Y:S02]  /*2efd0*/  @!P2 STG.E.U8 desc[UR20][R8.64+0x8], R26 ;  /* 0x0000081a0800a986 */ /* 0x0001e4000c101114 */
[----:B0-----:R-:W0:Y:S08]  /*2efe0*/  @!P5 LDC.64 R26, c[0x0][0x5c0] ;  /* 0x00017000ff1adb82 */ /* 0x001e300000000a00 */
[----:B------:R-:W1:Y:S01]  /*2eff0*/  @!P4 LDC.64 R8, c[0x0][0x5c0] ;  /* 0x00017000ff08cb82 */ /* 0x000e620000000a00 */
[----:B0-----:R-:W-:-:S04]  /*2f000*/  @!P5 IADD3 R26, P2, P3, R24, UR28, R26 ;  /* 0x0000001c181adc10 */ /* 0x001fc8000fb5e01a */
[----:B------:R-:W-:Y:S02]  /*2f010*/  @!P5 IADD3.X R27, R30, UR27, R27, P2, P3 ;  /* 0x0000001b1e1bdc10 */ /* 0x000fe400097e641b */
[----:B-1----:R-:W-:-:S04]  /*2f020*/  @!P4 IADD3 R32, P2, P3, R24, UR28, R8 ;  /* 0x0000001c1820cc10 */ /* 0x002fc8000fb5e008 */
[----:B------:R-:W-:Y:S02]  /*2f030*/  @!P4 IADD3.X R33, R30, UR27, R9, P2, P3 ;  /* 0x0000001b1e21cc10 */ /* 0x000fe400097e6409 */
[C---:B------:R-:W-:Y:S02]  /*2f040*/  ISETP.LT.OR P2, PT, R29.reuse, 0xa, !P1 ;  /* 0x0000000a1d00780c */ /* 0x040fe40004f41670 */
[----:B------:R-:W-:-:S11]  /*2f050*/  ISETP.LT.OR P4, PT, R29, 0x19, !P0 ;  /* 0x000000191d00780c */ /* 0x000fd60004781670 */
[----:B------:R-:W0:Y:S02]  /*2f060*/  @!P2 LDC.64 R8, c[0x0][0x5c0] ;  /* 0x00017000ff08ab82 */ /* 0x000e240000000a00 */
[----:B0-----:R-:W-:Y:S01]  /*2f070*/  @!P2 IADD3 R8, P3, R24, R8, RZ ;  /* 0x000000081808a210 */ /* 0x001fe20007f7e0ff */
[----:B--2---:R-:W-:-:S04]  /*2f080*/  FMUL R31, R52, UR23 ;  /* 0x00000017341f7c20 */ /* 0x004fc80008400000 */
[----:B------:R-:W-:Y:S01]  /*2f090*/  @!P2 IMAD.X R9, R30, 0x1, R9, P3 ;  /* 0x000000011e09a824 */ /* 0x000fe200018e0609 */
[----:B------:R-:W-:-:S04]  /*2f0a0*/  ISETP.LT.OR P3, PT, R29, 0x11, !P0 ;  /* 0x000000111d00780c */ /* 0x000fc80004761670 */
[----:B------:R0:W-:Y:S04]  /*2f0b0*/  @!P2 STG.E.U8 desc[UR20][R8.64+0x9], R10 ;  /* 0x0000090a0800a986 */ /* 0x0001e8000c101114 */
[----:B------:R1:W-:Y:S05]  /*2f0c0*/  @!P5 STG.E.U8 desc[UR20][R26.64+0x8], R11 ;  /* 0x0000080b1a00d986 */ /* 0x0003ea000c101114 */
[----:B0-----:R-:W0:Y:S02]  /*2f0d0*/  @!P3 LDC.64 R8, c[0x0][0x5c0] ;  /* 0x00017000ff08bb82 */ /* 0x001e240000000a00 */
[----:B0-----:R-:W-:-:S04]  /*2f0e0*/  @!P3 IADD3 R34, P2, P6, R24, UR28, R8 ;  /* 0x0000001c1822bc10 */ /* 0x001fc8000fe5e008 */
[----:B------:R-:W-:Y:S02]  /*2f0f0*/  @!P3 IADD3.X R35, R30, UR27, R9, P2, P6 ;  /* 0x0000001b1e23bc10 */ /* 0x000fe400097ec409 */
[----:B------:R-:W-:-:S13]  /*2f100*/  ISETP.LT.OR P2, PT, R29, 0x12, !P0 ;  /* 0x000000121d00780c */ /* 0x000fda0004741670 */
[----:B------:R-:W0:Y:S02]  /*2f110*/  @!P2 LDC.64 R8, c[0x0][0x5c0] ;  /* 0x00017000ff08ab82 */ /* 0x000e240000000a00 */
[----:B0-----:R-:W-:-:S04]  /*2f120*/  @!P2 IADD3 R10, P5, P6, R24, UR28, R8 ;  /* 0x0000001c180aac10 */ /* 0x001fc8000febe008 */
[----:B-1----:R-:W-:Y:S02]  /*2f130*/  @!P2 IADD3.X R11, R30, UR27, R9, P5, P6 ;  /* 0x0000001b1e0bac10 */ /* 0x002fe4000afec409 */
[----:B------:R-:W0:Y:S02]  /*2f140*/  @!P4 LDC.64 R8, c[0x0][0x5c0] ;  /* 0x00017000ff08cb82 */ /* 0x000e240000000a00 */
[----:B0-----:R-:W-:-:S04]  /*2f150*/  @!P4 IADD3 R36, P5, P6, R24, UR28, R8 ;  /* 0x0000001c1824cc10 */ /* 0x001fc8000febe008 */
[----:B------:R-:W-:Y:S02]  /*2f160*/  @!P4 IADD3.X R37, R30, UR27, R9, P5, P6 ;  /* 0x0000001b1e25cc10 */ /* 0x000fe4000afec409 */
[C---:B------:R-:W-:Y:S02]  /*2f170*/  LOP3.LUT P4, RZ, R4.reuse, 0x1000000, RZ, 0xc0, !PT ;  /* 0x0100000004ff7812 */ /* 0x040fe4000788c0ff */
[----:B------:R-:W-:Y:S02]  /*2f180*/  ISETP.LT.OR P6, PT, R29, 0x1a, !P0 ;  /* 0x0000001a1d00780c */ /* 0x000fe400047c1670 */
[----:B------:R-:W-:-:S09]  /*2f190*/  LOP3.LUT R4, R4, 0xff7fffff, RZ, 0xc0, !PT ;  /* 0xff7fffff04047812 */ /* 0x000fd200078ec0ff */
[----:B------:R-:W-:Y:S01]  /*2f1a0*/  @!P4 STG.E.U8 desc[UR20][R32.64+0x9], R12 ;  /* 0x0000090c2000c986 */ /* 0x000fe2000c101114 */
[----:B------:R-:W-:-:S13]  /*2f1b0*/  ISETP.LT.OR P4, PT, R29, 0x11, !P1 ;  /* 0x000000111d00780c */ /* 0x000fda0004f81670 */
[----:B------:R-:W0:Y:S02]  /*2f1c0*/  @!P4 LDC.64 R8, c[0x0][0x5c0] ;  /* 0x00017000ff08cb82 */ /* 0x000e240000000a00 */
[----:B0-----:R-:W-:-:S05]  /*2f1d0*/  @!P4 IADD3 R8, P5, R24, R8, RZ ;  /* 0x000000081808c210 */ /* 0x001fca0007fbe0ff */
[----:B------:R-:W-:-:S05]  /*2f1e0*/  @!P4 IMAD.X R9, R30, 0x1, R9, P5 ;  /* 0x000000011e09c824 */ /* 0x000fca00028e0609 */
[----:B------:R0:W-:Y:S02]  /*2f1f0*/  @!P4 STG.E.U8 desc[UR20][R8.64+0x10], R13 ;  /* 0x0000100d0800c986 */ /* 0x0001e4000c101114 */
[----:B0-----:R-:W0:Y:S02]  /*2f200*/  @!P6 LDC.64 R8, c[0x0][0x5c0] ;  /* 0x00017000ff08eb82 */ /* 0x001e240000000a00 */
[----:B0-----:R-:W-:-:S04]  /*2f210*/  @!P6 IADD3 R12, P4, P5, R24, UR28, R8 ;  /* 0x0000001c180cec10 */ /* 0x001fc8000fd9e008 */
[----:B------:R-:W-:Y:S02]  /*2f220*/  @!P6 IADD3.X R13, R30, UR27, R9, P4, P5 ;  /* 0x0000001b1e0dec10 */ /* 0x000fe4000a7ea409 */
[----:B------:R-:W-:-:S13]  /*2f230*/  ISETP.LT.OR P4, PT, R29, 0x12, !P1 ;  /* 0x000000121d00780c */ /* 0x000fda0004f81670 */
[----:B------:R-:W0:Y:S02]  /*2f240*/  @!P4 LDC.64 R8, c[0x0][0x5c0] ;  /* 0x00017000ff08cb82 */ /* 0x000e240000000a00 */
[----:B0-----:R-:W-:-:S05]  /*2f250*/  @!P4 IADD3 R8, P5, R24, R8, RZ ;  /* 0x000000081808c210 */ /* 0x001fca0007fbe0ff */
[----:B------:R-:W-:-:S05]  /*2f260*/  @!P4 IMAD.X R9, R30, 0x1, R9, P5 ;  /* 0x000000011e09c824 */ /* 0x000fca00028e0609 */
[----:B------:R0:W-:Y:S01]  /*2f270*/  @!P4 STG.E.U8 desc[UR20][R8.64+0x11], R14 ;  /* 0x0000110e0800c986 */ /* 0x0001e2000c101114 */
[----:B------:R-:W-:-:S03]  /*2f280*/  ISETP.LT.OR P4, PT, R29, 0x21, !P0 ;  /* 0x000000211d00780c */ /* 0x000fc60004781670 */
[----:B------:R1:W-:Y:S01]  /*2f290*/  @!P3 STG.E.U8 desc[UR20][R34.64+0x10], R15 ;  /* 0x0000100f2200b986 */ /* 0x0003e2000c101114 */
[----:B------:R-:W-:-:S03]  /*2f2a0*/  ISETP.LT.OR P3, PT, R29, 0x22, !P0 ;  /* 0x000000221d00780c */ /* 0x000fc60004761670 */
[----:B------:R-:W-:Y:S01]  /*2f2b0*/  @!P2 STG.E.U8 desc[UR20][R10.64+0x11], R16 ;  /* 0x000011100a00a986 */ /* 0x000fe2000c101114 */
[----:B------:R-:W-:-:S05]  /*2f2c0*/  ISETP.LT.OR P2, PT, R29, 0x19, !P1 ;  /* 0x000000191d00780c */ /* 0x000fca0004f41670 */
[----:B0-----:R-:W0:Y:S01]  /*2f2d0*/  @!P4 LDC.64 R8, c[0x0][0x5c0] ;  /* 0x00017000ff08cb82 */ /* 0x001e220000000a00 */
[----:B------:R-:W-:-:S04]  /*2f2e0*/  @P4 LOP3.LUT R4, R4, 0x800000, RZ, 0xfc, !PT ;  /* 0x0080000004044812 */ /* 0x000fc800078efcff */
[----:B------:R-:W-:Y:S02]  /*2f2f0*/  LOP3.LUT R4, R4, 0xffbfffff, RZ, 0xc0, !PT ;  /* 0xffbfffff04047812 */ /* 0x000fe400078ec0ff */
[----:B0-----:R-:W-:-:S04]  /*2f300*/  @!P4 IADD3 R26, P5, P6, R24, UR28, R8 ;  /* 0x0000001c181acc10 */ /* 0x001fc8000febe008 */
[----:B------:R-:W-:Y:S02]  /*2f310*/  @!P4 IADD3.X R27, R30, UR27, R9, P5, P6 ;  /* 0x0000001b1e1bcc10 */ /* 0x000fe4000afec409 */
[----:B------:R-:W0:Y:S01]  /*2f320*/  @!P3 LDC.64 R8, c[0x0][0x5c0] ;  /* 0x00017000ff08bb82 */ /* 0x000e220000000a00 */
[----:B------:R-:W-:Y:S02]  /*2f330*/  ISETP.LT.OR P4, PT, R29, 0x29, !P0 ;  /* 0x000000291d00780c */ /* 0x000fe40004781670 */
[----:B0-----:R-:W-:-:S04]  /*2f340*/  @!P3 IADD3 R14, P5, P6, R24, UR28, R8 ;  /* 0x0000001c180ebc10 */ /* 0x001fc8000febe008 */
[----:B-1----:R-:W-:-:S07]  /*2f350*/  @!P3 IADD3.X R15, R30, UR27, R9, P5, P6 ;  /* 0x0000001b1e0fbc10 */ /* 0x002fce000afec409 */
[----:B------:R-:W0:Y:S02]  /*2f360*/  @!P4 LDC.64 R8, c[0x0][0x5c0] ;  /* 0x00017000ff08cb82 */ /* 0x000e240000000a00 */
[----:B0-----:R-:W-:-:S04]  /*2f370*/  @!P4 IADD3 R34, P5, P6, R24, UR28, R8 ;  /* 0x0000001c1822cc10 */ /* 0x001fc8000febe008 */
[----:B------:R-:W-:Y:S02]  /*2f380*/  @!P4 IADD3.X R35, R30, UR27, R9, P5, P6 ;  /* 0x0000001b1e23cc10 */ /* 0x000fe4000afec409 */
[----:B------:R-:W0:Y:S01]  /*2f390*/  @!P2 LDC.64 R8, c[0x0][0x5c0] ;  /* 0x00017000ff08ab82 */ /* 0x000e220000000a00 */
[----:B------:R-:W-:Y:S02]  /*2f3a0*/  ISETP.LT.OR P4, PT, R29, 0x2a, !P0 ;  /* 0x0000002a1d00780c */ /* 0x000fe40004781670 */
[----:B0-----:R-:W-:-:S05]  /*2f3b0*/  @!P2 IADD3 R8, P5, R24, R8, RZ ;  /* 0x000000081808a210 */ /* 0x001fca0007fbe0ff */
[----:B------:R-:W-:-:S05]  /*2f3c0*/  @!P2 IMAD.X R9, R30, 0x1, R9, P5 ;  /* 0x000000011e09a824 */ /* 0x000fca00028e0609 */
[----:B------:R0:W-:Y:S02]  /*2f3d0*/  @!P2 STG.E.U8 desc[UR20][R8.64+0x18], R17 ;  /* 0x000018110800a986 */ /* 0x0001e4000c101114 */
[----:B0-----:R-:W0:Y:S02]  /*2f3e0*/  @!P4 LDC.64 R8, c[0x0][0x5c0] ;  /* 0x00017000ff08cb82 */ /* 0x001e240000000a00 */
[----:B0-----:R-:W-:-:S04]  /*2f3f0*/  @!P4 IADD3 R10, P2, P5, R24, UR28, R8 ;  /* 0x0000001c180acc10 */ /* 0x001fc8000fd5e008 */
[----:B------:R-:W-:Y:S02]  /*2f400*/  @!P4 IADD3.X R11, R30, UR27, R9, P2, P5 ;  /* 0x0000001b1e0bcc10 */ /* 0x000fe400097ea409 */
[C---:B------:R-:W-:Y:S02]  /*2f410*/  ISETP.LT.OR P2, PT, R29.reuse, 0x1a, !P1 ;  /* 0x0000001a1d00780c */ /* 0x040fe40004f41670 */
[----:B------:R-:W-:-:S11]  /*2f420*/  ISETP.LT.OR P4, PT, R29, 0x19, !P0 ;  /* 0x000000191d00780c */ /* 0x000fd60004781670 */
[----:B------:R-:W0:Y:S02]  /*2f430*/  @!P2 LDC.64 R8, c[0x0][0x5c0] ;  /* 0x00017000ff08ab82 */ /* 0x000e240000000a00 */
[----:B0-----:R-:W-:-:S05]  /*2f440*/  @!P2 IADD3 R8, P5, R24, R8, RZ ;  /* 0x000000081808a210 */ /* 0x001fca0007fbe0ff */
[----:B------:R-:W-:-:S05]  /*2f450*/  @!P2 IMAD.X R9, R30, 0x1, R9, P5 ;  /* 0x000000011e09a824 */ /* 0x000fca00028e0609 */
[----:B------:R0:W-:Y:S01]  /*2f460*/  @!P2 STG.E.U8 desc[UR20][R8.64+0x19], R18 ;  /* 0x000019120800a986 */ /* 0x0001e2000c101114 */
[----:B------:R-:W-:-:S03]  /*2f470*/  ISETP.LT.OR P2, PT, R29, 0x31, !P0 ;  /* 0x000000311d00780c */ /* 0x000fc60004741670 */
[----:B------:R1:W-:Y:S01]  /*2f480*/  @!P4 STG.E.U8 desc[UR20][R36.64+0x18], R19 ;  /* 0x000018132400c986 */ /* 0x0003e2000c101114 */
[----:B------:R-:W-:-:S09]  /*2f490*/  ISETP.LT.OR P4, PT, R29, 0x39, !P0 ;  /* 0x000000391d00780c */ /* 0x000fd20004781670 */
[----:B0-----:R-:W0:Y:S01]  /*2f4a0*/  @!P2 LDC.64 R8, c[0x0][0x5c0] ;  /* 0x00017000ff08ab82 */ /* 0x001e220000000a00 */
[----:B------:R-:W-:Y:S02]  /*2f4b0*/  @P2 LOP3.LUT R4, R4, 0x400000, RZ, 0xfc, !PT ;  /* 0x0040000004042812 */ /* 0x000fe400078efcff */
[----:B0-----:R-:W-:-:S04]  /*2f4c0*/  @!P2 IADD3 R32, P5, P6, R24, UR28, R8 ;  /* 0x0000001c1820ac10 */ /* 0x001fc8000febe008 */
[----:B------:R-:W-:Y:S02]  /*2f4d0*/  @!P2 IADD3.X R33, R30, UR27, R9, P5, P6 ;  /* 0x0000001b1e21ac10 */ /* 0x000fe4000afec409 */
[----:B------:R-:W-:-:S13]  /*2f4e0*/  ISETP.LT.OR P2, PT, R29, 0x32, !P0 ;  /* 0x000000321d00780c */ /* 0x000fda0004741670 */
[----:B------:R-:W0:Y:S02]  /*2f4f0*/  @!P2 LDC.64 R8, c[0x0][0x5c0] ;  /* 0x00017000ff08ab82 */ /* 0x000e240000000a00 */
[----:B0-----:R-:W-:-:S04]  /*2f500*/  @!P2 IADD3 R16, P5, P6, R24, UR28, R8 ;  /* 0x0000001c1810ac10 */ /* 0x001fc8000febe008 */
[----:B------:R-:W-:Y:S02]  /*2f510*/  @!P2 IADD3.X R17, R30, UR27, R9, P5, P6 ;  /* 0x0000001b1e11ac10 */ /* 0x000fe4000afec409 */
[----:B------:R-:W1:Y:S01]  /*2f520*/  @!P4 LDC.64 R8, c[0x0][0x5c0] ;  /* 0x00017000ff08cb82 */ /* 0x000e620000000a00 */
[----:B------:R-:W-:-:S13]  /*2f530*/  ISETP.LT.OR P2, PT, R29, 0x1a, !P0 ;  /* 0x0000001a1d00780c */ /* 0x000fda0004741670 */
[----:B------:R-:W-:Y:S01]  /*2f540*/  @!P2 STG.E.U8 desc[UR20][R12.64+0x19], R20 ;  /* 0x000019140c00a986 */ /* 0x000fe2000c101114 */
[----:B------:R-:W-:Y:S02]  /*2f550*/  ISETP.LT.OR P2, PT, R29, 0x3a, !P0 ;  /* 0x0000003a1d00780c */ /* 0x000fe40004741670 */
[----:B-1----:R-:W-:-:S04]  /*2f560*/  @!P4 IADD3 R36, P5, P6, R24, UR28, R8 ;  /* 0x0000001c1824cc10 */ /* 0x002fc8000febe008 */
[----:B------:R-:W-:Y:S02]  /*2f570*/  @!P4 IADD3.X R37, R30, UR27, R9, P5, P6 ;  /* 0x0000001b1e25cc10 */ /* 0x000fe4000afec409 */
[----:B------:R-:W-:Y:S02]  /*2f580*/  ISETP.LT.OR P5, PT, R29, 0x21, !P1 ;  /* 0x000000211d00780c */ /* 0x000fe40004fa1670 */
[C---:B------:R-:W-:Y:S02]  /*2f590*/  LOP3.LUT P4, RZ, R4.reuse, 0x800000, RZ, 0xc0, !PT ;  /* 0x0080000004ff7812 */ /* 0x040fe4000788c0ff */
[----:B------:R-:W-:-:S09]  /*2f5a0*/  LOP3.LUT R4, R4, 0xffdfffff, RZ, 0xc0, !PT ;  /* 0xffdfffff04047812 */ /* 0x000fd200078ec0ff */
[----:B------:R-:W0:Y:S02]  /*2f5b0*/  @!P5 LDC.64 R8, c[0x0][0x5c0] ;  /* 0x00017000ff08db82 */ /* 0x000e240000000a00 */
        /* <DEDUP_REMOVED lines=11> */
[----:B------:R0:W-:Y:S04]  /*2f670*/  @!P5 STG.E.U8 desc[UR20][R8.64+0x21], R22 ;  /* 0x000021160800d986 */ /* 0x0001e8000c101114 */
[----:B------:R-:W-:Y:S01]  /*2f680*/  @!P4 STG.E.U8 desc[UR20][R26.64+0x20], R23 ;  /* 0x000020171a00c986 */ /* 0x000fe2000c101114 */
[----:B------:R-:W-:-:S03]  /*2f690*/  ISETP.LT.OR P4, PT, R29, 0x42, !P0 ;  /* 0x000000421d00780c */ /* 0x000fc60004781670 */
[----:B------:R-:W-:Y:S01]  /*2f6a0*/  @!P3 STG.E.U8 desc[UR20][R14.64+0x21], R216 ;  /* 0x000021d80e00b986 */ /* 0x000fe2000c101114 */
[----:B------:R-:W-:Y:S01]  /*2f6b0*/  ISETP.LT.OR P3, PT, R29, 0x29, !P1 ;  /* 0x000000291d00780c */ /* 0x000fe20004f61670 */
[----:B0-----:R-:W0:Y:S08]  /*2f6c0*/  @!P2 LDC.64 R8, c[0x0][0x5c0] ;  /* 0x00017000ff08ab82 */ /* 0x001e300000000a00 */
[----:B------:R-:W-:-:S02]  /*2f6d0*/  @P4 LOP3.LUT R4, R4, 0x200000, RZ, 0xfc, !PT ;  /* 0x0020000004044812 */ /* 0x000fc400078efcff */
[----:B0-----:R-:W-:-:S04]  /*2f6e0*/  @!P2 IADD3 R20, P5, P6, R24, UR28, R8 ;  /* 0x0000001c1814ac10 */ /* 0x001fc8000febe008 */
[----:B------:R-:W-:Y:S02]  /*2f6f0*/  @!P2 IADD3.X R21, R30, UR27, R9, P5, P6 ;  /* 0x0000001b1e15ac10 */ /* 0x000fe4000afec409 */
[----:B------:R-:W0:Y:S01]  /*2f700*/  @!P4 LDC.64 R8, c[0x0][0x5c0] ;  /* 0x00017000ff08cb82 */ /* 0x000e220000000a00 */
[----:B------:R-:W-:Y:S02]  /*2f710*/  ISETP.LT.OR P2, PT, R29, 0x49, !P0 ;  /* 0x000000491d00780c */ /* 0x000fe40004741670 */
[----:B0-----:R-:W-:-:S04]  /*2f720*/  @!P4 IADD3 R18, P5, P6, R24, UR28, R8 ;  /* 0x0000001c1812cc10 */ /* 0x001fc8000febe008 */
[----:B------:R-:W-:-:S07]  /*2f730*/  @!P4 IADD3.X R19, R30, UR27, R9, P5, P6 ;  /* 0x0000001b1e13cc10 */ /* 0x000fce000afec409 */
[----:B------:R-:W0:Y:S01]  /*2f740*/  @!P2 LDC.64 R8, c[0x0][0x5c0] ;  /* 0x00017000ff08ab82 */ /* 0x000e220000000a00 */
[----:B------:R-:W-:Y:S02]  /*2f750*/  ISETP.LT.OR P4, PT, R29, 0x51, !P0 ;  /* 0x000000511d00780c */ /* 0x000fe40004781670 */
[----:B0-----:R-:W-:-:S04]  /*2f760*/  @!P2 IADD3 R38, P5, P6, R24, UR28, R8 ;  /* 0x0000001c1826ac10 */ /* 0x001fc8000febe008 */
[----:B------:R-:W-:Y:S02]  /*2f770*/  @!P2 IADD3.X R39, R30, UR27, R9, P5, P6 ;  /* 0x0000001b1e27ac10 */ /* 0x000fe4000afec409 */
[----:B------:R-:W0:Y:S01]  /*2f780*/  @!P3 LDC.64 R8, c[0x0][0x5c0] ;  /* 0x00017000ff08bb82 */ /* 0x000e220000000a00 */
[----:B------:R-:W-:Y:S02]  /*2f790*/  ISETP.LT.OR P2, PT, R29, 0x29, !P0 ;  /* 0x000000291d00780c */ /* 0x000fe40004741670 */
[----:B0-----:R-:W-:-:S05]  /*2f7a0*/  @!P3 IADD3 R8, P5, R24, R8, RZ ;  /* 0x000000081808b210 */ /* 0x001fca0007fbe0ff */
[----:B------:R-:W-:-:S05]  /*2f7b0*/  @!P3 IMAD.X R9, R30, 0x1, R9, P5 ;  /* 0x000000011e09b824 */ /* 0x000fca00028e0609 */
[----:B------:R0:W-:Y:S01]  /*2f7c0*/  @!P3 STG.E.U8 desc[UR20][R8.64+0x28], R217 ;  /* 0x000028d90800b986 */ /* 0x0001e2000c101114 */
[----:B------:R-:W-:-:S13]  /*2f7d0*/  ISETP.LT.OR P3, PT, R29, 0x4a, !P0 ;  /* 0x0000004a1d00780c */ /* 0x000fda0004761670 */
[----:B0-----:R-:W0:Y:S02]  /*2f7e0*/  @!P3 LDC.64 R8, c[0x0][0x5c0] ;  /* 0x00017000ff08bb82 */ /* 0x001e240000000a00 */
[----:B0-----:R-:W-:-:S04]  /*2f7f0*/  @!P3 IADD3 R14, P5, P6, R24, UR28, R8 ;  /* 0x0000001c180ebc10 */ /* 0x001fc8000febe008 */
[----:B------:R-:W-:Y:S02]  /*2f800*/  @!P3 IADD3.X R15, R30, UR27, R9, P5, P6 ;  /* 0x0000001b1e0fbc10 */ /* 0x000fe4000afec409 */
[----:B------:R-:W-:-:S13]  /*2f810*/  ISETP.LT.OR P5, PT, R29, 0x2a, !P1 ;  /* 0x0000002a1d00780c */ /* 0x000fda0004fa1670 */
[----:B------:R-:W0:Y:S02]  /*2f820*/  @!P5 LDC.64 R8, c[0x0][0x5c0] ;  /* 0x00017000ff08db82 */ /* 0x000e240000000a00 */
[----:B0-----:R-:W-:-:S05]  /*2f830*/  @!P5 IADD3 R8, P6, R24, R8, RZ ;  /* 0x000000081808d210 */ /* 0x001fca0007fde0ff */
[----:B------:R-:W-:-:S05]  /*2f840*/  @!P5 IMAD.X R9, R30, 0x1, R9, P6 ;  /* 0x000000011e09d824 */ /* 0x000fca00030e0609 */
[----:B------:R0:W-:Y:S04]  /*2f850*/  @!P5 STG.E.U8 desc[UR20][R8.64+0x29], R218 ;  /* 0x000029da0800d986 */ /* 0x0001e8000c101114 */
[----:B------:R-:W-:Y:S01]  /*2f860*/  @!P2 STG.E.U8 desc[UR20][R34.64+0x28], R219 ;  /* 0x000028db2200a986 */ /* 0x000fe2000c101114 */
[----:B------:R-:W-:Y:S01]  /*2f870*/  ISETP.LT.OR P2, PT, R29, 0x52, !P0 ;  /* 0x000000521d00780c */ /* 0x000fe20004741670 */
[----:B0-----:R-:W0:Y:S02]  /*2f880*/  @!P4 LDC.64 R8, c[0x0][0x5c0] ;  /* 0x00017000ff08cb82 */ /* 0x001e240000000a00 */
[----:B0-----:R-:W-:-:S04]  /*2f890*/  @!P4 IADD3 R26, P5, P6, R24, UR28, R8 ;  /* 0x0000001c181acc10 */ /* 0x001fc8000febe008 */
[----:B------:R-:W-:-:S06]  /*2f8a0*/  @!P4 IADD3.X R27, R30, UR27, R9, P5, P6 ;  /* 0x0000001b1e1bcc10 */ /* 0x000fcc000afec409 */
[----:B------:R-:W0:Y:S01]  /*2f8b0*/  @!P2 LDC.64 R8, c[0x0][0x5c0] ;  /* 0x00017000ff08ab82 */ /* 0x000e220000000a00 */
[----:B------:R-:W-:-:S13]  /*2f8c0*/  ISETP.LT.OR P4, PT, R29, 0x2a, !P0 ;  /* 0x0000002a1d00780c */ /* 0x000fda0004781670 */
[----:B------:R-:W-:Y:S01]  /*2f8d0*/  @!P4 STG.E.U8 desc[UR20][R10.64+0x29], R220 ;  /* 0x000029dc0a00c986 */ /* 0x000fe2000c101114 */
[----:B------:R-:W-:Y:S02]  /*2f8e0*/  ISETP.LT.OR P4, PT, R29, 0x5a, !P0 ;  /* 0x0000005a1d00780c */ /* 0x000fe40004781670 */
[----:B0-----:R-:W-:-:S04]  /*2f8f0*/  @!P2 IADD3 R22, P5, P6, R24, UR28, R8 ;  /* 0x0000001c1816ac10 */ /* 0x001fc8000febe008 */
[----:B------:R-:W-:Y:S02]  /*2f900*/  @!P2 IADD3.X R23, R30, UR27, R9, P5, P6 ;  /* 0x0000001b1e17ac10 */ /* 0x000fe4000afec409 */
[----:B------:R-:W-:-:S13]  /*2f910*/  ISETP.LT.OR P2, PT, R29, 0x59, !P0 ;  /* 0x000000591d00780c */ /* 0x000fda0004741670 */
[----:B------:R-:W0:Y:S02]  /*2f920*/  @!P2 LDC.64 R8, c[0x0][0x5c0] ;  /* 0x00017000ff08ab82 */ /* 0x000e240000000a00 */
[----:B0-----:R-:W-:-:S04]  /*2f930*/  @!P2 IADD3 R42, P5, P6, R24, UR28, R8 ;  /* 0x0000001c182aac10 */ /* 0x001fc8000febe008 */
[----:B------:R-:W-:Y:S02]  /*2f940*/  @!P2 IADD3.X R43, R30, UR27, R9, P5, P6 ;  /* 0x0000001b1e2bac10 */ /* 0x000fe4000afec409 */
[----:B------:R-:W-:Y:S02]  /*2f950*/  ISETP.LT.OR P5, PT, R29, 0x31, !P1 ;  /* 0x000000311d00780c */ /* 0x000fe40004fa1670 */
[----:B------:R-:W-:-:S11]  /*2f960*/  LOP3.LUT P2, RZ, R4, 0x400000, RZ, 0xc0, !PT ;  /* 0x0040000004ff7812 */ /* 0x000fd6000784c0ff */
        /* <DEDUP_REMOVED lines=10> */
[----:B------:R-:W-:-:S04]  /*2fa10*/  @P4 LOP3.LUT R5, R5, 0x1, RZ, 0xfc, !PT ;  /* 0x0000000105054812 */ /* 0x000fc800078efcff */
[----:B------:R-:W-:Y:S02]  /*2fa20*/  LOP3.LUT R5, R5, 0xfffffbff, RZ, 0xc0, !PT ;  /* 0xfffffbff05057812 */ /* 0x000fe400078ec0ff */
[----:B0-----:R-:W-:-:S05]  /*2fa30*/  @!P5 IADD3 R8, P6, R24, R8, RZ ;  /* 0x000000081808d210 */ /* 0x001fca0007fde0ff */
[----:B------:R-:W-:-:S05]  /*2fa40*/  @!P5 IMAD.X R9, R30, 0x1, R9, P6 ;  /* 0x000000011e09d824 */ /* 0x000fca00030e0609 */
[----:B------:R0:W-:Y:S04]  /*2fa50*/  @!P5 STG.E.U8 desc[UR20][R8.64+0x31], R222 ;  /* 0x000031de0800d986 */ /* 0x0001e8000c101114 */
[----:B------:R1:W-:Y:S01]  /*2fa60*/  @!P2 STG.E.U8 desc[UR20][R32.64+0x30], R223 ;  /* 0x000030df2000a986 */ /* 0x0003e2000c101114 */
[----:B0-----:R-:W0:Y:S02]  /*2fa70*/  @!P4 LDC.64 R8, c[0x0][0x5c0] ;  /* 0x00017000ff08cb82 */ /* 0x001e240000000a00 */
[----:B0-----:R-:W-:-:S04]  /*2fa80*/  @!P4 IADD3 R34, P5, P6, R24, UR28, R8 ;  /* 0x0000001c1822cc10 */ /* 0x001fc8000febe008 */
[----:B------:R-:W-:Y:S02]  /*2fa90*/  @!P4 IADD3.X R35, R30, UR27, R9, P5, P6 ;  /* 0x0000001b1e23cc10 */ /* 0x000fe4000afec409 */
[C---:B------:R-:W-:Y:S02]  /*2faa0*/  ISETP.LT.OR P4, PT, R29.reuse, 0x62, !P0 ;  /* 0x000000621d00780c */ /* 0x040fe40004781670 */
[----:B------:R-:W-:-:S11]  /*2fab0*/  ISETP.LT.OR P6, PT, R29, 0x69, !P0 ;  /* 0x000000691d00780c */ /* 0x000fd600047c1670 */
[----:B------:R-:W1:Y:S01]  /*2fac0*/  @!P4 LDC.64 R8, c[0x0][0x5c0] ;  /* 0x00017000ff08cb82 */ /* 0x000e620000000a00 */
[----:B------:R-:W-:-:S04]  /*2fad0*/  @P4 LOP3.LUT R5, R5, 0x400, RZ, 0xfc, !PT ;  /* 0x0000040005054812 */ /* 0x000fc800078efcff */
[----:B------:R-:W-:-:S04]  /*2fae0*/  LOP3.LUT R5, R5, 0xfffff7ff, RZ, 0xc0, !PT ;  /* 0xfffff7ff05057812 */ /* 0x000fc800078ec0ff */
[----:B------:R-:W-:-:S04]  /*2faf0*/  @P6 LOP3.LUT R5, R5, 0x800, RZ, 0xfc, !PT ;  /* 0x0000080005056812 */ /* 0x000fc800078efcff */
[----:B------:R-:W-:Y:S02]  /*2fb00*/  LOP3.LUT R5, R5, 0xffffffef, RZ, 0xc0, !PT ;  /* 0xffffffef05057812 */ /* 0x000fe400078ec0ff */
[----:B-1----:R-:W-:-:S04]  /*2fb10*/  @!P4 IADD3 R32, P2, P5, R24, UR28, R8 ;  /* 0x0000001c1820cc10 */ /* 0x002fc8000fd5e008 */
[----:B------:R-:W-:Y:S02]  /*2fb20*/  @!P4 IADD3.X R33, R30, UR27, R9, P2, P5 ;  /* 0x0000001b1e21cc10 */ /* 0x000fe400097ea409 */
[----:B------:R-:W0:Y:S01]  /*2fb30*/  @!P6 LDC.64 R8, c[0x0][0x5c0] ;  /* 0x00017000ff08eb82 */ /* 0x000e220000000a00 */
[----:B------:R-:W-:-:S13]  /*2fb40*/  ISETP.LT.OR P4, PT, R29, 0x32, !P0 ;  /* 0x000000321d00780c */ /* 0x000fda0004781670 */
[----:B------:R-:W-:Y:S01]  /*2fb50*/  @!P4 STG.E.U8 desc[UR20][R16.64+0x31], R224 ;  /* 0x000031e01000c986 */ /* 0x000fe2000c101114 */
[----:B------:R-:W-:Y:S02]  /*2fb60*/  ISETP.LT.OR P4, PT, R29, 0x6a, !P0 ;  /* 0x0000006a1d00780c */ /* 0x000fe40004781670 */
[----:B0-----:R-:W-:-:S04]  /*2fb70*/  @!P6 IADD3 R46, P2, P5, R24, UR28, R8 ;  /* 0x0000001c182eec10 */ /* 0x001fc8000fd5e008 */
[----:B------:R-:W-:Y:S02]  /*2fb80*/  @!P6 IADD3.X R47, R30, UR27, R9, P2, P5 ;  /* 0x0000001b1e2fec10 */ /* 0x000fe400097ea409 */
[C---:B------:R-:W-:Y:S02]  /*2fb90*/  ISETP.LT.OR P2, PT, R29.reuse, 0x39, !P1 ;  /* 0x000000391d00780c */ /* 0x040fe40004f41670 */
[----:B------:R-:W-:-:S03]  /*2fba0*/  ISETP.LT.OR P6, PT, R29, 0x71, !P0 ;  /* 0x000000711d00780c */ /* 0x000fc600047c1670 */
[----:B------:R-:W-:-:S04]  /*2fbb0*/  @P4 LOP3.LUT R5, R5, 0x10, RZ, 0xfc, !PT ;  /* 0x0000001005054812 */ /* 0x000fc800078efcff */
[----:B------:R-:W-:-:S04]  /*2fbc0*/  LOP3.LUT R5, R5, 0xffffefff, RZ, 0xc0, !PT ;  /* 0xffffefff05057812 */ /* 0x000fc800078ec0ff */
[----:B------:R-:W0:Y:S02]  /*2fbd0*/  @!P2 LDC.64 R8, c[0x0][0x5c0] ;  /* 0x00017000ff08ab82 */ /* 0x000e240000000a00 */
[----:B------:R-:W-:-:S04]  /*2fbe0*/  @P6 LOP3.LUT R5, R5, 0x1000, RZ, 0xfc, !PT ;  /* 0x0000100005056812 */ /* 0x000fc800078efcff */
[----:B------:R-:W-:Y:S02]  /*2fbf0*/  LOP3.LUT R5, R5, 0xffffffdf, RZ, 0xc0, !PT ;  /* 0xffffffdf05057812 */ /* 0x000fe400078ec0ff */
        /* <DEDUP_REMOVED lines=12> */
[----:B------:R1:W-:Y:S01]  /*2fcc0*/  @!P4 STG.E.U8 desc[UR20][R36.64+0x38], R227 ;  /* 0x000038e32400c986 */ /* 0x0003e2000c101114 */
[----:B------:R-:W-:Y:S01]  /*2fcd0*/  ISETP.LT.OR P4, PT, R29, 0x72, !P0 ;  /* 0x000000721d00780c */ /* 0x000fe20004781670 */
[----:B0-----:R-:W0:-:S12]  /*2fce0*/  @!P6 LDC.64 R8, c[0x0][0x5c0] ;  /* 0x00017000ff08eb82 */ /* 0x001e180000000a00 */
[----:B------:R-:W-:-:S04]  /*2fcf0*/  @P4 LOP3.LUT R5, R5, 0x20, RZ, 0xfc, !PT ;  /* 0x0000002005054812 */ /* 0x000fc800078efcff */
[----:B------:R-:W-:Y:S02]  /*2fd00*/  LOP3.LUT R5, R5, 0xffffdfff, RZ, 0xc0, !PT ;  /* 0xffffdfff05057812 */ /* 0x000fe400078ec0ff */
[----:B0-----:R-:W-:-:S04]  /*2fd10*/  @!P6 IADD3 R40, P2, P5, R24, UR28, R8 ;  /* 0x0000001c1828ec10 */ /* 0x001fc8000fd5e008 */
[----:B------:R-:W-:Y:S02]  /*2fd20*/  @!P6 IADD3.X R41, R30, UR27, R9, P2, P5 ;  /* 0x0000001b1e29ec10 */ /* 0x000fe400097ea409 */
[----:B------:R-:W1:Y:S01]  /*2fd30*/  @!P4 LDC.64 R8, c[0x0][0x5c0] ;  /* 0x00017000ff08cb82 */ /* 0x000e620000000a00 */
[----:B------:R-:W-:-:S13]  /*2fd40*/  ISETP.LT.OR P6, PT, R29, 0x79, !P0 ;  /* 0x000000791d00780c */ /* 0x000fda00047c1670 */
        /* <DEDUP_REMOVED lines=10> */
[----:B------:R-:W-:-:S05]  /*2fdf0*/  ISETP.LT.OR P2, PT, R29, 0x41, !P1 ;  /* 0x000000411d00780c */ /* 0x000fca0004f41670 */
[----:B------:R-:W-:Y:S02]  /*2fe00*/  @P4 LOP3.LUT R5, R5, 0x2, RZ, 0xfc, !PT ;  /* 0x0000000205054812 */ /* 0x000fe400078efcff */
[----:B------:R-:W-:Y:S02]  /*2fe10*/  ISETP.LT.OR P6, PT, R29, 0x41, !P0 ;  /* 0x000000411d00780c */ /* 0x000fe400047c1670 */
[----:B------:R-:W-:-:S04]  /*2fe20*/  LOP3.LUT R5, R5, 0xffffbfff, RZ, 0xc0, !PT ;  /* 0xffffbfff05057812 */ /* 0x000fc800078ec0ff */
        /* <DEDUP_REMOVED lines=23> */
[C---:B------:R-:W-:Y:S02]  /*2ffa0*/  LOP3.LUT P4, RZ, R4.reuse, 0x200000, RZ, 0xc0, !PT ;  /* 0x0020000004ff7812 */ /* 0x040fe4000788c0ff */
[----:B------:R-:W-:-:S11]  /*2ffb0*/  LOP3.LUT R4, R4, 0xfff7ffff, RZ, 0xc0, !PT ;  /* 0xfff7ffff04047812 */ /* 0x000fd600078ec0ff */
[----:B------:R-:W-:Y:S01]  /*2ffc0*/  @!P4 STG.E.U8 desc[UR20][R18.64+0x41], R232 ;  /* 0x000041e81200c986 */ /* 0x000fe2000c101114 */
[----:B-1----:R-:W-:-:S04]  /*2ffd0*/  @!P6 IADD3 R20, P2, P5, R24, UR28, R8 ;  /* 0x0000001c1814ec10 */ /* 0x002fc8000fd5e008 */
[----:B------:R-:W-:Y:S02]  /*2ffe0*/  @!P6 IADD3.X R21, R30, UR27, R9, P2, P5 ;  /* 0x0000001b1e15ec10 */ /* 0x000fe400097ea409 */
[----:B------:R-:W-:-:S13]  /*2fff0*/  ISETP.LT.OR P6, PT, R29, 0x89, !P0 ;  /* 0x000000891d00780c */ /* 0x000fda00047c1670 */
[----:B------:R-:W0:Y:S01]  /*30000*/  @!P6 LDC.64 R8, c[0x0][0x5c0] ;  /* 0x00017000ff08eb82 */ /* 0x000e220000000a00 */
[----:B------:R-:W-:-:S04]  /*30010*/  @P6 LOP3.LUT R5, R5, 0x8000, RZ, 0xfc, !PT ;  /* 0x0000800005056812 */ /* 0x000fc800078efcff */
[----:B------:R-:W-:Y:S02]  /*30020*/  LOP3.LUT R5, R5, 0xffffff7f, RZ, 0xc0, !PT ;  /* 0xffffff7f05057812 */ /* 0x000fe400078ec0ff */
[----:B0-----:R-:W-:-:S04]  /*30030*/  @!P6 IADD3 R54, P2, P5, R24, UR28, R8 ;  /* 0x0000001c1836ec10 */ /* 0x001fc8000fd5e008 */
[----:B------:R-:W-:Y:S02]  /*30040*/  @!P6 IADD3.X R55, R30, UR27, R9, P2, P5 ;  /* 0x0000001b1e37ec10 */ /* 0x000fe400097ea409 */
[----:B------:R-:W-:-:S13]  /*30050*/  ISETP.LT.OR P2, PT, R29, 0x49, !P1 ;  /* 0x000000491d00780c */ /* 0x000fda0004f41670 */
[----:B------:R-:W0:Y:S02]  /*30060*/  @!P2 LDC.64 R8, c[0x0][0x5c0] ;  /* 0x00017000ff08ab82 */ /* 0x000e240000000a00 */
[----:B0-----:R-:W-:-:S05]  /*30070*/  @!P2 IADD3 R8, P4, R24, R8, RZ ;  /* 0x000000081808a210 */ /* 0x001fca0007f9e0ff */
[----:B------:R-:W-:Y:S01]  /*30080*/  @!P2 IMAD.X R9, R30, 0x1, R9, P4 ;  /* 0x000000011e09a824 */ /* 0x000fe200020e0609 */
[----:B------:R-:W-:-:S04]  /*30090*/  ISETP.LT.OR P4, PT, R29, 0x8a, !P0 ;  /* 0x0000008a1d00780c */ /* 0x000fc80004781670 */
[----:B------:R0:W-:Y:S09]  /*300a0*/  @!P2 STG.E.U8 desc[UR20][R8.64+0x48], R233 ;  /* 0x000048e90800a986 */ /* 0x0001f2000c101114 */
[----:B------:R-:W-:Y:S01]  /*300b0*/  @P4 LOP3.LUT R4, R4, 0x80000, RZ, 0xfc, !PT ;  /* 0x0008000004044812 */ /* 0x000fe200078efcff */
[----:B0-----:R-:W0:Y:S03]  /*300c0*/  @!P4 LDC.64 R8, c[0x0][0x5c0] ;  /* 0x00017000ff08cb82 */ /* 0x001e260000000a00 */
[----:B------:R-:W-:-:S02]  /*300d0*/  LOP3.LUT R4, R4, 0xffefffff, RZ, 0xc0, !PT ;  /* 0xffefffff04047812 */ /* 0x000fc400078ec0ff */
        /* <DEDUP_REMOVED lines=9> */
[----:B------:R1:W-:Y:S04]  /*30170*/  @!P4 STG.E.U8 desc[UR20][R38.64+0x48], R235 ;  /* 0x000048eb2600c986 */ /* 0x0003e8000c101114 */
[----:B------:R-:W-:Y:S01]  /*30180*/  @!P3 STG.E.U8 desc[UR20][R14.64+0x49], R236 ;  /* 0x000049ec0e00b986 */ /* 0x000fe2000c101114 */
[----:B------:R-:W-:-:S05]  /*30190*/  ISETP.LT.OR P3, PT, R29, 0x51, !P1 ;  /* 0x000000511d00780c */ /* 0x000fca0004f61670 */
[----:B0-----:R-:W0:Y:S01]  /*301a0*/  @!P2 LDC.64 R8, c[0x0][0x5c0] ;  /* 0x00017000ff08ab82 */ /* 0x001e220000000a00 */
[----:B------:R-:W-:Y:S02]  /*301b0*/  @P2 LOP3.LUT R4, R4, 0x100000, RZ, 0xfc, !PT ;  /* 0x0010000004042812 */ /* 0x000fe400078efcff */
[----:B0-----:R-:W-:-:S04]  /*301c0*/  @!P2 IADD3 R48, P5, P6, R24, UR28, R8 ;  /* 0x0000001c1830ac10 */ /* 0x001fc8000febe008 */
[----:B------:R-:W-:Y:S02]  /*301d0*/  @!P2 IADD3.X R49, R30, UR27, R9, P5, P6 ;  /* 0x0000001b1e31ac10 */ /* 0x000fe4000afec409 */
[----:B------:R-:W-:-:S13]  /*301e0*/  ISETP.LT.OR P2, PT, R29, 0x92, !P0 ;  /* 0x000000921d00780c */ /* 0x000fda0004741670 */
[----:B------:R-:W1:Y:S01]  /*301f0*/  @!P2 LDC.64 R8, c[0x0][0x5c0] ;  /* 0x00017000ff08ab82 */ /* 0x000e620000000a00 */
[----:B------:R-:W-:-:S04]  /*30200*/  @P2 LOP3.LUT R5, R5, 0x80, RZ, 0xfc, !PT ;  /* 0x0000008005052812 */ /* 0x000fc800078efcff */
[----:B------:R-:W-:Y:S02]  /*30210*/  LOP3.LUT R5, R5, 0xfffdffff, RZ, 0xc0, !PT ;  /* 0xfffdffff05057812 */ /* 0x000fe400078ec0ff */
        /* <DEDUP_REMOVED lines=8> */
[----:B------:R-:W0:Y:S01]  /*302a0*/  @!P3 LDC.64 R8, c[0x0][0x5c0] ;  /* 0x00017000ff08bb82 */ /* 0x000e220000000a00 */
[----:B------:R-:W-:Y:S02]  /*302b0*/  ISETP.LT.OR P2, PT, R29, 0x9a, !P0 ;  /* 0x0000009a1d00780c */ /* 0x000fe40004741670 */
[----:B------:R-:W-:-:S11]  /*302c0*/  F2FP.SATFINITE.E4M3.F32.PACK_AB_MERGE_C R31, RZ, R31, RZ ;  /* 0x0000001fff1f723e */ /* 0x000fd600048070ff */
[----:B------:R-:W-:Y:S02]  /*302d0*/  @P2 LOP3.LUT R5, R5, 0x10000, RZ, 0xfc, !PT ;  /* 0x0001000005052812 */ /* 0x000fe400078efcff */
[----:B0-----:R-:W-:-:S05]  /*302e0*/  @!P3 IADD3 R8, P5, R24, R8, RZ ;  /* 0x000000081808b210 */ /* 0x001fca0007fbe0ff */
[----:B------:R-:W-:-:S05]  /*302f0*/  @!P3 IMAD.X R9, R30, 0x1, R9, P5 ;  /* 0x000000011e09b824 */ /* 0x000fca00028e0609 */
[----:B------:R0:W-:Y:S02]  /*30300*/  @!P3 STG.E.U8 desc[UR20][R8.64+0x50], R237 ;  /* 0x000050ed0800b986 */ /* 0x0001e4000c101114 */
[----:B0-----:R-:W0:Y:S02]  /*30310*/  @!P2 LDC.64 R8, c[0x0][0x5c0] ;  /* 0x00017000ff08ab82 */ /* 0x001e240000000a00 */
[----:B0-----:R-:W-:-:S04]  /*30320*/  @!P2 IADD3 R14, P3, P5, R24, UR28, R8 ;  /* 0x0000001c180eac10 */ /* 0x001fc8000fd7e008 */
[----:B------:R-:W-:Y:S02]  /*30330*/  @!P2 IADD3.X R15, R30, UR27, R9, P3, P5 ;  /* 0x0000001b1e0fac10 */ /* 0x000fe40009fea409 */
[----:B------:R-:W-:-:S13]  /*30340*/  ISETP.LT.OR P3, PT, R29, 0x52, !P1 ;  /* 0x000000521d00780c */ /* 0x000fda0004f61670 */
[----:B------:R-:W0:Y:S01]  /*30350*/  @!P3 LDC.64 R8, c[0x0][0x5c0] ;  /* 0x00017000ff08bb82 */ /* 0x000e220000000a00 */
[----:B------:R-:W-:Y:S02]  /*30360*/  ISETP.LT.OR P2, PT, R29, 0xa1, !P0 ;  /* 0x000000a11d00780c */ /* 0x000fe40004741670 */
[----:B0-----:R-:W-:-:S05]  /*30370*/  @!P3 IADD3 R8, P5, R24, R8, RZ ;  /* 0x000000081808b210 */ /* 0x001fca0007fbe0ff */
[----:B------:R-:W-:-:S05]  /*30380*/  @!P3 IMAD.X R9, R30, 0x1, R9, P5 ;  /* 0x000000011e09b824 */ /* 0x000fca00028e0609 */
[----:B------:R0:W-:Y:S02]  /*30390*/  @!P3 STG.E.U8 desc[UR20][R8.64+0x51], R31 ;  /* 0x0000511f0800b986 */ /* 0x0001e4000c101114 */
[----:B0-----:R-:W0:Y:S01]  /*303a0*/  @!P2 LDC.64 R8, c[0x0][0x5c0] ;  /* 0x00017000ff08ab82 */ /* 0x001e220000000a00 */
[----:B------:R-:W-:Y:S02]  /*303b0*/  LOP3.LUT R5, R5, 0xfffbffff, RZ, 0xc0, !PT ;  /* 0xfffbffff05057812 */ /* 0x000fe400078ec0ff */
[----:B------:R-:W-:Y:S02]  /*303c0*/  ISETP.LT.OR P4, PT, R29, 0x51, !P0 ;  /* 0x000000511d00780c */ /* 0x000fe40004781670 */
[----:B------:R-:W-:Y:S02]  /*303d0*/  @P2 LOP3.LUT R5, R5, 0x40000, RZ, 0xfc, !PT ;  /* 0x0004000005052812 */ /* 0x000fe400078efcff */
[----:B0-----:R-:W-:Y:S01]  /*303e0*/  @!P2 IADD3 R52, P3, P5, R24, UR28, R8 ;  /* 0x0000001c1834ac10 */ /* 0x001fe2000fd7e008 */
[----:B----4-:R-:W-:-:S02]  /*303f0*/  FMUL R8, R57, UR23 ;  /* 0x0000001739087c20 */ /* 0x010fc40008400000 */
[----:B------:R-:W2:Y:S01]  /*30400*/  LDL.LU R57, [R1+0x310] ;  /* 0x0003100001397983 */ /* 0x000ea20000300800 */
[----:B------:R-:W-:Y:S02]  /*30410*/  @!P2 IADD3.X R53, R30, UR27, R9, P3, P5 ;  /* 0x0000001b1e35ac10 */ /* 0x000fe40009fea409 */
[----:B------:R-:W-:Y:S02]  /*30420*/  ISETP.LT.OR P2, PT, R29, 0xa2, !P0 ;  /* 0x000000a21d00780c */ /* 0x000fe40004741670 */
[----:B------:R-:W-:-:S05]  /*30430*/  F2FP.SATFINITE.E4M3.F32.PACK_AB_MERGE_C R8, RZ, R8, RZ ;  /* 0x00000008ff08723e */ /* 0x000fca00048070ff */
[----:B------:R0:W-:Y:S06]  /*30440*/  @!P4 STG.E.U8 desc[UR20][R26.64+0x50], R8 ;  /* 0x000050081a00c986 */ /* 0x0001ec000c101114 */
[----:B0-----:R-:W0:Y:S01]  /*30450*/  @!P2 LDC.64 R8, c[0x0][0x5c0] ;  /* 0x00017000ff08ab82 */ /* 0x001e220000000a00 */
[----:B------:R-:W-:-:S04]  /*30460*/  LOP3.LUT R5, R5, 0xfffffeff, RZ, 0xc0, !PT ;  /* 0xfffffeff05057812 */ /* 0x000fc800078ec0ff */
[----:B------:R-:W-:Y:S02]  /*30470*/  @P2 LOP3.LUT R5, R5, 0x100, RZ, 0xfc, !PT ;  /* 0x0000010005052812 */ /* 0x000fe400078efcff */
[----:B0-----:R-:W-:-:S04]  /*30480*/  @!P2 IADD3 R26, P3, P5, R24, UR28, R8 ;  /* 0x0000001c181aac10 */ /* 0x001fc8000fd7e008 */
[----:B------:R-:W-:Y:S02]  /*30490*/  @!P2 IADD3.X R27, R30, UR27, R9, P3, P5 ;  /* 0x0000001b1e1bac10 */ /* 0x000fe40009fea409 */
[----:B------:R-:W-:-:S13]  /*304a0*/  ISETP.LT.OR P2, PT, R29, 0xa9, !P0 ;  /* 0x000000a91d00780c */ /* 0x000fda0004741670 */
[----:B------:R-:W0:Y:S02]  /*304b0*/  @!P2 LDC.64 R8, c[0x0][0x5c0] ;  /* 0x00017000ff08ab82 */ /* 0x000e240000000a00 */
[----:B0-----:R-:W-:Y:S01]  /*304c0*/  @!P2 IADD3 R62, P3, P5, R24, UR28, R8 ;  /* 0x0000001c183eac10 */ /* 0x001fe2000fd7e008 */
[----:B---3--:R-:W-:Y:S02]  /*304d0*/  FMUL R8, R56, UR23 ;  /* 0x0000001738087c20 */ /* 0x008fe40008400000 */
[----:B------:R-:W3:Y:S01]  /*304e0*/  LDL.LU R56, [R1+0x314] ;  /* 0x0003140001387983 */ /* 0x000ee20000300800 */
[C---:B------:R-:W-:Y:S02]  /*304f0*/  ISETP.LT.OR P4, PT, R29.reuse, 0x52, !P0 ;  /* 0x000000521d00780c */ /* 0x040fe40004781670 */
[----:B------:R-:W-:Y:S01]  /*30500*/  @!P2 IADD3.X R63, R30, UR27, R9, P3, P5 ;  /* 0x0000001b1e3fac10 */ /* 0x000fe20009fea409 */
[----:B------:R-:W4:Y:S01]  /*30510*/  LDL.LU R64, [R1+0x318] ;  /* 0x0003180001407983 */ /* 0x000f220000300800 */
[----:B------:R-:W-:-:S02]  /*30520*/  ISETP.LT.OR P3, PT, R29, 0x59, !P1 ;  /* 0x000000591d00780c */ /* 0x000fc40004f61670 */
[----:B------:R-:W-:-:S07]  /*30530*/  F2FP.SATFINITE.E4M3.F32.PACK_AB_MERGE_C R8, RZ, R8, RZ ;  /* 0x00000008ff08723e */ /* 0x000fce00048070ff */
[----:B------:R0:W-:Y:S04]  /*30540*/  @!P4 STG.E.U8 desc[UR20][R22.64+0x51], R8 ;  /* 0x000051081600c986 */ /* 0x0001e8000c101114 */
[----:B0-----:R-:W0:Y:S01]  /*30550*/  @!P3 LDC.64 R8, c[0x0][0x5c0] ;  /* 0x00017000ff08bb82 */ /* 0x001e220000000a00 */
[----:B------:R-:W-:Y:S01]  /*30560*/  LOP3.LUT R5, R5, 0xfff7ffff, RZ, 0xc0, !PT ;  /* 0xfff7ffff05057812 */ /* 0x000fe200078ec0ff */
[----:B------:R-:W-:-:S03]  /*30570*/  FMUL R22, R58, UR23 ;  /* 0x000000173a167c20 */ /* 0x000fc60008400000 */
[----:B------:R-:W-:Y:S02]  /*30580*/  @P2 LOP3.LUT R5, R5, 0x80000, RZ, 0xfc, !PT ;  /* 0x0008000005052812 */ /* 0x000fe400078efcff */
[----:B------:R-:W-:Y:S02]  /*30590*/  ISETP.LT.OR P2, PT, R29, 0xaa, !P0 ;  /* 0x000000aa1d00780c */ /* 0x000fe40004741670 */
[----:B------:R-:W-:Y:S02]  /*305a0*/  F2FP.SATFINITE.E4M3.F32.PACK_AB_MERGE_C R22, RZ, R22, RZ ;  /* 0x00000016ff16723e */ /* 0x000fe400048070ff */
        /* <DEDUP_REMOVED lines=8> */
[----:B------:R-:W-:-:S04]  /*30630*/  LOP3.LUT R5, R5, 0xfffffff7, RZ, 0xc0, !PT ;  /* 0xfffffff705057812 */ /* 0x000fc800078ec0ff */
[----:B------:R-:W-:Y:S02]  /*30640*/  @P2 LOP3.LUT R5, R5, 0x8, RZ, 0xfc, !PT ;  /* 0x0000000805052812 */ /* 0x000fe400078efcff */
[----:B------:R-:W-:Y:S02]  /*30650*/  ISETP.LT.OR P2, PT, R29, 0xb1, !P0 ;  /* 0x000000b11d00780c */ /* 0x000fe40004741670 */
[----:B0-----:R-:W-:-:S05]  /*30660*/  @!P3 IADD3 R8, P5, R24, R8, RZ ;  /* 0x000000081808b210 */ /* 0x001fca0007fbe0ff */
[----:B------:R-:W-:Y:S02]  /*30670*/  @!P3 IMAD.X R9, R30, 0x1, R9, P5 ;  /* 0x000000011e09b824 */ /* 0x000fe400028e0609 */
[----:B--2---:R-:W-:Y:S02]  /*30680*/  FMUL R31, R57, UR23 ;  /* 0x00000017391f7c20 */ /* 0x004fe40008400000 */
[----:B------:R-:W2:Y:S03]  /*30690*/  LDL.LU R57, [R1+0x31c] ;  /* 0x00031c0001397983 */ /* 0x000ea60000300800 */
[----:B------:R-:W-:-:S05]  /*306a0*/  F2FP.SATFINITE.E4M3.F32.PACK_AB_MERGE_C R31, RZ, R31, RZ ;  /* 0x0000001fff1f723e */ /* 0x000fca00048070ff */
[----:B------:R0:W-:Y:S02]  /*306b0*/  @!P3 STG.E.U8 desc[UR20][R8.64+0x59], R31 ;  /* 0x0000591f0800b986 */ /* 0x0001e4000c101114 */
[----:B0-----:R-:W0:Y:S02]  /*306c0*/  @!P2 LDC.64 R8, c[0x0][0x5c0] ;  /* 0x00017000ff08ab82 */ /* 0x001e240000000a00 */
[----:B0-----:R-:W-:Y:S01]  /*306d0*/  @!P2 IADD3 R58, P3, P5, R24, UR28, R8 ;  /* 0x0000001c183aac10 */ /* 0x001fe2000fd7e008 */
[----:B---3--:R-:W-:Y:S02]  /*306e0*/  FMUL R8, R56, UR23 ;  /* 0x0000001738087c20 */ /* 0x008fe40008400000 */
[----:B------:R-:W3:Y:S04]  /*306f0*/  LDL.LU R56, [R1+0x320] ;  /* 0x0003200001387983 */ /* 0x000ee80000300800 */
[----:B------:R-:W3:Y:S01]  /*30700*/  LDL.LU R68, [R1+0x324] ;  /* 0x0003240001447983 */ /* 0x000ee20000300800 */
[----:B------:R-:W-:-:S02]  /*30710*/  LOP3.LUT R5, R5, 0xffefffff, RZ, 0xc0, !PT ;  /* 0xffefffff05057812 */ /* 0x000fc400078ec0ff */
[----:B------:R-:W-:Y:S01]  /*30720*/  ISETP.LT.OR P4, PT, R29, 0x59, !P0 ;  /* 0x000000591d00780c */ /* 0x000fe20004781670 */
[----:B------:R-:W3:Y:S01]  /*30730*/  LDL.LU R70, [R1+0x328] ;  /* 0x0003280001467983 */ /* 0x000ee20000300800 */
[----:B------:R-:W-:Y:S02]  /*30740*/  @P2 LOP3.LUT R5, R5, 0x100000, RZ, 0xfc, !PT ;  /* 0x0010000005052812 */ /* 0x000fe400078efcff */
[----:B------:R-:W-:Y:S01]  /*30750*/  @!P2 IADD3.X R59, R30, UR27, R9, P3, P5 ;  /* 0x0000001b1e3bac10 */ /* 0x000fe20009fea409 */
[----:B------:R-:W3:Y:S01]  /*30760*/  LDL.LU R69, [R1+0x32c] ;  /* 0x00032c0001457983 */ /* 0x000ee20000300800 */
        /* <DEDUP_REMOVED lines=9> */
[----:B------:R-:W0:Y:S01]  /*30800*/  @!P2 LDC.64 R8, c[0x0][0x5c0] ;  /* 0x00017000ff08ab82 */ /* 0x000e220000000a00 */
[----:B------:R-:W-:Y:S02]  /*30810*/  ISETP.LT.OR P4, PT, R29, 0x5a, !P0 ;  /* 0x0000005a1d00780c */ /* 0x000fe40004781670 */
[----:B0-----:R-:W-:Y:S01]  /*30820*/  @!P2 IADD3 R66, P3, P5, R24, UR28, R8 ;  /* 0x0000001c1842ac10 */ /* 0x001fe2000fd7e008 */
[----:B----4-:R-:W-:-:S03]  /*30830*/  FMUL R8, R64, UR23 ;  /* 0x0000001740087c20 */ /* 0x010fc60008400000 */
[----:B------:R-:W-:Y:S02]  /*30840*/  @!P2 IADD3.X R67, R30, UR27, R9, P3, P5 ;  /* 0x0000001b1e43ac10 */ /* 0x000fe40009fea409 */
[----:B------:R-:W-:Y:S02]  /*30850*/  ISETP.LT.OR P3, PT, R29, 0x61, !P1 ;  /* 0x000000611d00780c */ /* 0x000fe40004f61670 */
[----:B------:R-:W-:-:S05]  /*30860*/  F2FP.SATFINITE.E4M3.F32.PACK_AB_MERGE_C R8, RZ, R8, RZ ;  /* 0x00000008ff08723e */ /* 0x000fca00048070ff */
[----:B------:R0:W-:Y:S06]  /*30870*/  @!P4 STG.E.U8 desc[UR20][R10.64+0x59], R8 ;  /* 0x000059080a00c986 */ /* 0x0001ec000c101114 */
[----:B0-----:R-:W0:Y:S01]  /*30880*/  @!P3 LDC.64 R8, c[0x0][0x5c0] ;  /* 0x00017000ff08bb82 */ /* 0x001e220000000a00 */
[----:B------:R-:W-:Y:S02]  /*30890*/  ISETP.LT.OR P6, PT, R29, 0xba, !P0 ;  /* 0x000000ba1d00780c */ /* 0x000fe400047c1670 */
[----:B0-----:R-:W-:-:S05]  /*308a0*/  @!P3 IADD3 R8, P5, R24, R8, RZ ;  /* 0x000000081808b210 */ /* 0x001fca0007fbe0ff */
[----:B------:R-:W-:Y:S02]  /*308b0*/  @!P3 IMAD.X R9, R30, 0x1, R9, P5 ;  /* 0x000000011e09b824 */ /* 0x000fe400028e0609 */
[----:B--2---:R-:W-:-:S05]  /*308c0*/  FMUL R10, R57, UR23 ;  /* 0x00000017390a7c20 */ /* 0x004fca0008400000 */
[----:B------:R-:W-:-:S05]  /*308d0*/  F2FP.SATFINITE.E4M3.F32.PACK_AB_MERGE_C R10, RZ, R10, RZ ;  /* 0x0000000aff0a723e */ /* 0x000fca00048070ff */
[----:B------:R0:W-:Y:S02]  /*308e0*/  @!P3 STG.E.U8 desc[UR20][R8.64+0x60], R10 ;  /* 0x0000600a0800b986 */ /* 0x0001e4000c101114 */
[----:B0-----:R-:W0:Y:S02]  /*308f0*/  @!P6 LDC.64 R8, c[0x0][0x5c0] ;  /* 0x00017000ff08eb82 */ /* 0x001e240000000a00 */
[----:B0-----:R-:W-:-:S04]  /*30900*/  @!P6 IADD3 R64, P0, P3, R24, UR28, R8 ;  /* 0x0000001c1840ec10 */ /* 0x001fc8000fb1e008 */
[----:B------:R-:W-:Y:S02]  /*30910*/  @!P6 IADD3.X R65, R30, UR27, R9, P0, P3 ;  /* 0x0000001b1e41ec10 */ /* 0x000fe400087e6409 */
[----:B------:R-:W-:-:S13]  /*30920*/  ISETP.LT.OR P0, PT, R29, 0x62, !P1 ;  /* 0x000000621d00780c */ /* 0x000fda0004f01670 */
[----:B------:R-:W0:Y:S02]  /*30930*/  @!P0 LDC.64 R8, c[0x0][0x5c0] ;  /* 0x00017000ff088b82 */ /* 0x000e240000000a00 */
[----:B0-----:R-:W-:Y:S01]  /*30940*/  @!P0 IADD3 R8, P3, R24, R8, RZ ;  /* 0x0000000818088210 */ /* 0x001fe20007f7e0ff */
[----:B---3--:R-:W-:-:S04]  /*30950*/  FMUL R10, R56, UR23 ;  /* 0x00000017380a7c20 */ /* 0x008fc80008400000 */
[----:B------:R-:W-:Y:S01]  /*30960*/  @!P0 IMAD.X R9, R30, 0x1, R9, P3 ;  /* 0x000000011e098824 */ /* 0x000fe200018e0609 */
[----:B------:R-:W-:-:S05]  /*30970*/  F2FP.SATFINITE.E4M3.F32.PACK_AB_MERGE_C R10, RZ, R10, RZ ;  /* 0x0000000aff0a723e */ /* 0x000fca00048070ff */
[----:B------:R0:W-:Y:S01]  /*30980*/  @!P0 STG.E.U8 desc[UR20][R8.64+0x61], R10 ;  /* 0x0000610a08008986 */ /* 0x0001e2000c101114 */
[----:B------:R-:W-:-:S04]  /*30990*/  ISETP.GE.AND P0, PT, R28, 0x81, PT ;  /* 0x000000811c00780c */ /* 0x000fc80003f06270 */
[----:B------:R-:W-:Y:S02]  /*309a0*/  ISETP.LT.OR P3, PT, R29, 0x1, !P0 ;  /* 0x000000011d00780c */ /* 0x000fe40004761670 */
[----:B------:R-:W-:-:S11]  /*309b0*/  LOP3.LUT R5, R5, 0xffbfffff, RZ, 0xc0, !PT ;  /* 0xffbfffff05057812 */ /* 0x000fd600078ec0ff */
[----:B0-----:R-:W0:Y:S01]  /*309c0*/  @!P3 LDC.64 R8, c[0x0][0x5c0] ;  /* 0x00017000ff08bb82 */ /* 0x001e220000000a00 */
[----:B------:R-:W-:-:S04]  /*309d0*/  @P2 LOP3.LUT R5, R5, 0x400000, RZ, 0xfc, !PT ;  /* 0x0040000005052812 */ /* 0x000fc800078efcff */
[C---:B------:R-:W-:Y:S02]  /*309e0*/  LOP3.LUT P2, RZ, R5.reuse, 0x1, RZ, 0xc0, !PT ;  /* 0x0000000105ff7812 */ /* 0x040fe4000784c0ff */
[C---:B------:R-:W-:Y:S02]  /*309f0*/  LOP3.LUT P4, RZ, R5.reuse, 0x400, RZ, 0xc0, !PT ;  /* 0x0000040005ff7812 */ /* 0x040fe4000788c0ff */
[----:B------:R-:W-:-:S04]  /*30a00*/  LOP3.LUT R5, R5, 0xffdfffff, RZ, 0xc0, !PT ;  /* 0xffdfffff05057812 */ /* 0x000fc800078ec0ff */
[----:B------:R-:W-:Y:S02]  /*30a10*/  @P6 LOP3.LUT R5, R5, 0x200000, RZ, 0xfc, !PT ;  /* 0x0020000005056812 */ /* 0x000fe400078efcff */
[----:B0-----:R-:W-:Y:S01]  /*30a20*/  @!P3 IADD3 R56, P5, P6, R24, UR26, R8 ;  /* 0x0000001a1838bc10 */ /* 0x001fe2000febe008 */
[----:B------:R-:W-:Y:S01]  /*30a30*/  FMUL R8, R68, UR23 ;  /* 0x0000001744087c20 */ /* 0x000fe20008400000 */
[----:B------:R-:W-:Y:S01]  /*30a40*/  LOP3.LUT R4, R4, 0xfffbffff, RZ, 0xc0, !PT ;  /* 0xfffbffff04047812 */ /* 0x000fe200078ec0ff */
[----:B------:R-:W2:Y:S03]  /*30a50*/  LDL.LU R68, [R1+0x330] ;  /* 0x0003300001447983 */ /* 0x000ea60000300800 */
[----:B------:R-:W-:-:S05]  /*30a60*/  F2FP.SATFINITE.E4M3.F32.PACK_AB_MERGE_C R8, RZ, R8, RZ ;  /* 0x00000008ff08723e */ /* 0x000fca00048070ff */
[----:B------:R0:W-:Y:S01]  /*30a70*/  @!P2 STG.E.U8 desc[UR20][R34.64+0x60], R8 ;  /* 0x000060082200a986 */ /* 0x0001e2000c101114 */
[----:B------:R-:W-:Y:S02]  /*30a80*/  ISETP.LT.OR P2, PT, R29, 0x2, !P0 ;  /* 0x000000021d00780c */ /* 0x000fe40004741670 */
[----:B------:R-:W-:-:S11]  /*30a90*/  @!P3 IADD3.X R57, R30, UR25, R9, P5, P6 ;  /* 0x000000191e39bc10 */ /* 0x000fd6000afec409 */
[----:B0-----:R-:W0:Y:S01]  /*30aa0*/  @!P2 LDC.64 R8, c[0x0][0x5c0] ;  /* 0x00017000ff08ab82 */ /* 0x001e220000000a00 */
[----:B------:R-:W-:Y:S02]  /*30ab0*/  @P3 LOP3.LUT R4, R4, 0x40000, RZ, 0xfc, !PT ;  /* 0x0004000004043812 */ /* 0x000fe400078efcff */
[----:B------:R-:W-:Y:S02]  /*30ac0*/  ISETP.LT.OR P3, PT, R29, 0x9, !P0 ;  /* 0x000000091d00780c */ /* 0x000fe40004761670 */
[----:B0-----:R-:W-:-:S04]  /*30ad0*/  @!P2 IADD3 R10, P5, P6, R24, UR26, R8 ;  /* 0x0000001a180aac10 */ /* 0x001fc8000febe008 */
[----:B------:R-:W-:-:S07]  /*30ae0*/  @!P2 IADD3.X R11, R30, UR25, R9, P5, P6 ;  /* 0x000000191e0bac10 */ /* 0x000fce000afec409 */
[----:B------:R-:W0:Y:S02]  /*30af0*/  @!P3 LDC.64 R8, c[0x0][0x5c0] ;  /* 0x00017000ff08bb82 */ /* 0x000e240000000a00 */
[----:B0-----:R-:W-:Y:S01]  /*30b00*/  @!P3 IADD3 R34, P5, P6, R24, UR26, R8 ;  /* 0x0000001a1822bc10 */ /* 0x001fe2000febe008 */
[----:B------:R-:W-:Y:S02]  /*30b10*/  FMUL R8, R70, UR23 ;  /* 0x0000001746087c20 */ /* 0x000fe40008400000 */
[----:B------:R-:W3:Y:S04]  /*30b20*/  LDL.LU R70, [R1+0x334] ;  /* 0x0003340001467983 */ /* 0x000ee80000300800 */
[----:B------:R-:W4:Y:S01]  /*30b30*/  LDL.LU R74, [R1+0x338] ;  /* 0x00033800014a7983 */ /* 0x000f220000300800 */
[----:B------:R-:W-:-:S02]  /*30b40*/  @!P3 IADD3.X R35, R30, UR25, R9, P5, P6 ;  /* 0x000000191e23bc10 */ /* 0x000fc4000afec409 */
[----:B------:R-:W-:Y:S01]  /*30b50*/  ISETP.LT.OR P5, PT, R29, 0x69, !P1 ;  /* 0x000000691d00780c */ /* 0x000fe20004fa1670 */
[----:B------:R-:W-:Y:S01]  /*30b60*/  FMUL R31, R69, UR23 ;  /* 0x00000017451f7c20 */ /* 0x000fe20008400000 */
[----:B------:R-:W-:Y:S01]  /*30b70*/  F2FP.SATFINITE.E4M3.F32.PACK_AB_MERGE_C R8, RZ, R8, RZ ;  /* 0x00000008ff08723e */ /* 0x000fe200048070ff */
[----:B------:R-:W4:Y:S04]  /*30b80*/  LDL.LU R73, [R1+0x33c] ;  /* 0x00033c0001497983 */ /* 0x000f280000300800 */
[----:B------:R0:W-:Y:S01]  /*30b90*/  @!P4 STG.E.U8 desc[UR20][R32.64+0x61], R8 ;  /* 0x000061082000c986 */ /* 0x0001e2000c101114 */
[----:B------:R-:W-:Y:S02]  /*30ba0*/  LOP3.LUT R5, R5, 0xfffffffb, RZ, 0xc0, !PT ;  /* 0xfffffffb05057812 */ /* 0x000fe400078ec0ff */
[----:B------:R-:W-:Y:S01]  /*30bb0*/  F2FP.SATFINITE.E4M3.F32.PACK_AB_MERGE_C R31, RZ, R31, RZ ;  /* 0x0000001fff1f723e */ /* 0x000fe200048070ff */
[----:B------:R-:W4:Y:S02]  /*30bc0*/  LDL.LU R72, [R1+0x340] ;  /* 0x0003400001487983 */ /* 0x000f240000300800 */
[----:B0-----:R-:W0:Y:S01]  /*30bd0*/  @!P5 LDC.64 R8, c[0x0][0x5c0] ;  /* 0x00017000ff08db82 */ /* 0x001e220000000a00 */
[----:B------:R-:W-:-:S04]  /*30be0*/  @P2 LOP3.LUT R5, R5, 0x4, RZ, 0xfc, !PT ;  /* 0x0000000405052812 */ /* 0x000fc800078efcff */
[C---:B------:R-:W-:Y:S02]  /*30bf0*/  LOP3.LUT P2, RZ, R5.reuse, 0x800, RZ, 0xc0, !PT ;  /* 0x0000080005ff7812 */ /* 0x040fe4000784c0ff */
[----:B------:R-:W-:-:S04]  /*30c00*/  LOP3.LUT R5, R5, 0xff7fffff, RZ, 0xc0, !PT ;  /* 0xff7fffff05057812 */ /* 0x000fc800078ec0ff */
[----:B------:R-:W-:Y:S02]  /*30c10*/  @P3 LOP3.LUT R5, R5, 0x800000, RZ, 0xfc, !PT ;  /* 0x0080000005053812 */ /* 0x000fe400078efcff */
[----:B------:R-:W-:Y:S02]  /*30c20*/  ISETP.LT.OR P3, PT, R29, 0xa, !P0 ;  /* 0x0000000a1d00780c */ /* 0x000fe40004761670 */
        /* <DEDUP_REMOVED lines=8> */
[C---:B------:R-:W-:Y:S02]  /*30cb0*/  LOP3.LUT P4, RZ, R5.reuse, 0x10, RZ, 0xc0, !PT ;  /* 0x0000001005ff7812 */ /* 0x040fe4000788c0ff */
[----:B------:R-:W-:-:S04]  /*30cc0*/  LOP3.LUT R5, R5, 0xfffffbff, RZ, 0xc0, !PT ;  /* 0xfffffbff05057812 */ /* 0x000fc800078ec0ff */
[----:B------:R-:W-:Y:S02]  /*30cd0*/  @P3 LOP3.LUT R5, R5, 0x400, RZ, 0xfc, !PT ;  /* 0x0000040005053812 */ /* 0x000fe400078efcff */
[----:B------:R-:W-:Y:S02]  /*30ce0*/  ISETP.LT.OR P3, PT, R29, 0x11, !P0 ;  /* 0x000000111d00780c */ /* 0x000fe40004761670 */
[----:B0-----:R-:W-:-:S05]  /*30cf0*/  @!P5 IADD3 R8, P6, R24, R8, RZ ;  /* 0x000000081808d210 */ /* 0x001fca0007fde0ff */
[----:B------:R-:W-:Y:S01]  /*30d00*/  @!P5 IMAD.X R9, R30, 0x1, R9, P6 ;  /* 0x000000011e09d824 */ /* 0x000fe200030e0609 */
[----:B------:R-:W-:Y:S01]  /*30d10*/  LOP3.LUT R5, R5, 0xfeffffff, RZ, 0xc0, !PT ;  /* 0xfeffffff05057812 */ /* 0x000fe200078ec0ff */
[----:B--2---:R-:W-:-:S05]  /*30d20*/  FMUL R31, R68, UR23 ;  /* 0x00000017441f7c20 */ /* 0x004fca0008400000 */
[----:B------:R-:W-:-:S05]  /*30d30*/  F2FP.SATFINITE.E4M3.F32.PACK_AB_MERGE_C R31, RZ, R31, RZ ;  /* 0x0000001fff1f723e */ /* 0x000fca00048070ff */
[----:B------:R0:W-:Y:S02]  /*30d40*/  @!P5 STG.E.U8 desc[UR20][R8.64+0x69], R31 ;  /* 0x0000691f0800d986 */ /* 0x0001e4000c101114 */
[----:B0-----:R-:W0:Y:S02]  /*30d50*/  @!P3 LDC.64 R8, c[0x0][0x5c0] ;  /* 0x00017000ff08bb82 */ /* 0x001e240000000a00 */
[----:B0-----:R-:W-:-:S04]  /*30d60*/  @!P3 IADD3 R68, P5, P6, R24, UR26, R8 ;  /* 0x0000001a1844bc10 */ /* 0x001fc8000febe008 */
[----:B------:R-:W-:Y:S01]  /*30d70*/  @!P3 IADD3.X R69, R30, UR25, R9, P5, P6 ;  /* 0x000000191e45bc10 */ /* 0x000fe2000afec409 */
[----:B---3--:R-:W-:-:S05]  /*30d80*/  FMUL R8, R70, UR23 ;  /* 0x0000001746087c20 */ /* 0x008fca0008400000 */
[----:B------:R-:W-:-:S05]  /*30d90*/  F2FP.SATFINITE.E4M3.F32.PACK_AB_MERGE_C R8, RZ, R8, RZ ;  /* 0x00000008ff08723e */ /* 0x000fca00048070ff */
[----:B------:R0:W-:Y:S01]  /*30da0*/  @!P2 STG.E.U8 desc[UR20][R46.64+0x68], R8 ;  /* 0x000068082e00a986 */ /* 0x0001e2000c101114 */
[----:B------:R-:W-:-:S13]  /*30db0*/  ISETP.LT.OR P2, PT, R29, 0x12, !P0 ;  /* 0x000000121d00780c */ /* 0x000fda0004741670 */
[----:B0-----:R-:W0:Y:S01]  /*30dc0*/  @!P2 LDC.64 R8, c[0x0][0x5c0] ;  /* 0x00017000ff08ab82 */ /* 0x001e220000000a00 */
[----:B------:R-:W-:Y:S02]  /*30dd0*/  @P3 LOP3.LUT R5, R5, 0x1000000, RZ, 0xfc, !PT ;  /* 0x0100000005053812 */ /* 0x000fe400078efcff */
[----:B------:R-:W-:Y:S02]  /*30de0*/  ISETP.LT.OR P3, PT, R29, 0x19, !P0 ;  /* 0x000000191d00780c */ /* 0x000fe40004761670 */
[----:B0-----:R-:W-:-:S04]  /*30df0*/  @!P2 IADD3 R46, P5, P6, R24, UR26, R8 ;  /* 0x0000001a182eac10 */ /* 0x001fc8000febe008 */
[----:B------:R-:W-:-:S07]  /*30e00*/  @!P2 IADD3.X R47, R30, UR25, R9, P5, P6 ;  /* 0x000000191e2fac10 */ /* 0x000fce000afec409 */
[----:B------:R-:W0:Y:S02]  /*30e10*/  @!P3 LDC.64 R8, c[0x0][0x5c0] ;  /* 0x00017000ff08bb82 */ /* 0x000e240000000a00 */
[----:B0-----:R-:W-:Y:S01]  /*30e20*/  @!P3 IADD3 R70, P5, P6, R24, UR26, R8 ;  /* 0x0000001a1846bc10 */ /* 0x001fe2000febe008 */
[----:B----4-:R-:W-:Y:S02]  /*30e30*/  FMUL R8, R74, UR23 ;  /* 0x000000174a087c20 */ /* 0x010fe40008400000 */
[----:B------:R-:W2:Y:S04]  /*30e40*/  LDL.LU R74, [R1+0x344] ;  /* 0x00034400014a7983 */ /* 0x000ea80000300800 */
[----:B------:R-:W3:Y:S01]  /*30e50*/  LDL.LU R78, [R1+0x348] ;  /* 0x00034800014e7983 */ /* 0x000ee20000300800 */
[----:B------:R-:W-:-:S03]  /*30e60*/  @!P3 IADD3.X R71, R30, UR25, R9, P5, P6 ;  /* 0x000000191e47bc10 */ /* 0x000fc6000afec409 */
[----:B------:R-:W4:Y:S01]  /*30e70*/  LDL.LU R77, [R1+0x34c] ;  /* 0x00034c00014d7983 */ /* 0x000f220000300800 */
[----:B------:R-:W-:Y:S02]  /*30e80*/  ISETP.LT.OR P5, PT, R29, 0x71, !P1 ;  /* 0x000000711d00780c */ /* 0x000fe40004fa1670 */
[----:B------:R-:W-:Y:S01]  /*30e90*/  F2FP.SATFINITE.E4M3.F32.PACK_AB_MERGE_C R8, RZ, R8, RZ ;  /* 0x00000008ff08723e */ /* 0x000fe200048070ff */
[----:B------:R-:W4:Y:S04]  /*30ea0*/  LDL.LU R76, [R1+0x350] ;  /* 0x00035000014c7983 */ /* 0x000f280000300800 */
[----:B------:R0:W-:Y:S01]  /*30eb0*/  @!P4 STG.E.U8 desc[UR20][R16.64+0x69], R8 ;  /* 0x000069081000c986 */ /* 0x0001e2000c101114 */
[----:B------:R-:W-:-:S03]  /*30ec0*/  LOP3.LUT R5, R5, 0xfffff7ff, RZ, 0xc0, !PT ;  /* 0xfffff7ff05057812 */ /* 0x000fc600078ec0ff */
[----:B------:R-:W4:Y:S02]  /*30ed0*/  LDL.LU R80, [R1+0x354] ;  /* 0x0003540001507983 */ /* 0x000f240000300800 */
[----:B0-----:R-:W0:Y:S01]  /*30ee0*/  @!P5 LDC.64 R8, c[0x0][0x5c0] ;  /* 0x00017000ff08db82 */ /* 0x001e220000000a00 */
[----:B------:R-:W-:Y:S01]  /*30ef0*/  @P2 LOP3.LUT R5, R5, 0x800, RZ, 0xfc, !PT ;  /* 0x0000080005052812 */ /* 0x000fe200078efcff */
[----:B------:R-:W-:Y:S01]  /*30f00*/  FMUL R16, R73, UR23 ;  /* 0x0000001749107c20 */ /* 0x000fe20008400000 */
[----:B------:R-:W-:Y:S01]  /*30f10*/  FMUL R31, R72, UR23 ;  /* 0x00000017481f7c20 */ /* 0x000fe20008400000 */
[----:B------:R-:W4:Y:S01]  /*30f20*/  LDL.LU R79, [R1+0x358] ;  /* 0x00035800014f7983 */ /* 0x000f220000300800 */
[C---:B------:R-:W-:Y:S02]  /*30f30*/  LOP3.LUT P2, RZ, R5.reuse, 0x1000, RZ, 0xc0, !PT ;  /* 0x0000100005ff7812 */ /* 0x040fe4000784c0ff */
[----:B------:R-:W-:-:S04]  /*30f40*/  LOP3.LUT R5, R5, 0xfdffffff, RZ, 0xc0, !PT ;  /* 0xfdffffff05057812 */ /* 0x000fc800078ec0ff */
        /* <DEDUP_REMOVED lines=22> */
[----:B------:R-:W-:-:S04]  /*310b0*/  LOP3.LUT R5, R5, 0xfbffffff, RZ, 0xc0, !PT ;  /* 0xfbffffff05057812 */ /* 0x000fc800078ec0ff */
[----:B------:R-:W-:Y:S02]  /*310c0*/  @P3 LOP3.LUT R5, R5, 0x4000000, RZ, 0xfc, !PT ;  /* 0x0400000005053812 */ /* 0x000fe400078efcff */
[----:B------:R-:W-:Y:S01]  /*310d0*/  ISETP.LT.OR P3, PT, R29, 0x29, !P0 ;  /* 0x000000291d00780c */ /* 0x000fe20004761670 */
[----:B--2---:R-:W-:-:S05]  /*310e0*/  FMUL R8, R74, UR23 ;  /* 0x000000174a087c20 */ /* 0x004fca0008400000 */
[----:B------:R-:W-:-:S05]  /*310f0*/  F2FP.SATFINITE.E4M3.F32.PACK_AB_MERGE_C R8, RZ, R8, RZ ;  /* 0x00000008ff08723e */ /* 0x000fca00048070ff */
[----:B------:R0:W-:Y:S01]  /*31100*/  @!P2 STG.E.U8 desc[UR20][R40.64+0x70], R8 ;  /* 0x000070082800a986 */ /* 0x0001e2000c101114 */
[----:B------:R-:W-:-:S13]  /*31110*/  ISETP.LT.OR P2, PT, R29, 0x22, !P0 ;  /* 0x000000221d00780c */ /* 0x000fda0004741670 */
[----:B0-----:R-:W0:Y:S02]  /*31120*/  @!P2 LDC.64 R8, c[0x0][0x5c0] ;  /* 0x00017000ff08ab82 */ /* 0x001e240000000a00 */
[----:B0-----:R-:W-:-:S04]  /*31130*/  @!P2 IADD3 R40, P5, P6, R24, UR26, R8 ;  /* 0x0000001a1828ac10 */ /* 0x001fc8000febe008 */
[----:B------:R-:W-:Y:S02]  /*31140*/  @!P2 IADD3.X R41, R30, UR25, R9, P5, P6 ;  /* 0x000000191e29ac10 */ /* 0x000fe4000afec409 */
[----:B------:R-:W0:Y:S02]  /*31150*/  @!P3 LDC.64 R8, c[0x0][0x5c0] ;  /* 0x00017000ff08bb82 */ /* 0x000e240000000a00 */
[----:B0-----:R-:W-:Y:S01]  /*31160*/  @!P3 IADD3 R74, P5, P6, R24, UR26, R8 ;  /* 0x0000001a184abc10 */ /* 0x001fe2000febe008 */
[----:B---3--:R-:W-:Y:S02]  /*31170*/  FMUL R8, R78, UR23 ;  /* 0x000000174e087c20 */ /* 0x008fe40008400000 */
[----:B------:R-:W2:Y:S01]  /*31180*/  LDL.LU R78, [R1+0x35c] ;  /* 0x00035c00014e7983 */ /* 0x000ea20000300800 */
[----:B------:R-:W-:Y:S02]  /*31190*/  @!P3 IADD3.X R75, R30, UR25, R9, P5, P6 ;  /* 0x000000191e4bbc10 */ /* 0x000fe4000afec409 */
[----:B------:R-:W-:Y:S01]  /*311a0*/  ISETP.LT.OR P5, PT, R29, 0x79, !P1 ;  /* 0x000000791d00780c */ /* 0x000fe20004fa1670 */
[----:B------:R-:W3:Y:S01]  /*311b0*/  LDL.LU R84, [R1+0x360] ;  /* 0x0003600001547983 */ /* 0x000ee20000300800 */
[----:B------:R-:W-:-:S02]  /*311c0*/  F2FP.SATFINITE.E4M3.F32.PACK_AB_MERGE_C R8, RZ, R8, RZ ;  /* 0x00000008ff08723e */ /* 0x000fc400048070ff */
[----:B------:R-:W-:Y:S01]  /*311d0*/  LOP3.LUT R5, R5, 0xffffefff, RZ, 0xc0, !PT ;  /* 0xffffefff05057812 */ /* 0x000fe200078ec0ff */
[----:B----4-:R-:W-:Y:S01]  /*311e0*/  FMUL R31, R77, UR23 ;  /* 0x000000174d1f7c20 */ /* 0x010fe20008400000 */
[----:B------:R-:W4:Y:S04]  /*311f0*/  LDL.LU R83, [R1+0x364] ;  /* 0x0003640001537983 */ /* 0x000f280000300800 */
[----:B------:R0:W-:Y:S01]  /*31200*/  @!P4 STG.E.U8 desc[UR20][R36.64+0x71], R8 ;  /* 0x000071082400c986 */ /* 0x0001e2000c101114 */
[----:B------:R-:W-:Y:S02]  /*31210*/  @P2 LOP3.LUT R5, R5, 0x1000, RZ, 0xfc, !PT ;  /* 0x0000100005052812 */ /* 0x000fe400078efcff */
[----:B------:R-:W-:Y:S01]  /*31220*/  F2FP.SATFINITE.E4M3.F32.PACK_AB_MERGE_C R31, RZ, R31, RZ ;  /* 0x0000001fff1f723e */ /* 0x000fe200048070ff */
[----:B------:R-:W4:Y:S01]  /*31230*/  LDL.LU R82, [R1+0x368] ;  /* 0x0003680001527983 */ /* 0x000f220000300800 */
[----:B0-----:R-:W0:Y:S01]  /*31240*/  @!P5 LDC.64 R8, c[0x0][0x5c0] ;  /* 0x00017000ff08db82 */ /* 0x001e220000000a00 */
[----:B------:R-:W-:-:S02]  /*31250*/  LOP3.LUT P2, RZ, R5, 0x2000, RZ, 0xc0, !PT ;  /* 0x0000200005ff7812 */ /* 0x000fc4000784c0ff */
        /* <DEDUP_REMOVED lines=21> */
[----:B0-----:R-:W-:Y:S01]  /*313b0*/  @!P3 IADD3 R76, P5, P6, R24, UR26, R8 ;  /* 0x0000001a184cbc10 */ /* 0x001fe2000febe008 */
[----:B------:R-:W-:-:S05]  /*313c0*/  FMUL R8, R80, UR23 ;  /* 0x0000001750087c20 */ /* 0x000fca0008400000 */
[----:B------:R-:W-:-:S05]  /*313d0*/  F2FP.SATFINITE.E4M3.F32.PACK_AB_MERGE_C R8, RZ, R8, RZ ;  /* 0x00000008ff08723e */ /* 0x000fca00048070ff */
[----:B------:R0:W-:Y:S01]  /*313e0*/  @!P2 STG.E.U8 desc[UR20][R50.64+0x78], R8 ;  /* 0x000078083200a986 */ /* 0x0001e2000c101114 */
[----:B------:R-:W-:Y:S02]  /*313f0*/  ISETP.LT.OR P2, PT, R29, 0x32, !P0 ;  /* 0x000000321d00780c */ /* 0x000fe40004741670 */
[----:B------:R-:W-:-:S11]  /*31400*/  @!P3 IADD3.X R77, R30, UR25, R9, P5, P6 ;  /* 0x000000191e4dbc10 */ /* 0x000fd6000afec409 */
[----:B0-----:R-:W0:Y:S01]  /*31410*/  @!P2 LDC.64 R8, c[0x0][0x5c0] ;  /* 0x00017000ff08ab82 */ /* 0x001e220000000a00 */
[----:B------:R-:W-:-:S04]  /*31420*/  LOP3.LUT R5, R5, 0xefffffff, RZ, 0xc0, !PT ;  /* 0xefffffff05057812 */ /* 0x000fc800078ec0ff */
[----:B------:R-:W-:Y:S02]  /*31430*/  @P3 LOP3.LUT R5, R5, 0x10000000, RZ, 0xfc, !PT ;  /* 0x1000000005053812 */ /* 0x000fe400078efcff */
[----:B------:R-:W-:Y:S02]  /*31440*/  ISETP.LT.OR P3, PT, R29, 0x39, !P0 ;  /* 0x000000391d00780c */ /* 0x000fe40004761670 */
[----:B0-----:R-:W-:-:S04]  /*31450*/  @!P2 IADD3 R50, P5, P6, R24, UR26, R8 ;  /* 0x0000001a1832ac10 */ /* 0x001fc8000febe008 */
[----:B------:R-:W-:-:S07]  /*31460*/  @!P2 IADD3.X R51, R30, UR25, R9, P5, P6 ;  /* 0x000000191e33ac10 */ /* 0x000fce000afec409 */
[----:B------:R-:W0:Y:S02]  /*31470*/  @!P3 LDC.64 R8, c[0x0][0x5c0] ;  /* 0x00017000ff08bb82 */ /* 0x000e240000000a00 */
[----:B0-----:R-:W-:Y:S01]  /*31480*/  @!P3 IADD3 R80, P5, P6, R24, UR26, R8 ;  /* 0x0000001a1850bc10 */ /* 0x001fe2000febe008 */
[----:B------:R-:W-:-:S03]  /*31490*/  FMUL R8, R79, UR23 ;  /* 0x000000174f087c20 */ /* 0x000fc60008400000 */
[----:B------:R-:W-:Y:S02]  /*314a0*/  @!P3 IADD3.X R81, R30, UR25, R9, P5, P6 ;  /* 0x000000191e51bc10 */ /* 0x000fe4000afec409 */
[----:B------:R-:W-:Y:S02]  /*314b0*/  ISETP.LT.OR P5, PT, R29, 0x81, !P1 ;  /* 0x000000811d00780c */ /* 0x000fe40004fa1670 */
[----:B------:R-:W-:-:S05]  /*314c0*/  F2FP.SATFINITE.E4M3.F32.PACK_AB_MERGE_C R8, RZ, R8, RZ ;  /* 0x00000008ff08723e */ /* 0x000fca00048070ff */
[----:B------:R0:W-:Y:S01]  /*314d0*/  @!P4 STG.E.U8 desc[UR20][R12.64+0x79], R8 ;  /* 0x000079080c00c986 */ /* 0x0001e2000c101114 */
[----:B------:R-:W-:-:S05]  /*314e0*/  LOP3.LUT R5, R5, 0xffffdfff, RZ, 0xc0, !PT ;  /* 0xffffdfff05057812 */ /* 0x000fca00078ec0ff */
[----:B0-----:R-:W0:Y:S01]  /*314f0*/  @!P5 LDC.64 R8, c[0x0][0x5c0] ;  /* 0x00017000ff08db82 */ /* 0x001e220000000a00 */
[----:B------:R-:W-:-:S04]  /*31500*/  @P2 LOP3.LUT R5, R5, 0x2000, RZ, 0xfc, !PT ;  /* 0x0000200005052812 */ /* 0x000fc800078efcff */
[C---:B------:R-:W-:Y:S02]  /*31510*/  LOP3.LUT P2, RZ, R5.reuse, 0x4000, RZ, 0xc0, !PT ;  /* 0x0000400005ff7812 */ /* 0x040fe4000784c0ff */
[----:B------:R-:W-:-:S04]  /*31520*/  LOP3.LUT R5, R5, 0xdfffffff, RZ, 0xc0, !PT ;  /* 0xdfffffff05057812 */ /* 0x000fc800078ec0ff */
[----:B------:R-:W-:Y:S02]  /*31530*/  @P3 LOP3.LUT R5, R5, 0x20000000, RZ, 0xfc, !PT ;  /* 0x2000000005053812 */ /* 0x000fe400078efcff */
[----:B------:R-:W-:Y:S01]  /*31540*/  ISETP.LT.OR P3, PT, R29, 0x3a, !P0 ;  /* 0x0000003a1d00780c */ /* 0x000fe20004761670 */
[----:B--2---:R-:W-:-:S05]  /*31550*/  FMUL R12, R78, UR23 ;  /* 0x000000174e0c7c20 */ /* 0x004fca0008400000 */
[----:B------:R-:W-:Y:S02]  /*31560*/  F2FP.SATFINITE.E4M3.F32.PACK_AB_MERGE_C R12, RZ, R12, RZ ;  /* 0x0000000cff0c723e */ /* 0x000fe400048070ff */
[----:B0-----:R-:W-:-:S05]  /*31570*/  @!P5 IADD3 R8, P6, R24, R8, RZ ;  /* 0x000000081808d210 */ /* 0x001fca0007fde0ff */
[----:B------:R-:W-:-:S05]  /*31580*/  @!P5 IMAD.X R9, R30, 0x1, R9, P6 ;  /* 0x000000011e09d824 */ /* 0x000fca00030e0609 */
[----:B------:R0:W-:Y:S02]  /*31590*/  @!P5 STG.E.U8 desc[UR20][R8.64+0x80], R12 ;  /* 0x0000800c0800d986 */ /* 0x0001e4000c101114 */
[----:B0-----:R-:W0:Y:S01]  /*315a0*/  @!P3 LDC.64 R8, c[0x0][0x5c0] ;  /* 0x00017000ff08bb82 */ /* 0x001e220000000a00 */
[----:B---3--:R-:W-:Y:S02]  /*315b0*/  FMUL R12, R84, UR23 ;  /* 0x00000017540c7c20 */ /* 0x008fe40008400000 */
[----:B------:R-:W2:Y:S01]  /*315c0*/  LDL.LU R84, [R1+0x36c] ;  /* 0x00036c0001547983 */ /* 0x000ea20000300800 */
        /* <DEDUP_REMOVED lines=14> */
[----:B----4-:R-:W-:Y:S02]  /*316b0*/  FMUL R8, R83, UR23 ;  /* 0x0000001753087c20 */ /* 0x010fe40008400000 */
[----:B------:R-:W3:Y:S03]  /*316c0*/  LDL.LU R83, [R1+0x370] ;  /* 0x0003700001537983 */ /* 0x000ee60000300800 */
[----:B------:R-:W-:-:S05]  /*316d0*/  F2FP.SATFINITE.E4M3.F32.PACK_AB_MERGE_C R8, RZ, R8, RZ ;  /* 0x00000008ff08723e */ /* 0x000fca00048070ff */
[----:B------:R0:W-:Y:S01]  /*316e0*/  @!P2 STG.E.U8 desc[UR20][R44.64+0x80], R8 ;  /* 0x000080082c00a986 */ /* 0x0001e2000c101114 */
[----:B------:R-:W-:Y:S02]  /*316f0*/  ISETP.LT.OR P2, PT, R29, 0x42, !P0 ;  /* 0x000000421d00780c */ /* 0x000fe40004741670 */
[----:B------:R-:W-:-:S11]  /*31700*/  @!P3 IADD3.X R87, R30, UR25, R9, P5, P6 ;  /* 0x000000191e57bc10 */ /* 0x000fd6000afec409 */
[----:B0-----:R-:W0:Y:S01]  /*31710*/  @!P2 LDC.64 R8, c[0x0][0x5c0] ;  /* 0x00017000ff08ab82 */ /* 0x001e220000000a00 */
[----:B------:R-:W-:-:S04]  /*31720*/  LOP3.LUT R5, R5, 0xbfffffff, RZ, 0xc0, !PT ;  /* 0xbfffffff05057812 */ /* 0x000fc800078ec0ff */
[----:B------:R-:W-:-:S04]  /*31730*/  @P3 LOP3.LUT R5, R5, 0x40000000, RZ, 0xfc, !PT ;  /* 0x4000000005053812 */ /* 0x000fc800078efcff */
[----:B------:R-:W-:-:S04]  /*31740*/  LOP3.LUT R5, R5, 0xffffbfff, RZ, 0xc0, !PT ;  /* 0xffffbfff05057812 */ /* 0x000fc800078ec0ff */
[----:B------:R-:W-:Y:S02]  /*31750*/  @P2 LOP3.LUT R5, R5, 0x4000, RZ, 0xfc, !PT ;  /* 0x0000400005052812 */ /* 0x000fe400078efcff */
[----:B0-----:R-:W-:-:S04]  /*31760*/  @!P2 IADD3 R44, P5, P6, R24, UR26, R8 ;  /* 0x0000001a182cac10 */ /* 0x001fc8000febe008 */
[----:B------:R-:W-:Y:S02]  /*31770*/  @!P2 IADD3.X R45, R30, UR25, R9, P5, P6 ;  /* 0x000000191e2dac10 */ /* 0x000fe4000afec409 */
[----:B------:R-:W-:-:S13]  /*31780*/  ISETP.LT.OR P2, PT, R29, 0x49, !P0 ;  /* 0x000000491d00780c */ /* 0x000fda0004741670 */
[----:B------:R-:W0:Y:S02]  /*31790*/  @!P2 LDC.64 R8, c[0x0][0x5c0] ;  /* 0x00017000ff08ab82 */ /* 0x000e240000000a00 */
[----:B0-----:R-:W-:Y:S01]  /*317a0*/  @!P2 IADD3 R94, P5, P6, R24, UR26, R8 ;  /* 0x0000001a185eac10 */ /* 0x001fe2000febe008 */
[----:B------:R-:W-:Y:S02]  /*317b0*/  FMUL R8, R82, UR23 ;  /* 0x0000001752087c20 */ /* 0x000fe40008400000 */
[----:B------:R-:W4:Y:S01]  /*317c0*/  LDL.LU R82, [R1+0x374] ;  /* 0x0003740001527983 */ /* 0x000f220000300800 */
[----:B------:R-:W-:Y:S02]  /*317d0*/  @!P2 IADD3.X R95, R30, UR25, R9, P5, P6 ;  /* 0x000000191e5fac10 */ /* 0x000fe4000afec409 */
[----:B------:R-:W-:Y:S02]  /*317e0*/  ISETP.LT.OR P5, PT, R29, 0x89, !P1 ;  /* 0x000000891d00780c */ /* 0x000fe40004fa1670 */
[----:B------:R-:W-:-:S05]  /*317f0*/  F2FP.SATFINITE.E4M3.F32.PACK_AB_MERGE_C R8, RZ, R8, RZ ;  /* 0x00000008ff08723e */ /* 0x000fca00048070ff */
[----:B------:R0:W-:Y:S06]  /*31800*/  @!P4 STG.E.U8 desc[UR20][R20.64+0x81], R8 ;  /* 0x000081081400c986 */ /* 0x0001ec000c101114 */
[----:B0-----:R-:W0:Y:S01]  /*31810*/  @!P5 LDC.64 R8, c[0x0][0x5c0] ;  /* 0x00017000ff08db82 */ /* 0x001e220000000a00 */
[----:B--2---:R-:W-:Y:S02]  /*31820*/  FMUL R12, R84, UR23 ;  /* 0x00000017540c7c20 */ /* 0x004fe40008400000 */
[----:B------:R-:W2:Y:S01]  /*31830*/  LDL.LU R84, [R1+0x378] ;  /* 0x0003780001547983 */ /* 0x000ea20000300800 */
[----:B0-----:R-:W-:-:S02]  /*31840*/  @!P5 IADD3 R8, P6, R24, R8, RZ ;  /* 0x000000081808d210 */ /* 0x001fc40007fde0ff */
[----:B------:R-:W-:-:S03]  /*31850*/  F2FP.SATFINITE.E4M3.F32.PACK_AB_MERGE_C R12, RZ, R12, RZ ;  /* 0x0000000cff0c723e */ /* 0x000fc600048070ff */
[----:B------:R-:W-:-:S05]  /*31860*/  @!P5 IMAD.X R9, R30, 0x1, R9, P6 ;  /* 0x000000011e09d824 */ /* 0x000fca00030e0609 */
[----:B------:R0:W-:Y:S01]  /*31870*/  @!P5 STG.E.U8 desc[UR20][R8.64+0x88], R12 ;  /* 0x0000880c0800d986 */ /* 0x0001e2000c101114 */
[----:B------:R-:W-:-:S13]  /*31880*/  ISETP.LT.OR P4, PT, R29, 0x4a, !P0 ;  /* 0x0000004a1d00780c */ /* 0x000fda0004781670 */
[----:B0-----:R-:W0:Y:S02]  /*31890*/  @!P4 LDC.64 R8, c[0x0][0x5c0] ;  /* 0x00017000ff08cb82 */ /* 0x001e240000000a00 */
[----:B0-----:R-:W-:-:S04]  /*318a0*/  @!P4 IADD3 R20, P5, P6, R24, UR26, R8 ;  /* 0x0000001a1814cc10 */ /* 0x001fc8000febe008 */
[----:B------:R-:W-:Y:S02]  /*318b0*/  @!P4 IADD3.X R21, R30, UR25, R9, P5, P6 ;  /* 0x000000191e15cc10 */ /* 0x000fe4000afec409 */
[----:B------:R-:W-:Y:S02]  /*318c0*/  ISETP.LT.OR P5, PT, R29, 0x8a, !P1 ;  /* 0x0000008a1d00780c */ /* 0x000fe40004fa1670 */
[----:B------:R-:W-:Y:S01]  /*318d0*/  LOP3.LUT P3, RZ, R5, 0x8000, RZ, 0xc0, !PT ;  /* 0x0000800005ff7812 */ /* 0x000fe2000786c0ff */
[----:B---3--:R-:W-:-:S10]  /*318e0*/  FMUL R12, R83, UR23 ;  /* 0x00000017530c7c20 */ /* 0x008fd40008400000 */
[----:B------:R-:W0:Y:S01]  /*318f0*/  @!P5 LDC.64 R8, c[0x0][0x5c0] ;  /* 0x00017000ff08db82 */ /* 0x000e220000000a00 */
[----:B------:R-:W3:Y:S01]  /*31900*/  LDL.LU R83, [R1+0x37c] ;  /* 0x00037c0001537983 */ /* 0x000ee20000300800 */
[----:B------:R-:W-:-:S04]  /*31910*/  LOP3.LUT R5, R5, 0x7fffffff, RZ, 0xc0, !PT ;  /* 0x7fffffff05057812 */ /* 0x000fc800078ec0ff */
[----:B------:R-:W-:-:S04]  /*31920*/  @P2 LOP3.LUT R5, R5, 0x80000000, RZ, 0xfc, !PT ;  /* 0x8000000005052812 */ /* 0x000fc800078efcff */
        /* <DEDUP_REMOVED lines=10> */
[----:B------:R-:W4:Y:S03]  /*319d0*/  LDL.LU R82, [R1+0x380] ;  /* 0x0003800001527983 */ /* 0x000f260000300800 */
[----:B------:R-:W-:-:S05]  /*319e0*/  F2FP.SATFINITE.E4M3.F32.PACK_AB_MERGE_C R8, RZ, R8, RZ ;  /* 0x00000008ff08723e */ /* 0x000fca00048070ff */
[----:B------:R0:W-:Y:S01]  /*319f0*/  @!P3 STG.E.U8 desc[UR20][R54.64+0x88], R8 ;  /* 0x000088083600b986 */ /* 0x0001e2000c101114 */
[----:B------:R-:W-:Y:S02]  /*31a00*/  ISETP.LT.OR P3, PT, R29, 0x52, !P0 ;  /* 0x000000521d00780c */ /* 0x000fe40004761670 */
[----:B------:R-:W-:-:S11]  /*31a10*/  @!P4 IADD3.X R99, R30, UR25, R9, P5, P6 ;  /* 0x000000191e63cc10 */ /* 0x000fd6000afec409 */
        /* <DEDUP_REMOVED lines=8> */
[----:B--2---:R-:W-:Y:S02]  /*31aa0*/  FMUL R8, R84, UR23 ;  /* 0x0000001754087c20 */ /* 0x004fe40008400000 */
[----:B------:R-:W2:Y:S01]  /*31ab0*/  LDL.LU R84, [R1+0x384] ;  /* 0x0003840001547983 */ /* 0x000ea20000300800 */
[----:B------:R-:W-:-:S04]  /*31ac0*/  LOP3.LUT R6, R6, 0xfffffffe, RZ, 0xc0, !PT ;  /* 0xfffffffe06067812 */ /* 0x000fc800078ec0ff */
[----:B------:R-:W-:Y:S02]  /*31ad0*/  @P4 LOP3.LUT R6, R6, 0x1, RZ, 0xfc, !PT ;  /* 0x0000000106064812 */ /* 0x000fe400078efcff */
[----:B------:R-:W-:Y:S02]  /*31ae0*/  LOP3.LUT P4, RZ, R4, 0x80000, RZ, 0xc0, !PT ;  /* 0x0008000004ff7812 */ /* 0x000fe4000788c0ff */
[----:B------:R-:W-:-:S11]  /*31af0*/  F2FP.SATFINITE.E4M3.F32.PACK_AB_MERGE_C R8, RZ, R8, RZ ;  /* 0x00000008ff08723e */ /* 0x000fd600048070ff */
[----:B------:R0:W-:Y:S01]  /*31b00*/  @!P4 STG.E.U8 desc[UR20][R18.64+0x89], R8 ;  /* 0x000089081200c986 */ /* 0x0001e2000c101114 */
[----:B------:R-:W-:Y:S02]  /*31b10*/  ISETP.LT.OR P4, PT, R29, 0x91, !P1 ;  /* 0x000000911d00780c */ /* 0x000fe40004f81670 */
[----:B------:R-:W-:-:S11]  /*31b20*/  @!P3 IADD3.X R103, R30, UR25, R9, P5, P6 ;  /* 0x000000191e67bc10 */ /* 0x000fd6000afec409 */
[----:B0-----:R-:W0:Y:S01]  /*31b30*/  @!P4 LDC.64 R8, c[0x0][0x5c0] ;  /* 0x00017000ff08cb82 */ /* 0x001e220000000a00 */
[----:B---3--:R-:W-:Y:S02]  /*31b40*/  FMUL R12, R83, UR23 ;  /* 0x00000017530c7c20 */ /* 0x008fe40008400000 */
[----:B------:R-:W3:Y:S01]  /*31b50*/  LDL.LU R83, [R1+0x388] ;  /* 0x0003880001537983 */ /* 0x000ee20000300800 */
[----:B------:R-:W-:Y:S02]  /*31b60*/  ISETP.LT.OR P6, PT, R29, 0x5a, !P0 ;  /* 0x0000005a1d00780c */ /* 0x000fe400047c1670 */
[----:B0-----:R-:W-:Y:S02]  /*31b70*/  @!P4 IADD3 R8, P5, R24, R8, RZ ;  /* 0x000000081808c210 */ /* 0x001fe40007fbe0ff */
[----:B------:R-:W-:-:S03]  /*31b80*/  F2FP.SATFINITE.E4M3.F32.PACK_AB_MERGE_C R12, RZ, R12, RZ ;  /* 0x0000000cff0c723e */ /* 0x000fc600048070ff */
[----:B------:R-:W-:-:S05]  /*31b90*/  @!P4 IMAD.X R9, R30, 0x1, R9, P5 ;  /* 0x000000011e09c824 */ /* 0x000fca00028e0609 */
[----:B------:R0:W-:Y:S02]  /*31ba0*/  @!P4 STG.E.U8 desc[UR20][R8.64+0x90], R12 ;  /* 0x0000900c0800c986 */ /* 0x0001e4000c101114 */
[----:B0-----:R-:W0:Y:S02]  /*31bb0*/  @!P6 LDC.64 R8, c[0x0][0x5c0] ;  /* 0x00017000ff08eb82 */ /* 0x001e240000000a00 */
[----:B0-----:R-:W-:-:S04]  /*31bc0*/  @!P6 IADD3 R18, P4, P5, R24, UR26, R8 ;  /* 0x0000001a1812ec10 */ /* 0x001fc8000fd9e008 */
[----:B------:R-:W-:Y:S02]  /*31bd0*/  @!P6 IADD3.X R19, R30, UR25, R9, P4, P5 ;  /* 0x000000191e13ec10 */ /* 0x000fe4000a7ea409 */
[----:B------:R-:W-:-:S13]  /*31be0*/  ISETP.LT.OR P4, PT, R29, 0x92, !P1 ;  /* 0x000000921d00780c */ /* 0x000fda0004f81670 */
[----:B------:R-:W0:Y:S01]  /*31bf0*/  @!P4 LDC.64 R8, c[0x0][0x5c0] ;  /* 0x00017000ff08cb82 */ /* 0x000e220000000a00 */
[----:B----4-:R-:W-:Y:S02]  /*31c00*/  FMUL R12, R82, UR23 ;  /* 0x00000017520c7c20 */ /* 0x010fe40008400000 */
[----:B------:R-:W4:Y:S01]  /*31c10*/  LDL.LU R82, [R1+0x38c] ;  /* 0x00038c0001527983 */ /* 0x000f220000300800 */
[----:B0-----:R-:W-:Y:S02]  /*31c20*/  @!P4 IADD3 R8, P5, R24, R8, RZ ;  /* 0x000000081808c210 */ /* 0x001fe40007fbe0ff */
[----:B------:R-:W-:-:S03]  /*31c30*/  F2FP.SATFINITE.E4M3.F32.PACK_AB_MERGE_C R12, RZ, R12, RZ ;  /* 0x0000000cff0c723e */ /* 0x000fc600048070ff */
[----:B------:R-:W-:-:S05]  /*31c40*/  @!P4 IMAD.X R9, R30, 0x1, R9, P5 ;  /* 0x000000011e09c824 */ /* 0x000fca00028e0609 */
[----:B------:R0:W-:Y:S01]  /*31c50*/  @!P4 STG.E.U8 desc[UR20][R8.64+0x91], R12 ;  /* 0x0000910c0800c986 */ /* 0x0001e2000c101114 */
[----:B------:R-:W-:-:S13]  /*31c60*/  ISETP.LT.OR P4, PT, R29, 0x61, !P0 ;  /* 0x000000611d00780c */ /* 0x000fda0004781670 */
[----:B0-----:R-:W0:Y:S01]  /*31c70*/  @!P4 LDC.64 R8, c[0x0][0x5c0] ;  /* 0x00017000ff08cb82 */ /* 0x001e220000000a00 */
[----:B------:R-:W-:-:S04]  /*31c80*/  LOP3.LUT R6, R6, 0xfffffffd, RZ, 0xc0, !PT ;  /* 0xfffffffd06067812 */ /* 0x000fc800078ec0ff */
[----:B------:R-:W-:Y:S02]  /*31c90*/  @P3 LOP3.LUT R6, R6, 0x2, RZ, 0xfc, !PT ;  /* 0x0000000206063812 */ /* 0x000fe400078efcff */
[C---:B------:R-:W-:Y:S02]  /*31ca0*/  LOP3.LUT P3, RZ, R5.reuse, 0x80, RZ, 0xc0, !PT ;  /* 0x0000008005ff7812 */ /* 0x040fe4000786c0ff */
[----:B------:R-:W-:-:S04]  /*31cb0*/  LOP3.LUT R5, R5, 0xfffffffe, RZ, 0xc0, !PT ;  /* 0xfffffffe05057812 */ /* 0x000fc800078ec0ff */
[----:B------:R-:W-:Y:S02]  /*31cc0*/  @P6 LOP3.LUT R5, R5, 0x1, RZ, 0xfc, !PT ;  /* 0x0000000105056812 */ /* 0x000fe400078efcff */
[----:B0-----:R-:W-:Y:S02]  /*31cd0*/  @!P4 IADD3 R108, P5, P6, R24, UR26, R8 ;  /* 0x0000001a186ccc10 */ /* 0x001fe4000febe008 */
[----:B------:R-:W-:Y:S02]  /*31ce0*/  LOP3.LUT P2, RZ, R4, 0x100000, RZ, 0xc0, !PT ;  /* 0x0010000004ff7812 */ /* 0x000fe4000784c0ff */
[----:B------:R-:W-:Y:S02]  /*31cf0*/  @!P4 IADD3.X R109, R30, UR25, R9, P5, P6 ;  /* 0x000000191e6dcc10 */ /* 0x000fe4000afec409 */
[----:B------:R-:W-:Y:S02]  /*31d00*/  ISETP.LT.OR P6, PT, R29, 0x62, !P0 ;  /* 0x000000621d00780c */ /* 0x000fe400047c1670 */
[----:B------:R-:W-:Y:S01]  /*31d10*/  LOP3.LUT R4, R4, 0xffffffbf, RZ, 0xc0, !PT ;  /* 0xffffffbf04047812 */ /* 0x000fe200078ec0ff */
[----:B--2---:R-:W-:-:S02]  /*31d20*/  FMUL R8, R84, UR23 ;  /* 0x0000001754087c20 */ /* 0x004fc40008400000 */
[----:B------:R-:W2:Y:S03]  /*31d30*/  LDL.LU R84, [R1+0x390] ;  /* 0x0003900001547983 */ /* 0x000ea60000300800 */
[----:B------:R-:W-:-:S05]  /*31d40*/  F2FP.SATFINITE.E4M3.F32.PACK_AB_MERGE_C R8, RZ, R8, RZ ;  /* 0x00000008ff08723e */ /* 0x000fca00048070ff */
[----:B------:R0:W-:Y:S02]  /*31d50*/  @!P2 STG.E.U8 desc[UR20][R48.64+0x90], R8 ;  /* 0x000090083000a986 */ /* 0x0001e4000c101114 */
[----:B0-----:R-:W0:Y:S01]  /*31d60*/  @!P6 LDC.64 R8, c[0x0][0x5c0] ;  /* 0x00017000ff08eb82 */ /* 0x001e220000000a00 */
[----:B------:R-:W-:Y:S02]  /*31d70*/  @P4 LOP3.LUT R4, R4, 0x40, RZ, 0xfc, !PT ;  /* 0x0000004004044812 */ /* 0x000fe400078efcff */
[----:B------:R-:W-:Y:S02]  /*31d80*/  ISETP.LT.OR P4, PT, R29, 0x69, !P0 ;  /* 0x000000691d00780c */ /* 0x000fe40004781670 */
[----:B0-----:R-:W-:-:S04]  /*31d90*/  @!P6 IADD3 R48, P2, P5, R24, UR26, R8 ;  /* 0x0000001a1830ec10 */ /* 0x001fc8000fd5e008 */
[----:B------:R-:W-:-:S07]  /*31da0*/  @!P6 IADD3.X R49, R30, UR25, R9, P2, P5 ;  /* 0x000000191e31ec10 */ /* 0x000fce00097ea409 */
[----:B------:R-:W0:Y:S02]  /*31db0*/  @!P4 LDC.64 R8, c[0x0][0x5c0] ;  /* 0x00017000ff08cb82 */ /* 0x000e240000000a00 */
[----:B0-----:R-:W-:Y:S01]  /*31dc0*/  @!P4 IADD3 R116, P2, P5, R24, UR26, R8 ;  /* 0x0000001a1874cc10 */ /* 0x001fe2000fd5e008 */
[----:B---3--:R-:W-:Y:S02]  /*31dd0*/  FMUL R8, R83, UR23 ;  /* 0x0000001753087c20 */ /* 0x008fe40008400000 */
[----:B------:R-:W3:Y:S01]  /*31de0*/  LDL.LU R83, [R1+0x394] ;  /* 0x0003940001537983 */ /* 0x000ee20000300800 */
[----:B------:R-:W-:Y:S02]  /*31df0*/  @!P4 IADD3.X R117, R30, UR25, R9, P2, P5 ;  /* 0x000000191e75cc10 */ /* 0x000fe400097ea409 */
[----:B------:R-:W-:Y:S02]  /*31e00*/  ISETP.LT.OR P2, PT, R29, 0x99, !P1 ;  /* 0x000000991d00780c */ /* 0x000fe40004f41670 */
[----:B------:R-:W-:-:S05]  /*31e10*/  F2FP.SATFINITE.E4M3.F32.PACK_AB_MERGE_C R8, RZ, R8, RZ ;  /* 0x00000008ff08723e */ /* 0x000fca00048070ff */
[----:B------:R0:W-:Y:S01]  /*31e20*/  @!P3 STG.E.U8 desc[UR20][R38.64+0x91], R8 ;  /* 0x000091082600b986 */ /* 0x0001e2000c101114 */
[----:B------:R-:W-:-:S05]  /*31e30*/  LOP3.LUT R6, R6, 0xfffffffb, RZ, 0xc0, !PT ;  /* 0xfffffffb06067812 */ /* 0x000fca00078ec0ff */
[----:B0-----:R-:W0:Y:S01]  /*31e40*/  @!P2 LDC.64 R8, c[0x0][0x5c0] ;  /* 0x00017000ff08ab82 */ /* 0x001e220000000a00 */
[----:B------:R-:W-:-:S04]  /*31e50*/  @P6 LOP3.LUT R6, R6, 0x4, RZ, 0xfc, !PT ;  /* 0x0000000406066812 */ /* 0x000fc800078efcff */
[----:B------:R-:W-:Y:S01]  /*31e60*/  LOP3.LUT R6, R6, 0xfffffff7, RZ, 0xc0, !PT ;  /* 0xfffffff706067812 */ /* 0x000fe200078ec0ff */
[----:B----4-:R-:W-:Y:S02]  /*31e70*/  FMUL R12, R82, UR23 ;  /* 0x00000017520c7c20 */ /* 0x010fe40008400000 */
[----:B------:R-:W4:Y:S01]  /*31e80*/  LDL.LU R82, [R1+0x398] ;  /* 0x0003980001527983 */ /* 0x000f220000300800 */
[----:B------:R-:W-:Y:S02]  /*31e90*/  @P4 LOP3.LUT R6, R6, 0x8, RZ, 0xfc, !PT ;  /* 0x0000000806064812 */ /* 0x000fe400078efcff */
        /* <DEDUP_REMOVED lines=10> */
[----:B--2---:R-:W-:Y:S02]  /*31f40*/  FMUL R12, R84, UR23 ;  /* 0x00000017540c7c20 */ /* 0x004fe40008400000 */
[----:B------:R-:W2:Y:S01]  /*31f50*/  LDL.LU R84, [R1+0x39c] ;  /* 0x00039c0001547983 */ /* 0x000ea20000300800 */
[C---:B------:R-:W-:Y:S02]  /*31f60*/  LOP3.LUT P6, RZ, R5.reuse, 0x20000, RZ, 0xc0, !PT ;  /* 0x0002000005ff7812 */ /* 0x040fe400078cc0ff */
[C---:B------:R-:W-:Y:S02]  /*31f70*/  LOP3.LUT P3, RZ, R5.reuse, 0x10000, RZ, 0xc0, !PT ;  /* 0x0001000005ff7812 */ /* 0x040fe4000786c0ff */
[----:B------:R-:W-:-:S04]  /*31f80*/  LOP3.LUT R5, R5, 0xffffff7f, RZ, 0xc0, !PT ;  /* 0xffffff7f05057812 */ /* 0x000fc800078ec0ff */
[----:B------:R-:W-:Y:S02]  /*31f90*/  @P4 LOP3.LUT R5, R5, 0x80, RZ, 0xfc, !PT ;  /* 0x0000008005054812 */ /* 0x000fe400078efcff */
[----:B------:R-:W-:Y:S02]  /*31fa0*/  ISETP.LT.OR P4, PT, R29, 0x71, !P0 ;  /* 0x000000711d00780c */ /* 0x000fe40004781670 */
[----:B0-----:R-:W-:Y:S02]  /*31fb0*/  @!P2 IADD3 R8, P5, R24, R8, RZ ;  /* 0x000000081808a210 */ /* 0x001fe40007fbe0ff */
[----:B------:R-:W-:-:S03]  /*31fc0*/  F2FP.SATFINITE.E4M3.F32.PACK_AB_MERGE_C R12, RZ, R12, RZ ;  /* 0x0000000cff0c723e */ /* 0x000fc600048070ff */
[----:B------:R-:W-:-:S05]  /*31fd0*/  @!P2 IMAD.X R9, R30, 0x1, R9, P5 ;  /* 0x000000011e09a824 */ /* 0x000fca00028e0609 */
[----:B------:R0:W-:Y:S02]  /*31fe0*/  @!P2 STG.E.U8 desc[UR20][R8.64+0x99], R12 ;  /* 0x0000990c0800a986 */ /* 0x0001e4000c101114 */
[----:B0-----:R-:W0:Y:S02]  /*31ff0*/  @!P4 LDC.64 R8, c[0x0][0x5c0] ;  /* 0x00017000ff08cb82 */ /* 0x001e240000000a00 */
[----:B0-----:R-:W-:Y:S02]  /*32000*/  @!P4 IADD3 R124, P2, P5, R24, UR26, R8 ;  /* 0x0000001a187ccc10 */ /* 0x001fe4000fd5e008 */
[----:B------:R-:W-:Y:S02]  /*32010*/  LOP3.LUT R6, R6, 0xffffffef, RZ, 0xc0, !PT ;  /* 0xffffffef06067812 */ /* 0x000fe400078ec0ff */
[----:B------:R-:W-:Y:S02]  /*32020*/  @!P4 IADD3.X R125, R30, UR25, R9, P2, P5 ;  /* 0x000000191e7dcc10 */ /* 0x000fe400097ea409 */
[----:B------:R-:W-:-:S02]  /*32030*/  @P4 LOP3.LUT R6, R6, 0x10, RZ, 0xfc, !PT ;  /* 0x0000001006064812 */ /* 0x000fc400078efcff */
[----:B------:R-:W-:Y:S01]  /*32040*/  ISETP.LT.OR P4, PT, R29, 0x72, !P0 ;  /* 0x000000721d00780c */ /* 0x000fe20004781670 */
[----:B---3--:R-:W-:Y:S02]  /*32050*/  FMUL R8, R83, UR23 ;  /* 0x0000001753087c20 */ /* 0x008fe40008400000 */
[----:B------:R-:W3:Y:S03]  /*32060*/  LDL.LU R83, [R1+0x3a0] ;  /* 0x0003a00001537983 */ /* 0x000ee60000300800 */
[----:B------:R-:W-:-:S05]  /*32070*/  F2FP.SATFINITE.E4M3.F32.PACK_AB_MERGE_C R8, RZ, R8, RZ ;  /* 0x00000008ff08723e */ /* 0x000fca00048070ff */
[----:B------:R0:W-:Y:S02]  /*32080*/  @!P6 STG.E.U8 desc[UR20][R60.64+0x98], R8 ;  /* 0x000098083c00e986 */ /* 0x0001e4000c101114 */
        /* <DEDUP_REMOVED lines=8> */
[----:B----4-:R-:W-:Y:S02]  /*32110*/  FMUL R8, R82, UR23 ;  /* 0x0000001752087c20 */ /* 0x010fe40008400000 */
        /* <DEDUP_REMOVED lines=10> */
[----:B------:R-:W-:Y:S01]  /*321c0*/  @!P2 IMAD.X R9, R30, 0x1, R9, P5 ;  /* 0x000000011e09a824 */ /* 0x000fe200028e0609 */
[----:B------:R-:W-:-:S04]  /*321d0*/  LOP3.LUT R6, R6, 0xffffffdf, RZ, 0xc0, !PT ;  /* 0xffffffdf06067812 */ /* 0x000fc800078ec0ff */
[----:B------:R0:W-:Y:S01]  /*321e0*/  @!P2 STG.E.U8 desc[UR20][R8.64+0xa0], R12 ;  /* 0x0000a00c0800a986 */ /* 0x0001e2000c101114 */
[----:B------:R-:W-:Y:S02]  /*321f0*/  @P4 LOP3.LUT R6, R6, 0x20, RZ, 0xfc, !PT ;  /* 0x0000002006064812 */ /* 0x000fe400078efcff */
[----:B------:R-:W-:-:S13]  /*32200*/  ISETP.LT.OR P4, PT, R29, 0x7a, !P0 ;  /* 0x0000007a1d00780c */ /* 0x000fda0004781670 */
[----:B0-----:R-:W0:Y:S02]  /*32210*/  @!P4 LDC.64 R8, c[0x0][0x5c0] ;  /* 0x00017000ff08cb82 */ /* 0x001e240000000a00 */
[----:B0-----:R-:W-:-:S04]  /*32220*/  @!P4 IADD3 R156, P2, P5, R24, UR26, R8 ;  /* 0x0000001a189ccc10 */ /* 0x001fc8000fd5e008 */
[----:B------:R-:W-:Y:S02]  /*32230*/  @!P4 IADD3.X R157, R30, UR25, R9, P2, P5 ;  /* 0x000000191e9dcc10 */ /* 0x000fe400097ea409 */
[----:B------:R-:W-:-:S13]  /*32240*/  ISETP.LT.OR P2, PT, R29, 0xa2, !P1 ;  /* 0x000000a21d00780c */ /* 0x000fda0004f41670 */
[----:B------:R-:W0:Y:S01]  /*32250*/  @!P2 LDC.64 R8, c[0x0][0x5c0] ;  /* 0x00017000ff08ab82 */ /* 0x000e220000000a00 */
[----:B---3--:R-:W-:Y:S02]  /*32260*/  FMUL R12, R83, UR23 ;  /* 0x00000017530c7c20 */ /* 0x008fe40008400000 */
[----:B------:R-:W3:Y:S01]  /*32270*/  LDL.LU R83, [R1+0x3ac] ;  /* 0x0003ac0001537983 */ /* 0x000ee20000300800 */
        /* <DEDUP_REMOVED lines=9> */
[----:B0-----:R-:W0:Y:S01]  /*32310*/  @!P4 LDC.64 R8, c[0x0][0x5c0] ;  /* 0x00017000ff08cb82 */ /* 0x001e220000000a00 */
[----:B------:R-:W-:Y:S02]  /*32320*/  LOP3.LUT R6, R6, 0xffffffbf, RZ, 0xc0, !PT ;  /* 0xffffffbf06067812 */ /* 0x000fe400078ec0ff */
[----:B0-----:R-:W-:Y:S02]  /*32330*/  @!P4 IADD3 R186, P2, P5, R24, UR26, R8 ;  /* 0x0000001a18bacc10 */ /* 0x001fe4000fd5e008 */
[----:B------:R-:W-:Y:S02]  /*32340*/  @P4 LOP3.LUT R6, R6, 0x40, RZ, 0xfc, !PT ;  /* 0x0000004006064812 */ /* 0x000fe400078efcff */
[----:B------:R-:W-:Y:S02]  /*32350*/  @!P4 IADD3.X R187, R30, UR25, R9, P2, P5 ;  /* 0x000000191ebbcc10 */ /* 0x000fe400097ea409 */
[----:B------:R-:W-:Y:S01]  /*32360*/  ISETP.LT.OR P4, PT, R29, 0x82, !P0 ;  /* 0x000000821d00780c */ /* 0x000fe20004781670 */
[----:B----4-:R-:W-:-:S02]  /*32370*/  FMUL R8, R82, UR23 ;  /* 0x0000001752087c20 */ /* 0x010fc40008400000 */
[----:B------:R-:W4:Y:S03]  /*32380*/  LDL.LU R82, [R1+0x3b0] ;  /* 0x0003b00001527983 */ /* 0x000f260000300800 */
        /* <DEDUP_REMOVED lines=12> */
[----:B------:R-:W-:Y:S02]  /*32450*/  @!P4 IADD3.X R191, R30, UR25, R9, P2, P5 ;  /* 0x000000191ebfcc10 */ /* 0x000fe400097ea409 */
[----:B------:R-:W-:Y:S02]  /*32460*/  ISETP.LT.OR P2, PT, R29, 0xa9, !P1 ;  /* 0x000000a91d00780c */ /* 0x000fe40004f41670 */
[----:B------:R-:W-:-:S05]  /*32470*/  F2FP.SATFINITE.E4M3.F32.PACK_AB_MERGE_C R8, RZ, R8, RZ ;  /* 0x00000008ff08723e */ /* 0x000fca00048070ff */
[----:B------:R0:W-:Y:S06]  /*32480*/  @!P3 STG.E.U8 desc[UR20][R26.64+0xa1], R8 ;  /* 0x0000a1081a00b986 */ /* 0x0001ec000c101114 */
[----:B0-----:R-:W0:Y:S01]  /*32490*/  @!P2 LDC.64 R8, c[0x0][0x5c0] ;  /* 0x00017000ff08ab82 */ /* 0x001e220000000a00 */
[----:B---3--:R-:W-:Y:S02]  /*324a0*/  FMUL R12, R83, UR23 ;  /* 0x00000017530c7c20 */ /* 0x008fe40008400000 */
[----:B------:R-:W3:Y:S01]  /*324b0*/  LDL.LU R83, [R1+0x3b8] ;  /* 0x0003b80001537983 */ /* 0x000ee20000300800 */
        /* <DEDUP_REMOVED lines=23> */
[----:B------:R-:W-:Y:S02]  /*32630*/  LOP3.LUT P6, RZ, R5, 0x80000, RZ, 0xc0, !PT ;  /* 0x0008000005ff7812 */ /* 0x000fe400078cc0ff */
[----:B------:R-:W-:Y:S02]  /*32640*/  @P4 LOP3.LUT R7, R7, 0x400, RZ, 0xfc, !PT ;  /* 0x0000040007074812 */ /* 0x000fe400078efcff */
[----:B0-----:R-:W-:-:S04]  /*32650*/  @!P4 IADD3 R182, P2, P5, R24, UR26, R8 ;  /* 0x0000001a18b6cc10 */ /* 0x001fc8000fd5e008 */
[----:B------:R-:W-:Y:S02]  /*32660*/  @!P4 IADD3.X R183, R30, UR25, R9, P2, P5 ;  /* 0x000000191eb7cc10 */ /* 0x000fe400097ea409 */
[----:B------:R-:W-:Y:S01]  /*32670*/  ISETP.LT.OR P4, PT, R29, 0x92, !P0 ;  /* 0x000000921d00780c */ /* 0x000fe20004781670 */
[----:B--2---:R-:W-:Y:S01]  /*32680*/  FMUL R8, R84, UR23 ;  /* 0x0000001754087c20 */ /* 0x004fe20008400000 */
[----:B------:R-:W-:Y:S01]  /*32690*/  LOP3.LUT P3, RZ, R5, 0x8, RZ, 0xc0, !PT ;  /* 0x0000000805ff7812 */ /* 0x000fe2000786c0ff */
[----:B------:R-:W2:Y:S03]  /*326a0*/  LDL.LU R84, [R1+0x3c0] ;  /* 0x0003c00001547983 */ /* 0x000ea60000300800 */
        /* <DEDUP_REMOVED lines=12> */
[----:B------:R-:W-:Y:S02]  /*32770*/  @!P4 IADD3.X R189, R30, UR25, R9, P2, P5 ;  /* 0x000000191ebdcc10 */ /* 0x000fe400097ea409 */
[----:B------:R-:W-:Y:S02]  /*32780*/  ISETP.LT.OR P2, PT, R29, 0xb1, !P1 ;  /* 0x000000b11d00780c */ /* 0x000fe40004f41670 */
[----:B------:R-:W-:-:S05]  /*32790*/  F2FP.SATFINITE.E4M3.F32.PACK_AB_MERGE_C R8, RZ, R8, RZ ;  /* 0x00000008ff08723e */ /* 0x000fca00048070ff */
[----:B------:R0:W-:Y:S06]  /*327a0*/  @!P3 STG.E.U8 desc[UR20][R22.64+0xa9], R8 ;  /* 0x0000a9081600b986 */ /* 0x0001ec000c101114 */
[----:B0-----:R-:W0:Y:S01]  /*327b0*/  @!P2 LDC.64 R8, c[0x0][0x5c0] ;  /* 0x00017000ff08ab82 */ /* 0x001e220000000a00 */
[----:B------:R-:W-:Y:S01]  /*327c0*/  LOP3.LUT R7, R7, 0xffff7fff, RZ, 0xc0, !PT ;  /* 0xffff7fff07077812 */ /* 0x000fe200078ec0ff */
[----:B----4-:R-:W-:Y:S02]  /*327d0*/  FMUL R12, R82, UR23 ;  /* 0x00000017520c7c20 */ /* 0x010fe40008400000 */
[----:B------:R-:W4:Y:S01]  /*327e0*/  LDL.LU R82, [R1+0x3c8] ;  /* 0x0003c80001527983 */ /* 0x000f220000300800 */
[----:B------:R-:W-:-:S02]  /*327f0*/  @P4 LOP3.LUT R7, R7, 0x8000, RZ, 0xfc, !PT ;  /* 0x0000800007074812 */ /* 0x000fc400078efcff */
        /* <DEDUP_REMOVED lines=13> */
[----:B0-----:R-:W-:Y:S01]  /*328d0*/  @!P2 IADD3 R8, P5, R24, R8, RZ ;  /* 0x000000081808a210 */ /* 0x001fe20007fbe0ff */
[----:B--2---:R-:W-:Y:S02]  /*328e0*/  FMUL R12, R84, UR23 ;  /* 0x00000017540c7c20 */ /* 0x004fe40008400000 */
[----:B------:R-:W2:Y:S02]  /*328f0*/  LDL.LU R84, [R1+0x3cc] ;  /* 0x0003cc0001547983 */ /* 0x000ea40000300800 */
[----:B------:R-:W-:Y:S01]  /*32900*/  @!P2 IMAD.X R9, R30, 0x1, R9, P5 ;  /* 0x000000011e09a824 */ /* 0x000fe200028e0609 */
[----:B------:R-:W-:-:S05]  /*32910*/  F2FP.SATFINITE.E4M3.F32.PACK_AB_MERGE_C R12, RZ, R12, RZ ;  /* 0x0000000cff0c723e */ /* 0x000fca00048070ff */
[----:B------:R0:W-:Y:S02]  /*32920*/  @!P2 STG.E.U8 desc[UR20][R8.64+0xb1], R12 ;  /* 0x0000b10c0800a986 */ /* 0x0001e4000c101114 */
[----:B0-----:R-:W0:Y:S02]  /*32930*/  @!P4 LDC.64 R8, c[0x0][0x5c0] ;  /* 0x00017000ff08cb82 */ /* 0x001e240000000a00 */
[----:B0-----:R-:W-:Y:S02]  /*32940*/  @!P4 IADD3 R172, P2, P5, R24, UR26, R8 ;  /* 0x0000001a18accc10 */ /* 0x001fe4000fd5e008 */
[----:B------:R-:W-:Y:S02]  /*32950*/  LOP3.LUT R7, R7, 0xffefffff, RZ, 0xc0, !PT ;  /* 0xffefffff07077812 */ /* 0x000fe400078ec0ff */
[----:B------:R-:W-:Y:S02]  /*32960*/  LOP3.LUT P6, RZ, R5, 0x100000, RZ, 0xc0, !PT ;  /* 0x0010000005ff7812 */ /* 0x000fe400078cc0ff */
[----:B------:R-:W-:-:S02]  /*32970*/  @P4 LOP3.LUT R7, R7, 0x100000, RZ, 0xfc, !PT ;  /* 0x0010000007074812 */ /* 0x000fc400078efcff */
[----:B------:R-:W-:Y:S02]  /*32980*/  @!P4 IADD3.X R173, R30, UR25, R9, P2, P5 ;  /* 0x000000191eadcc10 */ /* 0x000fe400097ea409 */
        /* <DEDUP_REMOVED lines=15> */
[----:B------:R-:W-:Y:S02]  /*32a80*/  LOP3.LUT P3, RZ, R5, 0x200, RZ, 0xc0, !PT ;  /* 0x0000020005ff7812 */ /* 0x000fe4000786c0ff */
[----:B------:R-:W-:Y:S02]  /*32a90*/  @!P4 IADD3.X R185, R30, UR25, R9, P2, P5 ;  /* 0x000000191eb9cc10 */ /* 0x000fe400097ea409 */
[----:B------:R-:W-:-:S02]  /*32aa0*/  ISETP.LT.OR P2, PT, R29, 0xb9, !P1 ;  /* 0x000000b91d00780c */ /* 0x000fc40004f41670 */
[----:B------:R-:W-:-:S07]  /*32ab0*/  F2FP.SATFINITE.E4M3.F32.PACK_AB_MERGE_C R8, RZ, R8, RZ ;  /* 0x00000008ff08723e */ /* 0x000fce00048070ff */
[----:B------:R0:W-:Y:S04]  /*32ac0*/  @!P3 STG.E.U8 desc[UR20][R42.64+0xb1], R8 ;  /* 0x0000b1082a00b986 */ /* 0x0001e8000c101114 */
[----:B0-----:R-:W0:Y:S02]  /*32ad0*/  @!P2 LDC.64 R8, c[0x0][0x5c0] ;  /* 0x00017000ff08ab82 */ /* 0x001e240000000a00 */
[----:B0-----:R-:W-:-:S05]  /*32ae0*/  @!P2 IADD3 R8, P5, R24, R8, RZ ;  /* 0x000000081808a210 */ /* 0x001fca0007fbe0ff */
[----:B------:R-:W-:Y:S02]  /*32af0*/  @!P2 IMAD.X R9, R30, 0x1, R9, P5 ;  /* 0x000000011e09a824 */ /* 0x000fe400028e0609 */
[----:B--2---:R-:W-:Y:S02]  /*32b00*/  FMUL R12, R84, UR23 ;  /* 0x00000017540c7c20 */ /* 0x004fe40008400000 */
[----:B------:R-:W2:Y:S03]  /*32b10*/  LDL.LU R84, [R1+0x3d8] ;  /* 0x0003d80001547983 */ /* 0x000ea60000300800 */
[----:B------:R-:W-:-:S05]  /*32b20*/  F2FP.SATFINITE.E4M3.F32.PACK_AB_MERGE_C R12, RZ, R12, RZ ;  /* 0x0000000cff0c723e */ /* 0x000fca00048070ff */
[----:B------:R0:W-:Y:S01]  /*32b30*/  @!P2 STG.E.U8 desc[UR20][R8.64+0xb8], R12 ;  /* 0x0000b80c0800a986 */ /* 0x0001e2000c101114 */
[----:B------:R-:W-:-:S13]  /*32b40*/  ISETP.LT.OR P3, PT, R29, 0xaa, !P0 ;  /* 0x000000aa1d00780c */ /* 0x000fda0004761670 */
[----:B0-----:R-:W0:Y:S01]  /*32b50*/  @!P3 LDC.64 R8, c[0x0][0x5c0] ;  /* 0x00017000ff08bb82 */ /* 0x001e220000000a00 */
[----:B------:R-:W-:Y:S02]  /*32b60*/  ISETP.LT.OR P1, PT, R29, 0xba, !P1 ;  /* 0x000000ba1d00780c */ /* 0x000fe40004f21670 */
[----:B0-----:R-:W-:-:S04]  /*32b70*/  @!P3 IADD3 R154, P2, P5, R24, UR26, R8 ;  /* 0x0000001a189abc10 */ /* 0x001fc8000fd5e008 */
[----:B------:R-:W-:-:S07]  /*32b80*/  @!P3 IADD3.X R155, R30, UR25, R9, P2, P5 ;  /* 0x000000191e9bbc10 */ /* 0x000fce00097ea409 */
[----:B------:R-:W0:Y:S01]  /*32b90*/  @!P1 LDC.64 R8, c[0x0][0x5c0] ;  /* 0x00017000ff089b82 */ /* 0x000e220000000a00 */
        /* <DEDUP_REMOVED lines=8> */
[----:B0-----:R-:W-:Y:S02]  /*32c20*/  @!P5 IADD3 R164, P1, P2, R24, UR26, R8 ;  /* 0x0000001a18a4dc10 */ /* 0x001fe4000fa3e008 */
[----:B------:R-:W-:Y:S01]  /*32c30*/  LOP3.LUT R7, R7, 0xf7ffffff, RZ, 0xc0, !PT ;  /* 0xf7ffffff07077812 */ /* 0x000fe200078ec0ff */
[----:B----4-:R-:W-:Y:S02]  /*32c40*/  FMUL R8, R82, UR23 ;  /* 0x0000001752087c20 */ /* 0x010fe40008400000 */
[----:B------:R-:W4:Y:S01]  /*32c50*/  LDL.LU R82, [R1+0x3e0] ;  /* 0x0003e00001527983 */ /* 0x000f220000300800 */
[----:B------:R-:W-:-:S04]  /*32c60*/  @P4 LOP3.LUT R7, R7, 0x8000000, RZ, 0xfc, !PT ;  /* 0x0800000007074812 */ /* 0x000fc800078efcff */
[----:B------:R-:W-:-:S04]  /*32c70*/  LOP3.LUT R7, R7, 0xefffffff, RZ, 0xc0, !PT ;  /* 0xefffffff07077812 */ /* 0x000fc800078ec0ff */
[----:B------:R-:W-:-:S04]  /*32c80*/  @P3 LOP3.LUT R7, R7, 0x10000000, RZ, 0xfc, !PT ;  /* 0x1000000007073812 */ /* 0x000fc800078efcff */
[----:B------:R-:W-:Y:S02]  /*32c90*/  LOP3.LUT R7, R7, 0x7fffffff, RZ, 0xc0, !PT ;  /* 0x7fffffff07077812 */ /* 0x000fe400078ec0ff */
[----:B------:R-:W-:Y:S02]  /*32ca0*/  LOP3.LUT P6, RZ, R5, 0x400000, RZ, 0xc0, !PT ;  /* 0x0040000005ff7812 */ /* 0x000fe400078cc0ff */
[----:B------:R-:W-:Y:S02]  /*32cb0*/  @P5 LOP3.LUT R7, R7, 0x80000000, RZ, 0xfc, !PT ;  /* 0x8000000007075812 */ /* 0x000fe400078efcff */
[----:B------:R-:W-:Y:S02]  /*32cc0*/  @!P5 IADD3.X R165, R30, UR25, R9, P1, P2 ;  /* 0x000000191ea5dc10 */ /* 0x000fe40008fe4409 */
[----:B------:R-:W-:Y:S02]  /*32cd0*/  ISETP.LT.OR P5, PT, R29, 0xb2, !P0 ;  /* 0x000000b21d00780c */ /* 0x000fe400047a1670 */
[----:B------:R-:W-:-:S05]  /*32ce0*/  F2FP.SATFINITE.E4M3.F32.PACK_AB_MERGE_C R8, RZ, R8, RZ ;  /* 0x00000008ff08723e */ /* 0x000fca00048070ff */
[----:B------:R0:W-:Y:S06]  /*32cf0*/  @!P6 STG.E.U8 desc[UR20][R66.64+0xb8], R8 ;  /* 0x0000b8084200e986 */ /* 0x0001ec000c101114 */
[----:B0-----:R-:W0:Y:S01]  /*32d00*/  @!P5 LDC.64 R8, c[0x0][0x5c0] ;  /* 0x00017000ff08db82 */ /* 0x001e220000000a00 */
[----:B-----5:R-:W-:-:S04]  /*32d10*/  LOP3.LUT R0, R0, 0xfffffffd, RZ, 0xc0, !PT ;  /* 0xfffffffd00007812 */ /* 0x020fc800078ec0ff */
[----:B------:R-:W-:Y:S02]  /*32d20*/  @P5 LOP3.LUT R0, R0, 0x2, RZ, 0xfc, !PT ;  /* 0x0000000200005812 */ /* 0x000fe400078efcff */
[----:B0-----:R-:W-:-:S04]  /*32d30*/  @!P5 IADD3 R152, P1, P2, R24, UR26, R8 ;  /* 0x0000001a1898dc10 */ /* 0x001fc8000fa3e008 */
[----:B------:R-:W-:Y:S02]  /*32d40*/  @!P5 IADD3.X R153, R30, UR25, R9, P1, P2 ;  /* 0x000000191e99dc10 */ /* 0x000fe40008fe4409 */
[----:B------:R-:W-:-:S13]  /*32d50*/  ISETP.LT.OR P5, PT, R29, 0xb9, !P0 ;  /* 0x000000b91d00780c */ /* 0x000fda00047a1670 */
[----:B------:R-:W0:Y:S01]  /*32d60*/  @!P5 LDC.64 R8, c[0x0][0x5c0] ;  /* 0x00017000ff08db82 */ /* 0x000e220000000a00 */
[----:B------:R-:W-:Y:S02]  /*32d70*/  LOP3.LUT P4, RZ, R5, 0x200000, RZ, 0xc0, !PT ;  /* 0x0020000005ff7812 */ /* 0x000fe4000788c0ff */
[----:B0-----:R-:W-:Y:S01]  /*32d80*/  @!P5 IADD3 R178, P1, P2, R24, UR26, R8 ;  /* 0x0000001a18b2dc10 */ /* 0x001fe2000fa3e008 */
[----:B--2---:R-:W-:-:S03]  /*32d90*/  FMUL R8, R84, UR23 ;  /* 0x0000001754087c20 */ /* 0x004fc60008400000 */
[----:B------:R-:W-:Y:S02]  /*32da0*/  @!P5 IADD3.X R179, R30, UR25, R9, P1, P2 ;  /* 0x000000191eb3dc10 */ /* 0x000fe40008fe4409 */
[----:B------:R-:W-:Y:S02]  /*32db0*/  ISETP.LT.OR P2, PT, R29, 0xba, !P0 ;  /* 0x000000ba1d00780c */ /* 0x000fe40004741670 */
[----:B------:R-:W-:-:S05]  /*32dc0*/  F2FP.SATFINITE.E4M3.F32.PACK_AB_MERGE_C R8, RZ, R8, RZ ;  /* 0x00000008ff08723e */ /* 0x000fca00048070ff */
[----:B------:R0:W-:Y:S06]  /*32dd0*/  @!P4 STG.E.U8 desc[UR20][R64.64+0xb9], R8 ;  /* 0x0000b9084000c986 */ /* 0x0001ec000c101114 */
[----:B0-----:R-:W0:Y:S02]  /*32de0*/  @!P2 LDC.64 R8, c[0x0][0x5c0] ;  /* 0x00017000ff08ab82 */ /* 0x001e240000000a00 */
[----:B0-----:R-:W-:Y:S01]  /*32df0*/  @!P2 IADD3 R162, P0, P1, R24, UR26, R8 ;  /* 0x0000001a18a2ac10 */ /* 0x001fe2000f91e008 */
[----:B---3--:R-:W-:Y:S02]  /*32e00*/  FMUL R8, R83, UR23 ;  /* 0x0000001753087c20 */ /* 0x008fe40008400000 */
[----:B------:R-:W2:Y:S01]  /*32e10*/  LDL.LU R83, [R1+0x3e4] ;  /* 0x0003e40001537983 */ /* 0x000ea20000300800 */
[----:B------:R-:W-:-:S02]  /*32e20*/  @!P2 IADD3.X R163, R30, UR25, R9, P0, P1 ;  /* 0x000000191ea3ac10 */ /* 0x000fc400087e2409 */
[----:B------:R-:W-:Y:S01]  /*32e30*/  ISETP.GE.AND P1, PT, R28, 0x101, PT ;  /* 0x000001011c00780c */ /* 0x000fe20003f26270 */
[----:B------:R-:W3:Y:S01]  /*32e40*/  LDL.LU R84, [R1+0x3e8] ;  /* 0x0003e80001547983 */ /* 0x000ee20000300800 */
[----:B------:R-:W-:Y:S02]  /*32e50*/  LOP3.LUT P3, RZ, R4, 0x40000, RZ, 0xc0, !PT ;  /* 0x0004000004ff7812 */ /* 0x000fe4000786c0ff */
[----:B------:R-:W-:Y:S02]  /*32e60*/  ISETP.LT.OR P4, PT, R29, 0x1, !P1 ;  /* 0x000000011d00780c */ /* 0x000fe40004f81670 */
[----:B------:R-:W-:-:S09]  /*32e70*/  F2FP.SATFINITE.E4M3.F32.PACK_AB_MERGE_C R8, RZ, R8, RZ ;  /* 0x00000008ff08723e */ /* 0x000fd200048070ff */
[----:B------:R0:W-:Y:S01]  /*32e80*/  @!P3 STG.E.U8 desc[UR20][R56.64], R8 ;  /* 0x000000083800b986 */ /* 0x0001e2000c101114 */
[----:B------:R-:W-:Y:S01]  /*32e90*/  LOP3.LUT R0, R0, 0xffffffbf, RZ, 0xc0, !PT ;  /* 0xffffffbf00007812 */ /* 0x000fe200078ec0ff */
[----:B0-----:R-:W0:Y:S03]  /*32ea0*/  @!P4 LDC.64 R8, c[0x0][0x5c0] ;  /* 0x00017000ff08cb82 */ /* 0x001e260000000a00 */
[----:B------:R-:W-:-:S04]  /*32eb0*/  @P5 LOP3.LUT R0, R0, 0x40, RZ, 0xfc, !PT ;  /* 0x0000004000005812 */ /* 0x000fc800078efcff */
[----:B------:R-:W-:-:S04]  /*32ec0*/  LOP3.LUT R0, R0, 0xffffff7f, RZ, 0xc0, !PT ;  /* 0xffffff7f00007812 */ /* 0x000fc800078ec0ff */
[----:B------:R-:W-:Y:S02]  /*32ed0*/  @P2 LOP3.LUT R0, R0, 0x80, RZ, 0xfc, !PT ;  /* 0x0000008000002812 */ /* 0x000fe400078efcff */
[----:B0-----:R-:W-:Y:S01]  /*32ee0*/  @!P4 IADD3 R176, P0, P2, R24, UR15, R8 ;  /* 0x0000000f18b0cc10 */ /* 0x001fe2000fa1e008 */
[----:B----4-:R-:W-:Y:S02]  /*32ef0*/  FMUL R8, R82, UR23 ;  /* 0x0000001752087c20 */ /* 0x010fe40008400000 */
[----:B------:R-:W4:Y:S01]  /*32f00*/  LDL.LU R82, [R1+0x3ec] ;  /* 0x0003ec0001527983 */ /* 0x000f220000300800 */
[----:B------:R-:W-:Y:S02]  /*32f10*/  @!P4 IADD3.X R177, R30, UR14, R9, P0, P2 ;  /* 0x0000000e1eb1cc10 */ /* 0x000fe400087e4409 */
[----:B------:R-:W-:Y:S02]  /*32f20*/  ISETP.GE.AND P0, PT, R28, 0x89, PT ;  /* 0x000000891c00780c */ /* 0x000fe40003f06270 */
[----:B------:R-:W-:-:S02]  /*32f30*/  LOP3.LUT P6, RZ, R5, 0x4, RZ, 0xc0, !PT ;  /* 0x0000000405ff7812 */ /* 0x000fc400078cc0ff */
[----:B------:R-:W-:Y:S02]  /*32f40*/  ISETP.LT.OR P2, PT, R29, 0x1, !P0 ;  /* 0x000000011d00780c */ /* 0x000fe40004741670 */
[----:B------:R-:W-:-:S09]  /*32f50*/  F2FP.SATFINITE.E4M3.F32.PACK_AB_MERGE_C R8, RZ, R8, RZ ;  /* 0x00000008ff08723e */ /* 0x000fd200048070ff */
[----:B------:R0:W-:Y:S01]  /*32f60*/  @!P6 STG.E.U8 desc[UR20][R10.64+0x1], R8 ;  /* 0x000001080a00e986 */ /* 0x0001e2000c101114 */
[----:B------:R-:W-:Y:S01]  /*32f70*/  LOP3.LUT R0, R0, 0xfffffbff, RZ, 0xc0, !PT ;  /* 0xfffffbff00007812 */ /* 0x000fe200078ec0ff */
[----:B0-----:R-:W0:Y:S03]  /*32f80*/  @!P2 LDC.64 R10, c[0x0][0x5c0] ;  /* 0x00017000ff0aab82 */ /* 0x001e260000000a00 */
[----:B------:R-:W-:Y:S02]  /*32f90*/  @P4 LOP3.LUT R0, R0, 0x400, RZ, 0xfc, !PT ;  /* 0x0000040000004812 */ /* 0x000fe400078efcff */
[----:B------:R-:W-:Y:S01]  /*32fa0*/  ISETP.LT.OR P4, PT, R29, 0x2, !P1 ;  /* 0x000000021d00780c */ /* 0x000fe20004f81670 */
[----:B------:R-:W-:Y:S02]  /*32fb0*/  IMAD.U32 R9, RZ, RZ, UR28 ;  /* 0x0000001cff097e24 */ /* 0x000fe4000f8e00ff */
[----:B------:R-:W-:-:S03]  /*32fc0*/  IMAD.U32 R12, RZ, RZ, UR27 ;  /* 0x0000001bff0c7e24 */ /* 0x000fc6000f8e00ff */
[----:B------:R-:W-:-:S04]  /*32fd0*/  @!P2 IADD3 R9, P3, P5, R9, UR26, R24 ;  /* 0x0000001a0909ac10 */ /* 0x000fc8000fd7e018 */
[----:B------:R-:W-:Y:S02]  /*32fe0*/  @!P2 IADD3.X R12, R12, UR25, R30, P3, P5 ;  /* 0x000000190c0cac10 */ /* 0x000fe40009fea41e */
[----:B0-----:R-:W-:Y:S02]  /*32ff0*/  @!P2 IADD3 R10, P3, R9, R10, RZ ;  /* 0x0000000a090aa210 */ /* 0x001fe40007f7e0ff */
[----:B------:R-:W0:Y:S03]  /*33000*/  @!P4 LDC.64 R8, c[0x0][0x5c0] ;  /* 0x00017000ff08cb82 */ /* 0x000e260000000a00 */
[----:B------:R-:W-:Y:S01]  /*33010*/  @!P2 IMAD.X R11, R12, 0x1, R11, P3 ;  /* 0x000000010c0ba824 */ /* 0x000fe200018e060b */
[----:B0-----:R-:W-:-:S04]  /*33020*/  @!P4 IADD3 R158, P5, P6, R24, UR15, R8 ;  /* 0x0000000f189ecc10 */ /* 0x001fc8000febe008 */
[----:B------:R-:W-:Y:S02]  /*33030*/  @!P4 IADD3.X R159, R30, UR14, R9, P5, P6 ;  /* 0x0000000e1e9fcc10 */ /* 0x000fe4000afec409 */
[----:B------:R-:W-:Y:S02]  /*33040*/  LOP3.LUT P6, RZ, R5, 0x800000, RZ, 0xc0, !PT ;  /* 0x0080000005ff7812 */ /* 0x000fe400078cc0ff */
[----:B------:R-:W-:-:S11]  /*33050*/  LOP3.LUT R4, R4, 0xfffdffff, RZ, 0xc0, !PT ;  /* 0xfffdffff04047812 */ /* 0x000fd600078ec0ff */
[----:B------:R-:W-:Y:S02]  /*33060*/  @P6 LOP3.LUT R4, R4, 0x20000, RZ, 0xfc, !PT ;  /* 0x0002000004046812 */ /* 0x000fe400078efcff */
[----:B------:R-:W-:Y:S01]  /*33070*/  ISETP.LT.OR P6, PT, R29, 0x9, !P1 ;  /* 0x000000091d00780c */ /* 0x000fe20004fc1670 */
[----:B--2---:R-:W-:Y:S02]  /*33080*/  FMUL R8, R83, UR23 ;  /* 0x0000001753087c20 */ /* 0x004fe40008400000 */
[----:B------:R-:W2:Y:S03]  /*33090*/  LDL.LU R83, [R1+0x3f0] ;  /* 0x0003f00001537983 */ /* 0x000ea60000300800 */
[----:B------:R-:W-:-:S05]  /*330a0*/  F2FP.SATFINITE.E4M3.F32.PACK_AB_MERGE_C R8, RZ, R8, RZ ;  /* 0x00000008ff08723e */ /* 0x000fca00048070ff */
[----:B------:R0:W-:Y:S01]  /*330b0*/  @!P2 STG.E.U8 desc[UR20][R10.64], R8 ;  /* 0x000000080a00a986 */ /* 0x0001e2000c101114 */
[----:B------:R-:W-:-:S13]  /*330c0*/  ISETP.LT.OR P2, PT, R29, 0x2, !P0 ;  /* 0x000000021d00780c */ /* 0x000fda0004741670 */
[----:B0-----:R-:W0:Y:S01]  /*330d0*/  @!P2 LDC.64 R8, c[0x0][0x5c0] ;  /* 0x00017000ff08ab82 */ /* 0x001e220000000a00 */
[----:B------:R-:W-:Y:S02]  /*330e0*/  IMAD.U32 R10, RZ, RZ, UR28 ;  /* 0x0000001cff0a7e24 */ /* 0x000fe4000f8e00ff */
[----:B------:R-:W-:-:S03]  /*330f0*/  IMAD.U32 R11, RZ, RZ, UR27 ;  /* 0x0000001bff0b7e24 */ /* 0x000fc6000f8e00ff */
[----:B------:R-:W-:-:S04]  /*33100*/  @!P2 IADD3 R10, P3, P5, R10, UR26, R24 ;  /* 0x0000001a0a0aac10 */ /* 0x000fc8000fd7e018 */
[----:B------:R-:W-:Y:S02]  /*33110*/  @!P2 IADD3.X R11, R11, UR25, R30, P3, P5 ;  /* 0x000000190b0bac10 */ /* 0x000fe40009fea41e */
[----:B0-----:R-:W-:-:S05]  /*33120*/  @!P2 IADD3 R10, P3, R10, R8, RZ ;  /* 0x000000080a0aa210 */ /* 0x001fca0007f7e0ff */
[----:B------:R-:W-:Y:S02]  /*33130*/  @!P2 IMAD.X R11, R11, 0x1, R9, P3 ;  /* 0x000000010b0ba824 */ /* 0x000fe400018e0609 */
[----:B------:R-:W0:Y:S02]  /*33140*/  @!P6 LDC.64 R8, c[0x0][0x5c0] ;  /* 0x00017000ff08eb82 */ /* 0x000e240000000a00 */
[----:B0-----:R-:W-:Y:S01]  /*33150*/  @!P6 IADD3 R150, P3, P5, R24, UR15, R8 ;  /* 0x0000000f1896ec10 */ /* 0x001fe2000fd7e008 */
[----:B---3--:R-:W-:-:S03]  /*33160*/  FMUL R8, R84, UR23 ;  /* 0x0000001754087c20 */ /* 0x008fc60008400000 */
[----:B------:R-:W-:Y:S02]  /*33170*/  @!P6 IADD3.X R151, R30, UR14, R9, P3, P5 ;  /* 0x0000000e1e97ec10 */ /* 0x000fe40009fea409 */
[----:B------:R-:W-:Y:S02]  /*33180*/  ISETP.LT.OR P5, PT, R29, 0xa, !P1 ;  /* 0x0000000a1d00780c */ /* 0x000fe40004fa1670 */
[----:B------:R-:W-:-:S05]  /*33190*/  F2FP.SATFINITE.E4M3.F32.PACK_AB_MERGE_C R8, RZ, R8, RZ ;  /* 0x00000008ff08723e */ /* 0x000fca00048070ff */
[----:B------:R0:W-:Y:S06]  /*331a0*/  @!P2 STG.E.U8 desc[UR20][R10.64+0x1], R8 ;  /* 0x000001080a00a986 */ /* 0x0001ec000c101114 */
[----:B0-----:R-:W0:Y:S02]  /*331b0*/  @!P5 LDC.64 R8, c[0x0][0x5c0] ;  /* 0x00017000ff08db82 */ /* 0x001e240000000a00 */
[----:B0-----:R-:W-:Y:S01]  /*331c0*/  @!P5 IADD3 R146, P2, P3, R24, UR15, R8 ;  /* 0x0000000f1892dc10 */ /* 0x001fe2000fb5e008 */
[----:B----4-:R-:W-:Y:S02]  /*331d0*/  FMUL R8, R82, UR23 ;  /* 0x0000001752087c20 */ /* 0x010fe40008400000 */
[----:B------:R-:W3:Y:S01]  /*331e0*/  LDL.LU R82, [R1+0x3f4] ;  /* 0x0003f40001527983 */ /* 0x000ee20000300800 */
[----:B------:R-:W-:-:S02]  /*331f0*/  LOP3.LUT R0, R0, 0xfffffdff, RZ, 0xc0, !PT ;  /* 0xfffffdff00007812 */ /* 0x000fc400078ec0ff */
[----:B------:R-:W-:Y:S01]  /*33200*/  @!P5 IADD3.X R147, R30, UR14, R9, P2, P3 ;  /* 0x0000000e1e93dc10 */ /* 0x000fe200097e6409 */
[----:B------:R-:W4:Y:S01]  /*33210*/  LDL.LU R84, [R1+0x3f8] ;  /* 0x0003f80001547983 */ /* 0x000f220000300800 */
[----:B------:R-:W-:-:S04]  /*33220*/  @P4 LOP3.LUT R0, R0, 0x200, RZ, 0xfc, !PT ;  /* 0x0000020000004812 */ /* 0x000fc800078efcff */
[----:B------:R-:W-:-:S04]  /*33230*/  LOP3.LUT R0, R0, 0xfffffeff, RZ, 0xc0, !PT ;  /* 0xfffffeff00007812 */ /* 0x000fc800078ec0ff */
[----:B------:R-:W-:-:S04]  /*33240*/  @P6 LOP3.LUT R0, R0, 0x100, RZ, 0xfc, !PT ;  /* 0x0000010000006812 */ /* 0x000fc800078efcff */
[----:B------:R-:W-:Y:S02]  /*33250*/  LOP3.LUT R0, R0, 0xffffffdf, RZ, 0xc0, !PT ;  /* 0xffffffdf00007812 */ /* 0x000fe400078ec0ff */
[----:B------:R-:W-:Y:S02]  /*33260*/  LOP3.LUT P6, RZ, R4, 0x20000, RZ, 0xc0, !PT ;  /* 0x0002000004ff7812 */ /* 0x000fe400078cc0ff */
[----:B------:R-:W-:Y:S02]  /*33270*/  @P5 LOP3.LUT R0, R0, 0x20, RZ, 0xfc, !PT ;  /* 0x0000002000005812 */ /* 0x000fe400078efcff */
[----:B------:R-:W-:Y:S02]  /*33280*/  ISETP.LT.OR P5, PT, R29, 0x11, !P1 ;  /* 0x000000111d00780c */ /* 0x000fe40004fa1670 */
[----:B------:R-:W-:-:S07]  /*33290*/  F2FP.SATFINITE.E4M3.F32.PACK_AB_MERGE_C R8, RZ, R8, RZ ;  /* 0x00000008ff08723e */ /* 0x000fce00048070ff */
[----:B------:R0:W-:Y:S04]  /*332a0*/  @!P6 STG.E.U8 desc[UR20][R34.64+0x8], R8 ;  /* 0x000008082200e986 */ /* 0x0001e8000c101114 */
[----:B0-----:R-:W0:Y:S02]  /*332b0*/  @!P5 LDC.64 R8, c[0x0][0x5c0] ;  /* 0x00017000ff08db82 */ /* 0x001e240000000a00 */
[----:B0-----:R-:W-:-:S04]  /*332c0*/  @!P5 IADD3 R148, P2, P3, R24, UR15, R8 ;  /* 0x0000000f1894dc10 */ /* 0x001fc8000fb5e008 */
[----:B------:R-:W-:Y:S02]  /*332d0*/  @!P5 IADD3.X R149, R30, UR14, R9, P2, P3 ;  /* 0x0000000e1e95dc10 */ /* 0x000fe400097e6409 */
[----:B------:R-:W-:Y:S02]  /*332e0*/  ISETP.LT.OR P2, PT, R29, 0x9, !P0 ;  /* 0x000000091d00780c */ /* 0x000fe40004741670 */
[----:B------:R-:W-:-:S11]  /*332f0*/  LOP3.LUT P4, RZ, R5, 0x400, RZ, 0xc0, !PT ;  /* 0x0000040005ff7812 */ /* 0x000fd6000788c0ff */
[----:B------:R-:W0:Y:S01]  /*33300*/  @!P2 LDC.64 R10, c[0x0][0x5c0] ;  /* 0x00017000ff0aab82 */ /* 0x000e220000000a00 */
[----:B--2---:R-:W-:Y:S02]  /*33310*/  FMUL R8, R83, UR23 ;  /* 0x0000001753087c20 */ /* 0x004fe40008400000 */
[----:B------:R-:W2:Y:S03]  /*33320*/  LDL.LU R83, [R1+0x3fc] ;  /* 0x0003fc0001537983 */ /* 0x000ea60000300800 */
[----:B------:R-:W-:Y:S01]  /*33330*/  F2FP.SATFINITE.E4M3.F32.PACK_AB_MERGE_C R8, RZ, R8, RZ ;  /* 0x00000008ff08723e */ /* 0x000fe200048070ff */
[----:B------:R-:W-:Y:S01]  /*33340*/  IMAD.U32 R9, RZ, RZ, UR28 ;  /* 0x0000001cff097e24 */ /* 0x000fe2000f8e00ff */
[----:B------:R-:W-:-:S03]  /*33350*/  LOP3.LUT R0, R0, 0xffffffef, RZ, 0xc0, !PT ;  /* 0xffffffef00007812 */ /* 0x000fc600078ec0ff */
[----:B------:R1:W-:Y:S01]  /*33360*/  @!P4 STG.E.U8 desc[UR20][R32.64+0x9], R8 ;  /* 0x000009082000c986 */ /* 0x0003e2000c101114 */
[----:B------:R-:W-:Y:S01]  /*33370*/  ISETP.LT.OR P4, PT, R29, 0x12, !P1 ;  /* 0x000000121d00780c */ /* 0x000fe20004f81670 */
[----:B------:R-:W-:Y:S01]  /*33380*/  IMAD.U32 R12, RZ, RZ, UR27 ;  /* 0x0000001bff0c7e24 */ /* 0x000fe2000f8e00ff */
[----:B------:R-:W-:Y:S02]  /*33390*/  @P5 LOP3.LUT R0, R0, 0x10, RZ, 0xfc, !PT ;  /* 0x0000001000005812 */ /* 0x000fe400078efcff */
[----:B------:R-:W-:-:S04]  /*333a0*/  @!P2 IADD3 R9, P3, P5, R9, UR26, R24 ;  /* 0x0000001a0909ac10 */ /* 0x000fc8000fd7e018 */
[----:B------:R-:W-:Y:S02]  /*333b0*/  @!P2 IADD3.X R12, R12, UR25, R30, P3, P5 ;  /* 0x000000190c0cac10 */ /* 0x000fe40009fea41e */
[----:B0-----:R-:W-:-:S03]  /*333c0*/  @!P2 IADD3 R10, P3, R9, R10, RZ ;  /* 0x0000000a090aa210 */ /* 0x001fc60007f7e0ff */
[----:B-1----:R-:W0:Y:S02]  /*333d0*/  @!P4 LDC.64 R8, c[0x0][0x5c0] ;  /* 0x00017000ff08cb82 */ /* 0x002e240000000a00 */
[----:B0-----:R-:W-:Y:S01]  /*333e0*/  @!P4 IADD3 R144, P5, P6, R24, UR15, R8 ;  /* 0x0000000f1890cc10 */ /* 0x001fe2000febe008 */
[----:B------:R-:W-:Y:S02]  /*333f0*/  @!P2 IMAD.X R11, R12, 0x1, R11, P3 ;  /* 0x000000010c0ba824 */ /* 0x000fe400018e060b */
[----:B---3--:R-:W-:Y:S02]  /*33400*/  FMUL R8, R82, UR23 ;  /* 0x0000001752087c20 */ /* 0x008fe40008400000 */
[----:B------:R-:W3:Y:S03]  /*33410*/  LDL.LU R82, [R1+0x400] ;  /* 0x0004000001527983 */ /* 0x000ee60000300800 */
[----:B------:R-:W-:-:S05]  /*33420*/  F2FP.SATFINITE.E4M3.F32.PACK_AB_MERGE_C R8, RZ, R8, RZ ;  /* 0x00000008ff08723e */ /* 0x000fca00048070ff */
[----:B------:R0:W-:Y:S01]  /*33430*/  @!P2 STG.E.U8 desc[UR20][R10.64+0x8], R8 ;  /* 0x000008080a00a986 */ /* 0x0001e2000c101114 */
[----:B------:R-:W-:Y:S02]  /*33440*/  ISETP.LT.OR P2, PT, R29, 0xa, !P0 ;  /* 0x0000000a1d00780c */ /* 0x000fe40004741670 */
[----:B------:R-:W-:Y:S02]  /*33450*/  @!P4 IADD3.X R145, R30, UR14, R9, P5, P6 ;  /* 0x0000000e1e91cc10 */ /* 0x000fe4000afec409 */
[----:B------:R-:W-:-:S09]  /*33460*/  LOP3.LUT P6, RZ, R5, 0x1000000, RZ, 0xc0, !PT ;  /* 0x0100000005ff7812 */ /* 0x000fd200078cc0ff */
[----:B0-----:R-:W0:Y:S01]  /*33470*/  @!P2 LDC.64 R8, c[0x0][0x5c0] ;  /* 0x00017000ff08ab82 */ /* 0x001e220000000a00 */
[----:B------:R-:W-:Y:S01]  /*33480*/  LOP3.LUT R4, R4, 0xfffeffff, RZ, 0xc0, !PT ;  /* 0xfffeffff04047812 */ /* 0x000fe200078ec0ff */
[----:B------:R-:W-:-:S03]  /*33490*/  IMAD.U32 R10, RZ, RZ, UR28 ;  /* 0x0000001cff0a7e24 */ /* 0x000fc6000f8e00ff */
[----:B------:R-:W-:Y:S01]  /*334a0*/  @P6 LOP3.LUT R4, R4, 0x10000, RZ, 0xfc, !PT ;  /* 0x0001000004046812 */ /* 0x000fe200078efcff */
[----:B------:R-:W-:Y:S01]  /*334b0*/  IMAD.U32 R11, RZ, RZ, UR27 ;  /* 0x0000001bff0b7e24 */ /* 0x000fe2000f8e00ff */
[----:B------:R-:W-:Y:S02]  /*334c0*/  ISETP.LT.OR P6, PT, R29, 0x19, !P1 ;  /* 0x000000191d00780c */ /* 0x000fe40004fc1670 */
[----:B------:R-:W-:-:S04]  /*334d0*/  @!P2 IADD3 R10, P3, P5, R10, UR26, R24 ;  /* 0x0000001a0a0aac10 */ /* 0x000fc8000fd7e018 */
[----:B------:R-:W-:Y:S02]  /*334e0*/  @!P2 IADD3.X R11, R11, UR25, R30, P3, P5 ;  /* 0x000000190b0bac10 */ /* 0x000fe40009fea41e */
[----:B0-----:R-:W-:-:S05]  /*334f0*/  @!P2 IADD3 R10, P3, R10, R8, RZ ;  /* 0x000000080a0aa210 */ /* 0x001fca0007f7e0ff */
[----:B------:R-:W-:Y:S02]  /*33500*/  @!P2 IMAD.X R11, R11, 0x1, R9, P3 ;  /* 0x000000010b0ba824 */ /* 0x000fe400018e0609 */
[----:B------:R-:W0:Y:S02]  /*33510*/  @!P6 LDC.64 R8, c[0x0][0x5c0] ;  /* 0x00017000ff08eb82 */ /* 0x000e240000000a00 */
[----:B0-----:R-:W-:Y:S01]  /*33520*/  @!P6 IADD3 R142, P3, P5, R24, UR15, R8 ;  /* 0x0000000f188eec10 */ /* 0x001fe2000fd7e008 */
[----:B----4-:R-:W-:-:S03]  /*33530*/  FMUL R8, R84, UR23 ;  /* 0x0000001754087c20 */ /* 0x010fc60008400000 */
[----:B------:R-:W-:Y:S02]  /*33540*/  @!P6 IADD3.X R143, R30, UR14, R9, P3, P5 ;  /* 0x0000000e1e8fec10 */ /* 0x000fe40009fea409 */
[----:B------:R-:W-:Y:S02]  /*33550*/  ISETP.LT.OR P5, PT, R29, 0x1a, !P1 ;  /* 0x0000001a1d00780c */ /* 0x000fe40004fa1670 */
[----:B------:R-:W-:-:S05]  /*33560*/  F2FP.SATFINITE.E4M3.F32.PACK_AB_MERGE_C R8, RZ, R8, RZ ;  /* 0x00000008ff08723e */ /* 0x000fca00048070ff */
[----:B------:R0:W-:Y:S06]  /*33570*/  @!P2 STG.E.U8 desc[UR20][R10.64+0x9], R8 ;  /* 0x000009080a00a986 */ /* 0x0001ec000c101114 */
[----:B0-----:R-:W0:Y:S02]  /*33580*/  @!P5 LDC.64 R8, c[0x0][0x5c0] ;  /* 0x00017000ff08db82 */ /* 0x001e240000000a00 */
[----:B0-----:R-:W-:Y:S01]  /*33590*/  @!P5 IADD3 R134, P2, P3, R24, UR15, R8 ;  /* 0x0000000f1886dc10 */ /* 0x001fe2000fb5e008 */
[----:B--2---:R-:W-:Y:S02]  /*335a0*/  FMUL R8, R83, UR23 ;  /* 0x0000001753087c20 */ /* 0x004fe40008400000 */
[----:B------:R-:W2:Y:S01]  /*335b0*/  LDL.LU R83, [R1+0x404] ;  /* 0x0004040001537983 */ /* 0x000ea20000300800 */
        /* <DEDUP_REMOVED lines=13> */
[----:B0-----:R-:W-:Y:S01]  /*33690*/  @!P5 IADD3 R140, P2, P3, R24, UR15, R8 ;  /* 0x0000000f188cdc10 */ /* 0x001fe2000fb5e008 */
[----:B---3--:R-:W-:Y:S02]  /*336a0*/  FMUL R8, R82, UR23 ;  /* 0x0000001752087c20 */ /* 0x008fe40008400000 */
[----:B------:R-:W3:Y:S01]  /*336b0*/  LDL.LU R82, [R1+0x40c] ;  /* 0x00040c0001527983 */ /* 0x000ee20000300800 */
[----:B------:R-:W-:-:S02]  /*336c0*/  @!P5 IADD3.X R141, R30, UR14, R9, P2, P3 ;  /* 0x0000000e1e8ddc10 */ /* 0x000fc400097e6409 */
[----:B------:R-:W-:Y:S02]  /*336d0*/  ISETP.LT.OR P2, PT, R29, 0x11, !P0 ;  /* 0x000000111d00780c */ /* 0x000fe40004741670 */
[----:B------:R-:W-:Y:S02]  /*336e0*/  LOP3.LUT P4, RZ, R5, 0x800, RZ, 0xc0, !PT ;  /* 0x0000080005ff7812 */ /* 0x000fe4000788c0ff */
[----:B------:R-:W-:-:S09]  /*336f0*/  F2FP.SATFINITE.E4M3.F32.PACK_AB_MERGE_C R8, RZ, R8, RZ ;  /* 0x00000008ff08723e */ /* 0x000fd200048070ff */
[----:B------:R-:W0:Y:S02]  /*33700*/  @!P2 LDC.64 R10, c[0x0][0x5c0] ;  /* 0x00017000ff0aab82 */ /* 0x000e240000000a00 */
[----:B------:R1:W-:Y:S01]  /*33710*/  @!P4 STG.E.U8 desc[UR20][R46.64+0x11], R8 ;  /* 0x000011082e00c986 */ /* 0x0003e2000c101114 */
[----:B------:R-:W-:Y:S01]  /*33720*/  ISETP.LT.OR P4, PT, R29, 0x22, !P1 ;  /* 0x000000221d00780c */ /* 0x000fe20004f81670 */
[----:B------:R-:W-:Y:S01]  /*33730*/  IMAD.U32 R9, RZ, RZ, UR28 ;  /* 0x0000001cff097e24 */ /* 0x000fe2000f8e00ff */
[----:B------:R-:W-:Y:S01]  /*33740*/  LOP3.LUT R7, R7, 0xbfffffff, RZ, 0xc0, !PT ;  /* 0xbfffffff07077812 */ /* 0x000fe200078ec0ff */
[----:B------:R-:W-:-:S03]  /*33750*/  IMAD.U32 R12, RZ, RZ, UR27 ;  /* 0x0000001bff0c7e24 */ /* 0x000fc6000f8e00ff */
[----:B------:R-:W-:Y:S02]  /*33760*/  @P5 LOP3.LUT R7, R7, 0x40000000, RZ, 0xfc, !PT ;  /* 0x4000000007075812 */ /* 0x000fe400078efcff */
[----:B------:R-:W-:-:S04]  /*33770*/  @!P2 IADD3 R9, P3, P5, R9, UR26, R24 ;  /* 0x0000001a0909ac10 */ /* 0x000fc8000fd7e018 */
[----:B------:R-:W-:Y:S02]  /*33780*/  @!P2 IADD3.X R12, R12, UR25, R30, P3, P5 ;  /* 0x000000190c0cac10 */ /* 0x000fe40009fea41e */
[----:B0-----:R-:W-:Y:S02]  /*33790*/  @!P2 IADD3 R10, P3, R9, R10, RZ ;  /* 0x0000000a090aa210 */ /* 0x001fe40007f7e0ff */
[----:B-1----:R-:W0:Y:S03]  /*337a0*/  @!P4 LDC.64 R8, c[0x0][0x5c0] ;  /* 0x00017000ff08cb82 */ /* 0x002e260000000a00 */
        /* <DEDUP_REMOVED lines=28> */
[----:B---3--:R-:W-:Y:S02]  /*33970*/  FMUL R8, R82, UR23 ;  /* 0x0000001752087c20 */ /* 0x008fe40008400000 */
        /* <DEDUP_REMOVED lines=141> */
[----:B------:R-:W-:Y:S01]  /*34250*/  LOP3.LUT R7, R7, 0xffffefff, RZ, 0xc0, !PT ;  /* 0xffffefff07077812 */ /* 0x000fe200078ec0ff */
[----:B------:R-:W-:Y:S02]  /*34260*/  IMAD.U32 R9, RZ, RZ, UR28 ;  /* 0x0000001cff097e24 */ /* 0x000fe4000f8e00ff */
[----:B------:R-:W-:Y:S01]  /*34270*/  IMAD.U32 R12, RZ, RZ, UR27 ;  /* 0x0000001bff0c7e24 */ /* 0x000fe2000f8e00ff */
[----:B------:R-:W-:Y:S02]  /*34280*/  @P5 LOP3.LUT R7, R7, 0x1000, RZ, 0xfc, !PT ;  /* 0x0000100007075812 */ /* 0x000fe400078efcff */
[----:B------:R-:W-:-:S04]  /*34290*/  @!P2 IADD3 R9, P3, P5, R9, UR26, R24 ;  /* 0x0000001a0909ac10 */ /* 0x000fc8000fd7e018 */
[----:B------:R-:W-:Y:S02]  /*342a0*/  @!P2 IADD3.X R12, R12, UR25, R30, P3, P5 ;  /* 0x000000190c0cac10 */ /* 0x000fe40009fea41e */
[----:B0-----:R-:W-:Y:S01]  /*342b0*/  @!P2 IADD3 R10, P3, R9, R10, RZ ;  /* 0x0000000a090aa210 */ /* 0x001fe20007f7e0ff */
[----:B--2---:R-:W-:Y:S02]  /*342c0*/  FMUL R8, R83, UR23 ;  /* 0x0000001753087c20 */ /* 0x004fe40008400000 */
[----:B------:R-:W2:Y:S03]  /*342d0*/  LDL.LU R83, [R1+0x43c] ;  /* 0x00043c0001537983 */ /* 0x000ea60000300800 */
[----:B------:R-:W-:-:S05]  /*342e0*/  F2FP.SATFINITE.E4M3.F32.PACK_AB_MERGE_C R8, RZ, R8, RZ ;  /* 0x00000008ff08723e */ /* 0x000fca00048070ff */
[----:B------:R0:W-:Y:S01]  /*342f0*/  @!P4 STG.E.U8 desc[UR20][R36.64+0x29], R8 ;  /* 0x000029082400c986 */ /* 0x0001e2000c101114 */
[----:B------:R-:W-:-:S13]  /*34300*/  ISETP.LT.OR P4, PT, R29, 0x52, !P1 ;  /* 0x000000521d00780c */ /* 0x000fda0004f81670 */
[----:B0-----:R-:W0:Y:S02]  /*34310*/  @!P4 LDC.64 R8, c[0x0][0x5c0] ;  /* 0x00017000ff08cb82 */ /* 0x001e240000000a00 */
[----:B0-----:R-:W-:Y:S01]  /*34320*/  @!P4 IADD3 R100, P5, P6, R24, UR15, R8 ;  /* 0x0000000f1864cc10 */ /* 0x001fe2000febe008 */
[----:B---3--:R-:W-:Y:S02]  /*34330*/  FMUL R8, R82, UR23 ;  /* 0x0000001752087c20 */ /* 0x008fe40008400000 */
[----:B------:R-:W3:Y:S01]  /*34340*/  LDL.LU R82, [R1+0x440] ;  /* 0x0004400001527983 */ /* 0x000ee20000300800 */
[----:B------:R-:W-:Y:S02]  /*34350*/  @!P2 IMAD.X R11, R12, 0x1, R11, P3 ;  /* 0x000000010c0ba824 */ /* 0x000fe400018e060b */
        /* <DEDUP_REMOVED lines=23> */
[----:B0-----:R-:W-:Y:S02]  /*344d0*/  @!P5 IADD3 R92, P2, P3, R24, UR15, R8 ;  /* 0x0000000f185cdc10 */ /* 0x001fe4000fb5e008 */
[----:B------:R-:W-:-:S04]  /*344e0*/  LOP3.LUT R7, R7, 0xfffff7ff, RZ, 0xc0, !PT ;  /* 0xfffff7ff07077812 */ /* 0x000fc800078ec0ff */
[----:B------:R-:W-:-:S04]  /*344f0*/  @P4 LOP3.LUT R7, R7, 0x800, RZ, 0xfc, !PT ;  /* 0x0000080007074812 */ /* 0x000fc800078efcff */
[----:B------:R-:W-:Y:S01]  /*34500*/  LOP3.LUT R7, R7, 0xfffffdff, RZ, 0xc0, !PT ;  /* 0xfffffdff07077812 */ /* 0x000fe200078ec0ff */
[----:B--2---:R-:W-:Y:S02]  /*34510*/  FMUL R8, R83, UR23 ;  /* 0x0000001753087c20 */ /* 0x004fe40008400000 */
[----:B------:R-:W2:Y:S01]  /*34520*/  LDL.LU R83, [R1+0x444] ;  /* 0x0004440001537983 */ /* 0x000ea20000300800 */
        /* <DEDUP_REMOVED lines=8> */
[----:B0-----:R-:W0:Y:S02]  /*345b0*/  @!P5 LDC.64 R8, c[0x0][0x5c0] ;  /* 0x00017000ff08db82 */ /* 0x001e240000000a00 */
[----:B0-----:R-:W-:Y:S01]  /*345c0*/  @!P5 IADD3 R90, P2, P3, R24, UR15, R8 ;  /* 0x0000000f185adc10 */ /* 0x001fe2000fb5e008 */
[----:B---3--:R-:W-:Y:S02]  /*345d0*/  FMUL R8, R82, UR23 ;  /* 0x0000001752087c20 */ /* 0x008fe40008400000 */
[----:B------:R-:W3:Y:S04]  /*345e0*/  LDL.LU R82, [R1+0x448] ;  /* 0x0004480001527983 */ /* 0x000ee80000300800 */
[----:B------:R-:W4:Y:S01]  /*345f0*/  LDL.LU R192, [R1+0x44c] ;  /* 0x00044c0001c07983 */ /* 0x000f220000300800 */
[----:B------:R-:W-:-:S02]  /*34600*/  @!P5 IADD3.X R91, R30, UR14, R9, P2, P3 ;  /* 0x0000000e1e5bdc10 */ /* 0x000fc400097e6409 */
[----:B------:R-:W-:Y:S01]  /*34610*/  ISETP.LT.OR P2, PT, R29, 0x31, !P0 ;  /* 0x000000311d00780c */ /* 0x000fe20004741670 */
[----:B------:R-:W-:Y:S01]  /*34620*/  IMAD.U32 R12, RZ, RZ, UR27 ;  /* 0x0000001bff0c7e24 */ /* 0x000fe2000f8e00ff */
[----:B------:R-:W-:Y:S01]  /*34630*/  LOP3.LUT P4, RZ, R5, 0x2000, RZ, 0xc0, !PT ;  /* 0x0000200005ff7812 */ /* 0x000fe2000788c0ff */
[----:B------:R-:W4:Y:S01]  /*34640*/  LDL.LU R193, [R1+0x450] ;  /* 0x0004500001c17983 */ /* 0x000f220000300800 */
[----:B------:R-:W-:-:S09]  /*34650*/  F2FP.SATFINITE.E4M3.F32.PACK_AB_MERGE_C R8, RZ, R8, RZ ;  /* 0x00000008ff08723e */ /* 0x000fd200048070ff */
[----:B------:R-:W0:Y:S02]  /*34660*/  @!P2 LDC.64 R10, c[0x0][0x5c0] ;  /* 0x00017000ff0aab82 */ /* 0x000e240000000a00 */
[----:B------:R1:W-:Y:S01]  /*34670*/  @!P4 STG.E.U8 desc[UR20][R50.64+0x31], R8 ;  /* 0x000031083200c986 */ /* 0x0003e2000c101114 */
[----:B------:R-:W-:Y:S01]  /*34680*/  ISETP.LT.OR P4, PT, R29, 0x62, !P1 ;  /* 0x000000621d00780c */ /* 0x000fe20004f81670 */
[----:B------:R-:W-:Y:S01]  /*34690*/  IMAD.U32 R9, RZ, RZ, UR28 ;  /* 0x0000001cff097e24 */ /* 0x000fe2000f8e00ff */
[----:B------:R-:W-:-:S04]  /*346a0*/  LOP3.LUT R7, R7, 0xffffff7f, RZ, 0xc0, !PT ;  /* 0xffffff7f07077812 */ /* 0x000fc800078ec0ff */
        /* <DEDUP_REMOVED lines=12> */
[----:B--2---:R-:W-:-:S05]  /*34770*/  FMUL R8, R83, UR23 ;  /* 0x0000001753087c20 */ /* 0x004fca0008400000 */
        /* <DEDUP_REMOVED lines=11> */
[----:B0-----:R-:W-:-:S04]  /*34830*/  @!P6 IADD3 R84, P3, P5, R24, UR15, R8 ;  /* 0x0000000f1854ec10 */ /* 0x001fc8000fd7e008 */
[----:B------:R-:W-:Y:S02]  /*34840*/  @!P6 IADD3.X R85, R30, UR14, R9, P3, P5 ;  /* 0x0000000e1e55ec10 */ /* 0x000fe40009fea409 */
[----:B------:R-:W-:Y:S01]  /*34850*/  ISETP.LT.OR P5, PT, R29, 0x6a, !P1 ;  /* 0x0000006a1d00780c */ /* 0x000fe20004fa1670 */
[----:B---3--:R-:W-:-:S05]  /*34860*/  FMUL R8, R82, UR23 ;  /* 0x0000001752087c20 */ /* 0x008fca0008400000 */
[----:B------:R-:W-:-:S05]  /*34870*/  F2FP.SATFINITE.E4M3.F32.PACK_AB_MERGE_C R8, RZ, R8, RZ ;  /* 0x00000008ff08723e */ /* 0x000fca00048070ff */
[----:B------:R0:W-:Y:S02]  /*34880*/  @!P2 STG.E.U8 desc[UR20][R10.64+0x31], R8 ;  /* 0x000031080a00a986 */ /* 0x0001e4000c101114 */
[----:B0-----:R-:W0:Y:S02]  /*34890*/  @!P5 LDC.64 R8, c[0x0][0x5c0] ;  /* 0x00017000ff08db82 */ /* 0x001e240000000a00 */
[----:B0-----:R-:W-:Y:S01]  /*348a0*/  @!P5 IADD3 R82, P2, P3, R24, UR15, R8 ;  /* 0x0000000f1852dc10 */ /* 0x001fe2000fb5e008 */
[----:B----4-:R-:W-:Y:S02]  /*348b0*/  FMUL R8, R192, UR23 ;  /* 0x00000017c0087c20 */ /* 0x010fe40008400000 */
[----:B------:R-:W2:Y:S01]  /*348c0*/  LDL.LU R192, [R1+0x454] ;  /* 0x0004540001c07983 */ /* 0x000ea20000300800 */
[----:B------:R-:W-:Y:S02]  /*348d0*/  LOP3.LUT R7, R7, 0xffffffdf, RZ, 0xc0, !PT ;  /* 0xffffffdf07077812 */ /* 0x000fe400078ec0ff */
[----:B------:R-:W-:Y:S01]  /*348e0*/  @!P5 IADD3.X R83, R30, UR14, R9, P2, P3 ;  /* 0x0000000e1e53dc10 */ /* 0x000fe200097e6409 */
[----:B------:R-:W3:Y:S01]  /*348f0*/  LDL.LU R194, [R1+0x458] ;  /* 0x0004580001c27983 */ /* 0x000ee20000300800 */
        /* <DEDUP_REMOVED lines=11> */
[----:B------:R-:W-:Y:S02]  /*349b0*/  FMUL R8, R193, UR23 ;  /* 0x00000017c1087c20 */ /* 0x000fe40008400000 */
[----:B------:R-:W4:Y:S01]  /*349c0*/  LDL.LU R193, [R1+0x45c] ;  /* 0x00045c0001c17983 */ /* 0x000f220000300800 */
        /* <DEDUP_REMOVED lines=14> */
[----:B-1----:R-:W0:Y:S02]  /*34ab0*/  @!P4 LDC.64 R8, c[0x0][0x5c0] ;  /* 0x00017000ff08cb82 */ /* 0x002e240000000a00 */
[----:B0-----:R-:W-:Y:S01]  /*34ac0*/  @!P4 IADD3 R74, P5, P6, R24, UR15, R8 ;  /* 0x0000000f184acc10 */ /* 0x001fe2000febe008 */
[----:B------:R-:W-:-:S03]  /*34ad0*/  @!P2 IMAD.X R11, R12, 0x1, R11, P3 ;  /* 0x000000010c0ba824 */ /* 0x000fc600018e060b */
        /* <DEDUP_REMOVED lines=40> */
[----:B--2---:R-:W-:Y:S02]  /*34d60*/  FMUL R8, R192, UR23 ;  /* 0x00000017c0087c20 */ /* 0x004fe40008400000 */
[----:B------:R-:W2:Y:S01]  /*34d70*/  LDL.LU R192, [R1+0x46c] ;  /* 0x00046c0001c07983 */ /* 0x000ea20000300800 */
[----:B------:R-:W-:-:S02]  /*34d80*/  @!P5 IADD3.X R69, R30, UR14, R9, P2, P3 ;  /* 0x0000000e1e45dc10 */ /* 0x000fc400097e6409 */
[----:B------:R-:W-:Y:S02]  /*34d90*/  ISETP.LT.OR P2, PT, R29, 0x41, !P0 ;  /* 0x000000411d00780c */ /* 0x000fe40004741670 */
[----:B------:R-:W-:-:S04]  /*34da0*/  LOP3.LUT R7, R7, 0xfffffffe, RZ, 0xc0, !PT ;  /* 0xfffffffe07077812 */ /* 0x000fc800078ec0ff */
[----:B------:R-:W-:Y:S02]  /*34db0*/  @P4 LOP3.LUT R7, R7, 0x1, RZ, 0xfc, !PT ;  /* 0x0000000107074812 */ /* 0x000fe400078efcff */
[----:B------:R-:W-:-:S05]  /*34dc0*/  LOP3.LUT P4, RZ, R5, 0x4000, RZ, 0xc0, !PT ;  /* 0x0000400005ff7812 */ /* 0x000fca000788c0ff */
[----:B------:R-:W0:Y:S01]  /*34dd0*/  @!P2 LDC.64 R10, c[0x0][0x5c0] ;  /* 0x00017000ff0aab82 */ /* 0x000e220000000a00 */
[----:B------:R-:W-:Y:S01]  /*34de0*/  F2FP.SATFINITE.E4M3.F32.PACK_AB_MERGE_C R8, RZ, R8, RZ ;  /* 0x00000008ff08723e */ /* 0x000fe200048070ff */
[----:B------:R-:W-:Y:S01]  /*34df0*/  IMAD.U32 R9, RZ, RZ, UR28 ;  /* 0x0000001cff097e24 */ /* 0x000fe2000f8e00ff */
[----:B------:R-:W-:-:S05]  /*34e00*/  LOP3.LUT R6, R6, 0xdfffffff, RZ, 0xc0, !PT ;  /* 0xdfffffff06067812 */ /* 0x000fca00078ec0ff */
        /* <DEDUP_REMOVED lines=8> */
[----:B------:R-:W-:Y:S01]  /*34e90*/  @!P2 IMAD.X R11, R12, 0x1, R11, P3 ;  /* 0x000000010c0ba824 */ /* 0x000fe200018e060b */
[----:B0-----:R-:W-:-:S04]  /*34ea0*/  @!P4 IADD3 R62, P5, P6, R24, UR15, R8 ;  /* 0x0000000f183ecc10 */ /* 0x001fc8000febe008 */
[----:B------:R-:W-:Y:S02]  /*34eb0*/  @!P4 IADD3.X R63, R30, UR14, R9, P5, P6 ;  /* 0x0000000e1e3fcc10 */ /* 0x000fe4000afec409 */
[----:B------:R-:W-:Y:S02]  /*34ec0*/  LOP3.LUT P6, RZ, R5, 0x80000000, RZ, 0xc0, !PT ;  /* 0x8000000005ff7812 */ /* 0x000fe400078cc0ff */
[----:B------:R-:W-:-:S11]  /*34ed0*/  LOP3.LUT R4, R4, 0xfffffdff, RZ, 0xc0, !PT ;  /* 0xfffffdff04047812 */ /* 0x000fd600078ec0ff */
[----:B------:R-:W-:Y:S01]  /*34ee0*/  @P6 LOP3.LUT R4, R4, 0x200, RZ, 0xfc, !PT ;  /* 0x0000020004046812 */ /* 0x000fe200078efcff */
[----:B---3--:R-:W-:Y:S01]  /*34ef0*/  FMUL R8, R193, UR23 ;  /* 0x00000017c1087c20 */ /* 0x008fe20008400000 */
[----:B------:R-:W-:Y:S01]  /*34f00*/  ISETP.LT.OR P6, PT, R29, 0x89, !P1 ;  /* 0x000000891d00780c */ /* 0x000fe20004fc1670 */
[----:B------:R-:W3:Y:S03]  /*34f10*/  LDL.LU R193, [R1+0x470] ;  /* 0x0004700001c17983 */ /* 0x000ee60000300800 */
        /* <DEDUP_REMOVED lines=39> */
[----:B---3--:R-:W-:Y:S02]  /*35190*/  FMUL R8, R193, UR23 ;  /* 0x00000017c1087c20 */ /* 0x008fe40008400000 */
[----:B------:R-:W3:Y:S03]  /*351a0*/  LDL.LU R193, [R1+0x47c] ;  /* 0x00047c0001c17983 */ /* 0x000ee60000300800 */
        /* <DEDUP_REMOVED lines=12> */
[----:B------:R-:W-:Y:S01]  /*35270*/  @!P2 IMAD.X R11, R12, 0x1, R11, P3 ;  /* 0x000000010c0ba824 */ /* 0x000fe200018e060b */
[----:B------:R-:W-:Y:S01]  /*35280*/  LOP3.LUT R6, R6, 0xfeffffff, RZ, 0xc0, !PT ;  /* 0xfeffffff06067812 */ /* 0x000fe200078ec0ff */
[----:B--2---:R-:W-:Y:S02]  /*35290*/  FMUL R8, R192, UR23 ;  /* 0x00000017c0087c20 */ /* 0x004fe40008400000 */
[----:B------:R-:W2:Y:S03]  /*352a0*/  LDL.LU R192, [R1+0x480] ;  /* 0x0004800001c07983 */ /* 0x000ea60000300800 */
[----:B------:R-:W-:-:S05]  /*352b0*/  F2FP.SATFINITE.E4M3.F32.PACK_AB_MERGE_C R8, RZ, R8, RZ ;  /* 0x00000008ff08723e */ /* 0x000fca00048070ff */
[----:B------:R0:W-:Y:S01]  /*352c0*/  @!P2 STG.E.U8 desc[UR20][R10.64+0x48], R8 ;  /* 0x000048080a00a986 */ /* 0x0001e2000c101114 */
[----:B------:R-:W-:Y:S02]  /*352d0*/  ISETP.LT.OR P2, PT, R29, 0x4a, !P0 ;  /* 0x0000004a1d00780c */ /* 0x000fe40004741670 */
[----:B------:R-:W-:Y:S02]  /*352e0*/  @P4 LOP3.LUT R6, R6, 0x1000000, RZ, 0xfc, !PT ;  /* 0x0100000006064812 */ /* 0x000fe400078efcff */
[----:B------:R-:W-:Y:S02]  /*352f0*/  @!P4 IADD3.X R53, R30, UR14, R9, P5, P6 ;  /* 0x0000000e1e35cc10 */ /* 0x000fe4000afec409 */
[----:B------:R-:W-:-:S07]  /*35300*/  LOP3.LUT P6, RZ, R6, 0x1, RZ, 0xc0, !PT ;  /* 0x0000000106ff7812 */ /* 0x000fce00078cc0ff */
[----:B0-----:R-:W0:Y:S01]  /*35310*/  @!P2 LDC.64 R8, c[0x0][0x5c0] ;  /* 0x00017000ff08ab82 */ /* 0x001e220000000a00 */
[----:B------:R-:W-:Y:S01]  /*35320*/  LOP3.LUT R4, R4, 0xfffffeff, RZ, 0xc0, !PT ;  /* 0xfffffeff04047812 */ /* 0x000fe200078ec0ff */
[----:B------:R-:W-:Y:S02]  /*35330*/  IMAD.U32 R10, RZ, RZ, UR28 ;  /* 0x0000001cff0a7e24 */ /* 0x000fe4000f8e00ff */
[----:B------:R-:W-:Y:S02]  /*35340*/  IMAD.U32 R11, RZ, RZ, UR27 ;  /* 0x0000001bff0b7e24 */ /* 0x000fe4000f8e00ff */
[----:B------:R-:W-:Y:S02]  /*35350*/  @P6 LOP3.LUT R4, R4, 0x100, RZ, 0xfc, !PT ;  /* 0x0000010004046812 */ /* 0x000fe400078efcff */
        /* <DEDUP_REMOVED lines=46> */
[----:B------:R-:W-:Y:S02]  /*35640*/  LOP3.LUT R6, R6, 0xffefffff, RZ, 0xc0, !PT ;  /* 0xffefffff06067812 */ /* 0x000fe400078ec0ff */
[----:B0-----:R-:W-:-:S02]  /*35650*/  @!P4 IADD3 R40, P5, P6, R24, UR15, R8 ;  /* 0x0000000f1828cc10 */ /* 0x001fc4000febe008 */
[----:B------:R-:W-:Y:S02]  /*35660*/  @P4 LOP3.LUT R6, R6, 0x100000, RZ, 0xfc, !PT ;  /* 0x0010000006064812 */ /* 0x000fe400078efcff */
[----:B------:R-:W-:Y:S02]  /*35670*/  @!P4 IADD3.X R41, R30, UR14, R9, P5, P6 ;  /* 0x0000000e1e29cc10 */ /* 0x000fe4000afec409 */
[----:B------:R-:W-:Y:S02]  /*35680*/  LOP3.LUT P6, RZ, R6, 0x2, RZ, 0xc0, !PT ;  /* 0x0000000206ff7812 */ /* 0x000fe400078cc0ff */
[----:B------:R-:W-:-:S11]  /*35690*/  LOP3.LUT R4, R4, 0xffffff7f, RZ, 0xc0, !PT ;  /* 0xffffff7f04047812 */ /* 0x000fd600078ec0ff */
[----:B------:R-:W-:Y:S01]  /*356a0*/  @P6 LOP3.LUT R4, R4, 0x80, RZ, 0xfc, !PT ;  /* 0x0000008004046812 */ /* 0x000fe200078efcff */
[----:B---3--:R-:W-:Y:S02]  /*356b0*/  FMUL R8, R193, UR23 ;  /* 0x00000017c1087c20 */ /* 0x008fe40008400000 */
[----:B------:R-:W3:Y:S03]  /*356c0*/  LDL.LU R193, [R1+0x490] ;  /* 0x0004900001c17983 */ /* 0x000ee60000300800 */
[----:B------:R-:W-:-:S05]  /*356d0*/  F2FP.SATFINITE.E4M3.F32.PACK_AB_MERGE_C R8, RZ, R8, RZ ;  /* 0x00000008ff08723e */ /* 0x000fca00048070ff */
[----:B------:R0:W-:Y:S01]  /*356e0*/  @!P2 STG.E.U8 desc[UR20][R10.64+0x50], R8 ;  /* 0x000050080a00a986 */ /* 0x0001e2000c101114 */
[----:B------:R-:W-:-:S13]  /*356f0*/  ISETP.LT.OR P2, PT, R29, 0x52, !P0 ;  /* 0x000000521d00780c */ /* 0x000fda0004741670 */
[----:B0-----:R-:W0:Y:S01]  /*35700*/  @!P2 LDC.64 R8, c[0x0][0x5c0] ;  /* 0x00017000ff08ab82 */ /* 0x001e220000000a00 */
[----:B------:R-:W-:Y:S01]  /*35710*/  IMAD.U32 R10, RZ, RZ, UR28 ;  /* 0x0000001cff0a7e24 */ /* 0x000fe2000f8e00ff */
[----:B------:R-:W-:Y:S01]  /*35720*/  ISETP.LT.OR P6, PT, R29, 0xa9, !P1 ;  /* 0x000000a91d00780c */ /* 0x000fe20004fc1670 */
[----:B------:R-:W-:-:S03]  /*35730*/  IMAD.U32 R11, RZ, RZ, UR27 ;  /* 0x0000001bff0b7e24 */ /* 0x000fc6000f8e00ff */
[----:B------:R-:W-:-:S04]  /*35740*/  @!P2 IADD3 R10, P3, P5, R10, UR26, R24 ;  /* 0x0000001a0a0aac10 */ /* 0x000fc8000fd7e018 */
[----:B------:R-:W-:Y:S02]  /*35750*/  @!P2 IADD3.X R11, R11, UR25, R30, P3, P5 ;  /* 0x000000190b0bac10 */ /* 0x000fe40009fea41e */
[----:B0-----:R-:W-:-:S05]  /*35760*/  @!P2 IADD3 R10, P3, R10, R8, RZ ;  /* 0x000000080a0aa210 */ /* 0x001fca0007f7e0ff */
[----:B------:R-:W-:Y:S02]  /*35770*/  @!P2 IMAD.X R11, R11, 0x1, R9, P3 ;  /* 0x000000010b0ba824 */ /* 0x000fe400018e0609 */
[----:B------:R-:W0:Y:S02]  /*35780*/  @!P6 LDC.64 R8, c[0x0][0x5c0] ;  /* 0x00017000ff08eb82 */ /* 0x000e240000000a00 */
[----:B0-----:R-:W-:Y:S01]  /*35790*/  @!P6 IADD3 R38, P3, P5, R24, UR15, R8 ;  /* 0x0000000f1826ec10 */ /* 0x001fe2000fd7e008 */
[----:B--2---:R-:W-:Y:S02]  /*357a0*/  FMUL R8, R192, UR23 ;  /* 0x00000017c0087c20 */ /* 0x004fe40008400000 */
[----:B------:R-:W2:Y:S01]  /*357b0*/  LDL.LU R192, [R1+0x494] ;  /* 0x0004940001c07983 */ /* 0x000ea20000300800 */
[----:B------:R-:W-:Y:S02]  /*357c0*/  @!P6 IADD3.X R39, R30, UR14, R9, P3, P5 ;  /* 0x0000000e1e27ec10 */ /* 0x000fe40009fea409 */
[----:B------:R-:W-:-:S02]  /*357d0*/  ISETP.LT.OR P5, PT, R29, 0xaa, !P1 ;  /* 0x000000aa1d00780c */ /* 0x000fc40004fa1670 */
[----:B------:R-:W-:-:S05]  /*357e0*/  F2FP.SATFINITE.E4M3.F32.PACK_AB_MERGE_C R8, RZ, R8, RZ ;  /* 0x00000008ff08723e */ /* 0x000fca00048070ff */
[----:B------:R0:W-:Y:S06]  /*357f0*/  @!P2 STG.E.U8 desc[UR20][R10.64+0x51], R8 ;  /* 0x000051080a00a986 */ /* 0x0001ec000c101114 */
[----:B0-----:R-:W0:Y:S01]  /*35800*/  @!P5 LDC.64 R8, c[0x0][0x5c0] ;  /* 0x00017000ff08db82 */ /* 0x001e220000000a00 */
[----:B------:R-:W-:-:S04]  /*35810*/  LOP3.LUT R6, R6, 0xfff7ffff, RZ, 0xc0, !PT ;  /* 0xfff7ffff06067812 */ /* 0x000fc800078ec0ff */
[----:B------:R-:W-:-:S04]  /*35820*/  @P6 LOP3.LUT R6, R6, 0x80000, RZ, 0xfc, !PT ;  /* 0x0008000006066812 */ /* 0x000fc800078efcff */
[----:B------:R-:W-:Y:S02]  /*35830*/  LOP3.LUT R6, R6, 0xfffbffff, RZ, 0xc0, !PT ;  /* 0xfffbffff06067812 */ /* 0x000fe400078ec0ff */
[----:B------:R-:W-:Y:S02]  /*35840*/  LOP3.LUT P6, RZ, R4, 0x80, RZ, 0xc0, !PT ;  /* 0x0000008004ff7812 */ /* 0x000fe400078cc0ff */
[----:B------:R-:W-:Y:S02]  /*35850*/  @P5 LOP3.LUT R6, R6, 0x40000, RZ, 0xfc, !PT ;  /* 0x0004000006065812 */ /* 0x000fe400078efcff */
[----:B0-----:R-:W-:Y:S01]  /*35860*/  @!P5 IADD3 R34, P2, P3, R24, UR15, R8 ;  /* 0x0000000f1822dc10 */ /* 0x001fe2000fb5e008 */
[----:B----4-:R-:W-:-:S03]  /*35870*/  FMUL R8, R194, UR23 ;  /* 0x00000017c2087c20 */ /* 0x010fc60008400000 */
[----:B------:R-:W-:Y:S02]  /*35880*/  @!P5 IADD3.X R35, R30, UR14, R9, P2, P3 ;  /* 0x0000000e1e23dc10 */ /* 0x000fe400097e6409 */
[----:B------:R-:W-:Y:S02]  /*35890*/  ISETP.LT.OR P5, PT, R29, 0xb1, !P1 ;  /* 0x000000b11d00780c */ /* 0x000fe40004fa1670 */
[----:B------:R-:W-:-:S05]  /*358a0*/  F2FP.SATFINITE.E4M3.F32.PACK_AB_MERGE_C R8, RZ, R8, RZ ;  /* 0x00000008ff08723e */ /* 0x000fca00048070ff */
[----:B------:R0:W-:Y:S06]  /*358b0*/  @!P6 STG.E.U8 desc[UR20][R102.64+0x58], R8 ;  /* 0x000058086600e986 */ /* 0x0001ec000c101114 */
[----:B0-----:R-:W0:Y:S01]  /*358c0*/  @!P5 LDC.64 R8, c[0x0][0x5c0] ;  /* 0x00017000ff08db82 */ /* 0x001e220000000a00 */
[----:B------:R-:W-:Y:S02]  /*358d0*/  LOP3.LUT P4, RZ, R5, 0x1, RZ, 0xc0, !PT ;  /* 0x0000000105ff7812 */ /* 0x000fe4000788c0ff */
[----:B0-----:R-:W-:-:S04]  /*358e0*/  @!P5 IADD3 R32, P2, P3, R24, UR15, R8 ;  /* 0x0000000f1820dc10 */ /* 0x001fc8000fb5e008 */
[----:B------:R-:W-:Y:S02]  /*358f0*/  @!P5 IADD3.X R33, R30, UR14, R9, P2, P3 ;  /* 0x0000000e1e21dc10 */ /* 0x000fe400097e6409 */
[----:B------:R-:W-:-:S13]  /*35900*/  ISETP.LT.OR P2, PT, R29, 0x59, !P0 ;  /* 0x000000591d00780c */ /* 0x000fda0004741670 */
[----:B------:R-:W0:Y:S01]  /*35910*/  @!P2 LDC.64 R10, c[0x0][0x5c0] ;  /* 0x00017000ff0aab82 */ /* 0x000e220000000a00 */
[----:B---3--:R-:W-:Y:S02]  /*35920*/  FMUL R8, R193, UR23 ;  /* 0x00000017c1087c20 */ /* 0x008fe40008400000 */
[----:B------:R-:W3:Y:S03]  /*35930*/  LDL.LU R193, [R1+0x498] ;  /* 0x0004980001c17983 */ /* 0x000ee60000300800 */
[----:B------:R-:W-:Y:S01]  /*35940*/  F2FP.SATFINITE.E4M3.F32.PACK_AB_MERGE_C R8, RZ, R8, RZ ;  /* 0x00000008ff08723e */ /* 0x000fe200048070ff */
[----:B------:R-:W-:Y:S01]  /*35950*/  IMAD.U32 R9, RZ, RZ, UR28 ;  /* 0x0000001cff097e24 */ /* 0x000fe2000f8e00ff */
[----:B------:R-:W-:Y:S01]  /*35960*/  LOP3.LUT R6, R6, 0xfffdffff, RZ, 0xc0, !PT ;  /* 0xfffdffff06067812 */ /* 0x000fe200078ec0ff */
[----:B------:R-:W-:Y:S01]  /*35970*/  IMAD.U32 R12, RZ, RZ, UR27 ;  /* 0x0000001bff0c7e24 */ /* 0x000fe2000f8e00ff */
[----:B------:R-:W4:Y:S04]  /*35980*/  LDL.LU R194, [R1+0x49c] ;  /* 0x00049c0001c27983 */ /* 0x000f280000300800 */
[----:B------:R1:W-:Y:S01]  /*35990*/  @!P4 STG.E.U8 desc[UR20][R18.64+0x59], R8 ;  /* 0x000059081200c986 */ /* 0x0003e2000c101114 */
[----:B------:R-:W-:-:S02]  /*359a0*/  ISETP.LT.OR P4, PT, R29, 0xb2, !P1 ;  /* 0x000000b21d00780c */ /* 0x000fc40004f81670 */
[----:B------:R-:W-:Y:S02]  /*359b0*/  @P5 LOP3.LUT R6, R6, 0x20000, RZ, 0xfc, !PT ;  /* 0x0002000006065812 */ /* 0x000fe400078efcff */
[----:B------:R-:W-:-:S04]  /*359c0*/  @!P2 IADD3 R9, P3, P5, R9, UR26, R24 ;  /* 0x0000001a0909ac10 */ /* 0x000fc8000fd7e018 */
[----:B------:R-:W-:Y:S02]  /*359d0*/  @!P2 IADD3.X R12, R12, UR25, R30, P3, P5 ;  /* 0x000000190c0cac10 */ /* 0x000fe40009fea41e */
[----:B0-----:R-:W-:-:S03]  /*359e0*/  @!P2 IADD3 R10, P3, R9, R10, RZ ;  /* 0x0000000a090aa210 */ /* 0x001fc60007f7e0ff */
[----:B-1----:R-:W0:Y:S02]  /*359f0*/  @!P4 LDC.64 R8, c[0x0][0x5c0] ;  /* 0x00017000ff08cb82 */ /* 0x002e240000000a00 */
[----:B0-----:R-:W-:Y:S01]  /*35a00*/  @!P4 IADD3 R26, P5, P6, R24, UR15, R8 ;  /* 0x0000000f181acc10 */ /* 0x001fe2000febe008 */
[----:B--2---:R-:W-:Y:S02]  /*35a10*/  FMUL R8, R192, UR23 ;  /* 0x00000017c0087c20 */ /* 0x004fe40008400000 */
[----:B------:R-:W2:Y:S01]  /*35a20*/  LDL.LU R192, [R1+0x4a0] ;  /* 0x0004a00001c07983 */ /* 0x000ea20000300800 */
[----:B------:R-:W-:Y:S02]  /*35a30*/  @!P2 IMAD.X R11, R12, 0x1, R11, P3 ;  /* 0x000000010c0ba824 */ /* 0x000fe400018e060b */
[----:B------:R-:W-:-:S05]  /*35a40*/  F2FP.SATFINITE.E4M3.F32.PACK_AB_MERGE_C R8, RZ, R8, RZ ;  /* 0x00000008ff08723e */ /* 0x000fca00048070ff */
[----:B------:R0:W-:Y:S01]  /*35a50*/  @!P2 STG.E.U8 desc[UR20][R10.64+0x58], R8 ;  /* 0x000058080a00a986 */ /* 0x0001e2000c101114 */
[----:B------:R-:W-:Y:S02]  /*35a60*/  ISETP.LT.OR P2, PT, R29, 0x5a, !P0 ;  /* 0x0000005a1d00780c */ /* 0x000fe40004741670 */
[----:B------:R-:W-:-:S11]  /*35a70*/  @!P4 IADD3.X R27, R30, UR14, R9, P5, P6 ;  /* 0x0000000e1e1bcc10 */ /* 0x000fd6000afec409 */
        /* <DEDUP_REMOVED lines=11> */
[----:B0-----:R-:W-:-:S04]  /*35b30*/  @!P4 IADD3 R20, P3, P5, R24, UR15, R8 ;  /* 0x0000000f1814cc10 */ /* 0x001fc8000fd7e008 */
[----:B------:R-:W-:Y:S02]  /*35b40*/  @!P4 IADD3.X R21, R30, UR14, R9, P3, P5 ;  /* 0x0000000e1e15cc10 */ /* 0x000fe40009fea409 */
[----:B------:R-:W-:Y:S02]  /*35b50*/  ISETP.LT.OR P5, PT, R29, 0xba, !P1 ;  /* 0x000000ba1d00780c */ /* 0x000fe40004fa1670 */
[C---:B------:R-:W-:Y:S02]  /*35b60*/  LOP3.LUT P6, RZ, R6.reuse, 0x4, RZ, 0xc0, !PT ;  /* 0x0000000406ff7812 */ /* 0x040fe400078cc0ff */
[----:B------:R-:W-:-:S04]  /*35b70*/  LOP3.LUT R6, R6, 0xffff7fff, RZ, 0xc0, !PT ;  /* 0xffff7fff06067812 */ /* 0x000fc800078ec0ff */
[----:B------:R-:W-:Y:S02]  /*35b80*/  @P4 LOP3.LUT R6, R6, 0x8000, RZ, 0xfc, !PT ;  /* 0x0000800006064812 */ /* 0x000fe400078efcff */
[----:B------:R-:W-:Y:S01]  /*35b90*/  LOP3.LUT P4, RZ, R4, 0x40, RZ, 0xc0, !PT ;  /* 0x0000004004ff7812 */ /* 0x000fe2000788c0ff */
[----:B---3--:R-:W-:Y:S02]  /*35ba0*/  FMUL R8, R193, UR23 ;  /* 0x00000017c1087c20 */ /* 0x008fe40008400000 */
[----:B------:R-:W3:Y:S03]  /*35bb0*/  LDL.LU R193, [R1+0x4a4] ;  /* 0x0004a40001c17983 */ /* 0x000ee60000300800 */
[----:B------:R-:W-:-:S05]  /*35bc0*/  F2FP.SATFINITE.E4M3.F32.PACK_AB_MERGE_C R8, RZ, R8, RZ ;  /* 0x00000008ff08723e */ /* 0x000fca00048070ff */
[----:B------:R0:W-:Y:S02]  /*35bd0*/  @!P2 STG.E.U8 desc[UR20][R10.64+0x59], R8 ;  /* 0x000059080a00a986 */ /* 0x0001e4000c101114 */
[----:B0-----:R-:W0:Y:S02]  /*35be0*/  @!P5 LDC.64 R8, c[0x0][0x5c0] ;  /* 0x00017000ff08db82 */ /* 0x001e240000000a00 */
[----:B0-----:R-:W-:Y:S01]  /*35bf0*/  @!P5 IADD3 R16, P1, P2, R24, UR15, R8 ;  /* 0x0000000f1810dc10 */ /* 0x001fe2000fa3e008 */
[----:B----4-:R-:W-:-:S05]  /*35c00*/  FMUL R8, R194, UR23 ;  /* 0x00000017c2087c20 */ /* 0x010fca0008400000 */
[----:B------:R-:W-:-:S05]  /*35c10*/  F2FP.SATFINITE.E4M3.F32.PACK_AB_MERGE_C R8, RZ, R8, RZ ;  /* 0x00000008ff08723e */ /* 0x000fca00048070ff */
[----:B------:R2:W-:Y:S02]  /*35c20*/  @!P4 STG.E.U8 desc[UR20][R108.64+0x60], R8 ;  /* 0x000060086c00c986 */ /* 0x0005e4000c101114 */
[----:B--2---:R-:W-:Y:S02]  /*35c30*/  FMUL R8, R192, UR23 ;  /* 0x00000017c0087c20 */ /* 0x004fe40008400000 */
[----:B------:R-:W2:Y:S01]  /*35c40*/  LDL.LU R192, [R1+0x4a8] ;  /* 0x0004a80001c07983 */ /* 0x000ea20000300800 */
[----:B------:R-:W-:Y:S02]  /*35c50*/  @!P5 IADD3.X R17, R30, UR14, R9, P1, P2 ;  /* 0x0000000e1e11dc10 */ /* 0x000fe40008fe4409 */
[----:B------:R-:W-:Y:S01]  /*35c60*/  ISETP.LT.OR P2, PT, R29, 0x61, !P0 ;  /* 0x000000611d00780c */ /* 0x000fe20004741670 */
[----:B------:R-:W-:Y:S01]  /*35c70*/  IMAD.U32 R10, RZ, RZ, UR28 ;  /* 0x0000001cff0a7e24 */ /* 0x000fe2000f8e00ff */
[----:B------:R-:W-:Y:S01]  /*35c80*/  F2FP.SATFINITE.E4M3.F32.PACK_AB_MERGE_C R8, RZ, R8, RZ ;  /* 0x00000008ff08723e */ /* 0x000fe200048070ff */
[----:B------:R-:W-:Y:S01]  /*35c90*/  IMAD.U32 R11, RZ, RZ, UR27 ;  /* 0x0000001bff0b7e24 */ /* 0x000fe2000f8e00ff */
[----:B------:R-:W4:Y:S04]  /*35ca0*/  LDL.LU R194, [R1+0x4ac] ;  /* 0x0004ac0001c27983 */ /* 0x000f280000300800 */
[----:B------:R0:W-:Y:S05]  /*35cb0*/  @!P6 STG.E.U8 desc[UR20][R48.64+0x61], R8 ;  /* 0x000061083000e986 */ /* 0x0001ea000c101114 */
[----:B------:R-:W-:Y:S01]  /*35cc0*/  @!P2 IADD3 R10, P1, P3, R10, UR26, R24 ;  /* 0x0000001a0a0aac10 */ /* 0x000fe2000fb3e018 */
[----:B0-----:R-:W0:Y:S03]  /*35cd0*/  @!P2 LDC.64 R8, c[0x0][0x5c0] ;  /* 0x00017000ff08ab82 */ /* 0x001e260000000a00 */
[----:B------:R-:W-:-:S02]  /*35ce0*/  @!P2 IADD3.X R11, R11, UR25, R30, P1, P3 ;  /* 0x000000190b0bac10 */ /* 0x000fc40008fe641e */
[----:B------:R-:W-:Y:S01]  /*35cf0*/  ISETP.LT.OR P1, PT, R29, 0x62, !P0 ;  /* 0x000000621d00780c */ /* 0x000fe20004721670 */
[----:B------:R-:W-:Y:S02]  /*35d00*/  IMAD.U32 R12, RZ, RZ, UR28 ;  /* 0x0000001cff0c7e24 */ /* 0x000fe4000f8e00ff */
[----:B------:R-:W-:-:S10]  /*35d10*/  IMAD.U32 R13, RZ, RZ, UR27 ;  /* 0x0000001bff0d7e24 */ /* 0x000fd4000f8e00ff */
[----:B------:R-:W-:-:S04]  /*35d20*/  @!P1 IADD3 R12, P3, P4, R12, UR26, R24 ;  /* 0x0000001a0c0c9c10 */ /* 0x000fc8000fc7e018 */
[----:B------:R-:W-:Y:S02]  /*35d30*/  @!P1 IADD3.X R13, R13, UR25, R30, P3, P4 ;  /* 0x000000190d0d9c10 */ /* 0x000fe40009fe841e */
[----:B0-----:R-:W-:-:S05]  /*35d40*/  @!P2 IADD3 R8, P3, R10, R8, RZ ;  /* 0x000000080a08a210 */ /* 0x001fca0007f7e0ff */
[----:B------:R-:W-:Y:S02]  /*35d50*/  @!P2 IMAD.X R9, R11, 0x1, R9, P3 ;  /* 0x000000010b09a824 */ /* 0x000fe400018e0609 */
[----:B---3--:R-:W-:Y:S02]  /*35d60*/  FMUL R10, R193, UR23 ;  /* 0x00000017c10a7c20 */ /* 0x008fe40008400000 */
[----:B------:R-:W3:Y:S03]  /*35d70*/  LDL.LU R193, [R1+0x4b0] ;  /* 0x0004b00001c17983 */ /* 0x000ee60000300800 */
[----:B------:R-:W-:-:S05]  /*35d80*/  F2FP.SATFINITE.E4M3.F32.PACK_AB_MERGE_C R10, RZ, R10, RZ ;  /* 0x0000000aff0a723e */ /* 0x000fca00048070ff */
[----:B------:R2:W-:Y:S01]  /*35d90*/  @!P2 STG.E.U8 desc[UR20][R8.64+0x60], R10 ;  /* 0x0000600a0800a986 */ /* 0x0005e2000c101114 */
[----:B------:R-:W-:Y:S01]  /*35da0*/  LOP3.LUT R6, R6, 0xffffbfff, RZ, 0xc0, !PT ;  /* 0xffffbfff06067812 */ /* 0x000fe200078ec0ff */
[----:B--2---:R-:W-:Y:S01]  /*35db0*/  FMUL R10, R192, UR23 ;  /* 0x00000017c00a7c20 */ /* 0x004fe20008400000 */
[----:B------:R-:W0:Y:S01]  /*35dc0*/  @!P1 LDC.64 R8, c[0x0][0x5c0] ;  /* 0x00017000ff089b82 */ /* 0x000e220000000a00 */
[----:B------:R-:W2:Y:S01]  /*35dd0*/  LDL.LU R192, [R1+0x4b4] ;  /* 0x0004b40001c07983 */ /* 0x000ea20000300800 */
[----:B------:R-:W-:Y:S02]  /*35de0*/  @P5 LOP3.LUT R6, R6, 0x4000, RZ, 0xfc, !PT ;  /* 0x0000400006065812 */ /* 0x000fe400078efcff */
[C---:B------:R-:W-:Y:S02]  /*35df0*/  ISETP.LT.OR P5, PT, R29.reuse, 0x69, !P0 ;  /* 0x000000691d00780c */ /* 0x040fe400047a1670 */
[----:B------:R-:W-:Y:S01]  /*35e00*/  ISETP.LT.OR P3, PT, R29, 0x6a, !P0 ;  /* 0x0000006a1d00780c */ /* 0x000fe20004761670 */
[----:B------:R-:W-:-:S02]  /*35e10*/  IMAD.U32 R14, RZ, RZ, UR28 ;  /* 0x0000001cff0e7e24 */ /* 0x000fc4000f8e00ff */
[----:B------:R-:W-:Y:S02]  /*35e20*/  IMAD.U32 R18, RZ, RZ, UR27 ;  /* 0x0000001bff127e24 */ /* 0x000fe4000f8e00ff */
[----:B------:R-:W-:Y:S02]  /*35e30*/  IMAD.U32 R11, RZ, RZ, UR28 ;  /* 0x0000001cff0b7e24 */ /* 0x000fe4000f8e00ff */
[----:B------:R-:W-:-:S04]  /*35e40*/  IMAD.U32 R15, RZ, RZ, UR27 ;  /* 0x0000001bff0f7e24 */ /* 0x000fc8000f8e00ff */
[----:B------:R-:W-:-:S04]  /*35e50*/  @!P5 IADD3 R14, P4, P6, R14, UR26, R24 ;  /* 0x0000001a0e0edc10 */ /* 0x000fc8000fe9e018 */
[----:B------:R-:W-:Y:S02]  /*35e60*/  @!P5 IADD3.X R18, R18, UR25, R30, P4, P6 ;  /* 0x000000191212dc10 */ /* 0x000fe4000a7ec41e */
[----:B------:R-:W-:-:S04]  /*35e70*/  @!P3 IADD3 R11, P2, P4, R11, UR26, R24 ;  /* 0x0000001a0b0bbc10 */ /* 0x000fc8000fc5e018 */
[----:B------:R-:W-:Y:S02]  /*35e80*/  @!P3 IADD3.X R15, R15, UR25, R30, P2, P4 ;  /* 0x000000190f0fbc10 */ /* 0x000fe400097e841e */
[----:B0-----:R-:W-:Y:S02]  /*35e90*/  @!P1 IADD3 R8, P2, R12, R8, RZ ;  /* 0x000000080c089210 */ /* 0x001fe40007f5e0ff */
[----:B------:R-:W-:-:S03]  /*35ea0*/  F2FP.SATFINITE.E4M3.F32.PACK_AB_MERGE_C R10, RZ, R10, RZ ;  /* 0x0000000aff0a723e */ /* 0x000fc600048070ff */
[----:B------:R-:W-:-:S05]  /*35eb0*/  @!P1 IMAD.X R9, R13, 0x1, R9, P2 ;  /* 0x000000010d099824 */ /* 0x000fca00010e0609 */
[----:B------:R4:W-:Y:S02]  /*35ec0*/  @!P1 STG.E.U8 desc[UR20][R8.64+0x61], R10 ;  /* 0x0000610a08009986 */ /* 0x0009e4000c101114 */
[----:B----4-:R-:W-:Y:S02]  /*35ed0*/  FMUL R8, R194, UR23 ;  /* 0x00000017c2087c20 */ /* 0x010fe40008400000 */
[----:B------:R-:W4:Y:S01]  /*35ee0*/  LDL.LU R194, [R1+0x4b8] ;  /* 0x0004b80001c27983 */ /* 0x000f220000300800 */
[----:B------:R-:W-:Y:S02]  /*35ef0*/  ISETP.LT.OR P4, PT, R29, 0x71, !P0 ;  /* 0x000000711d00780c */ /* 0x000fe40004781670 */
[----:B------:R-:W-:Y:S01]  /*35f00*/  LOP3.LUT R4, R4, 0xffffffdf, RZ, 0xc0, !PT ;  /* 0xffffffdf04047812 */ /* 0x000fe200078ec0ff */
[----:B------:R-:W-:-:S03]  /*35f10*/  IMAD.U32 R12, RZ, RZ, UR28 ;  /* 0x0000001cff0c7e24 */ /* 0x000fc6000f8e00ff */
[----:B------:R-:W-:Y:S01]  /*35f20*/  @P3 LOP3.LUT R4, R4, 0x20, RZ, 0xfc, !PT ;  /* 0x0000002004043812 */ /* 0x000fe200078efcff */
[----:B------:R-:W-:-:S03]  /*35f30*/  IMAD.U32 R19, RZ, RZ, UR27 ;  /* 0x0000001bff137e24 */ /* 0x000fc6000f8e00ff */
[----:B------:R-:W-:-:S03]  /*35f40*/  LOP3.LUT R4, R4, 0xffffffef, RZ, 0xc0, !PT ;  /* 0xffffffef04047812 */ /* 0x000fc600078ec0ff */
[----:B------:R-:W-:Y:S02]  /*35f50*/  @!P4 IADD3 R12, P2, P6, R12, UR26, R24 ;  /* 0x0000001a0c0ccc10 */ /* 0x000fe4000fe5e018 */
[----:B------:R-:W-:Y:S02]  /*35f60*/  @P4 LOP3.LUT R4, R4, 0x10, RZ, 0xfc, !PT ;  /* 0x0000001004044812 */ /* 0x000fe400078efcff */
[----:B------:R-:W-:Y:S02]  /*35f70*/  @!P4 IADD3.X R19, R19, UR25, R30, P2, P6 ;  /* 0x000000191313cc10 */ /* 0x000fe400097ec41e */
[----:B------:R-:W-:Y:S02]  /*35f80*/  LOP3.LUT P4, RZ, R6, 0x8, RZ, 0xc0, !PT ;  /* 0x0000000806ff7812 */ /* 0x000fe4000788c0ff */
[----:B------:R-:W-:Y:S01]  /*35f90*/  ISETP.LT.OR P2, PT, R29, 0x72, !P0 ;  /* 0x000000721d00780c */ /* 0x000fe20004741670 */
[----:B------:R-:W-:Y:S01]  /*35fa0*/  IMAD.U32 R13, RZ, RZ, UR28 ;  /* 0x0000001cff0d7e24 */ /* 0x000fe2000f8e00ff */
[----:B------:R-:W-:-:S02]  /*35fb0*/  F2FP.SATFINITE.E4M3.F32.PACK_AB_MERGE_C R8, RZ, R8, RZ ;  /* 0x00000008ff08723e */ /* 0x000fc400048070ff */
[----:B------:R-:W-:Y:S01]  /*35fc0*/  LOP3.LUT P3, RZ, R5, 0x80, RZ, 0xc0, !PT ;  /* 0x0000008005ff7812 */ /* 0x000fe2000786c0ff */
[----:B------:R-:W-:Y:S02]  /*35fd0*/  IMAD.U32 R22, RZ, RZ, UR27 ;  /* 0x0000001bff167e24 */ /* 0x000fe4000f8e00ff */
[----:B--2---:R-:W-:Y:S02]  /*35fe0*/  FMUL R10, R192, UR23 ;  /* 0x00000017c00a7c20 */ /* 0x004fe40008400000 */
[----:B------:R-:W2:Y:S04]  /*35ff0*/  LDL.LU R192, [R1+0x4bc] ;  /* 0x0004bc0001c07983 */ /* 0x000ea80000300800 */
[----:B------:R-:W-:Y:S01]  /*36000*/  @!P2 IADD3 R13, P1, P6, R13, UR26, R24 ;  /* 0x0000001a0d0dac10 */ /* 0x000fe2000fe3e018 */
[----:B------:R3:W-:Y:S03]  /*36010*/  @!P4 STG.E.U8 desc[UR20][R116.64+0x68], R8 ;  /* 0x000068087400c986 */ /* 0x0007e6000c101114 */
[----:B------:R-:W-:-:S02]  /*36020*/  @!P2 IADD3.X R22, R22, UR25, R30, P1, P6 ;  /* 0x000000191616ac10 */ /* 0x000fc40008fec41e */
[----:B------:R-:W-:Y:S01]  /*36030*/  ISETP.LT.OR P1, PT, R29, 0x79, !P0 ;  /* 0x000000791d00780c */ /* 0x000fe20004721670 */
[----:B---3--:R-:W-:Y:S01]  /*36040*/  FMUL R8, R193, UR23 ;  /* 0x00000017c1087c20 */ /* 0x008fe20008400000 */
[C---:B------:R-:W-:Y:S01]  /*36050*/  ISETP.LT.OR P4, PT, R29.reuse, 0x7a, !P0 ;  /* 0x0000007a1d00780c */ /* 0x040fe20004781670 */
[----:B------:R-:W-:Y:S01]  /*36060*/  IMAD.U32 R23, RZ, RZ, UR28 ;  /* 0x0000001cff177e24 */ /* 0x000fe2000f8e00ff */
[----:B------:R-:W-:Y:S01]  /*36070*/  LOP3.LUT R4, R4, 0xfffffff7, RZ, 0xc0, !PT ;  /* 0xfffffff704047812 */ /* 0x000fe200078ec0ff */
[----:B------:R-:W-:Y:S01]  /*36080*/  IMAD.U32 R31, RZ, RZ, UR27 ;  /* 0x0000001bff1f7e24 */ /* 0x000fe2000f8e00ff */
[----:B------:R-:W-:Y:S01]  /*36090*/  F2FP.SATFINITE.E4M3.F32.PACK_AB_MERGE_C R8, RZ, R8, RZ ;  /* 0x00000008ff08723e */ /* 0x000fe200048070ff */
[----:B------:R-:W-:Y:S02]  /*360a0*/  IMAD.U32 R36, RZ, RZ, UR28 ;  /* 0x0000001cff247e24 */ /* 0x000fe4000f8e00ff */
[----:B------:R-:W-:Y:S02]  /*360b0*/  IMAD.U32 R37, RZ, RZ, UR27 ;  /* 0x0000001bff257e24 */ /* 0x000fe4000f8e00ff */
[----:B------:R-:W-:Y:S01]  /*360c0*/  IMAD.U32 R42, RZ, RZ, UR28 ;  /* 0x0000001cff2a7e24 */ /* 0x000fe2000f8e00ff */
[----:B------:R0:W-:Y:S01]  /*360d0*/  @!P3 STG.E.U8 desc[UR20][R112.64+0x69], R8 ;  /* 0x000069087000b986 */ /* 0x0001e2000c101114 */
[----:B------:R-:W-:-:S02]  /*360e0*/  ISETP.LT.OR P3, PT, R29, 0x81, !P0 ;  /* 0x000000811d00780c */ /* 0x000fc40004761670 */
[----:B------:R-:W-:Y:S01]  /*360f0*/  @P2 LOP3.LUT R4, R4, 0x8, RZ, 0xfc, !PT ;  /* 0x0000000804042812 */ /* 0x000fe200078efcff */
[----:B------:R-:W-:Y:S01]  /*36100*/  IMAD.U32 R43, RZ, RZ, UR27 ;  /* 0x0000001bff2b7e24 */ /* 0x000fe2000f8e00ff */
[----:B------:R-:W-:Y:S01]  /*36110*/  @!P1 IADD3 R23, P2, P6, R23, UR26, R24 ;  /* 0x0000001a17179c10 */ /* 0x000fe2000fe5e018 */
[----:B------:R-:W3:Y:S01]  /*36120*/  LDL.LU R193, [R1+0x4c0] ;  /* 0x0004c00001c17983 */ /* 0x000ee20000300800 */
[----:B0-----:R-:W0:Y:S02]  /*36130*/  @!P5 LDC.64 R8, c[0x0][0x5c0] ;  /* 0x00017000ff08db82 */ /* 0x001e240000000a00 */
[----:B------:R-:W-:Y:S02]  /*36140*/  @!P1 IADD3.X R31, R31, UR25, R30, P2, P6 ;  /* 0x000000191f1f9c10 */ /* 0x000fe400097ec41e */
[----:B------:R-:W-:Y:S02]  /*36150*/  @!P4 IADD3 R36, P2, P6, R36, UR26, R24 ;  /* 0x0000001a2424cc10 */ /* 0x000fe4000fe5e018 */
[----:B------:R-:W-:-:S02]  /*36160*/  LOP3.LUT R5, R5, 0xffffffef, RZ, 0xc0, !PT ;  /* 0xffffffef05057812 */ /* 0x000fc400078ec0ff */
[----:B------:R-:W-:Y:S02]  /*36170*/  @!P4 IADD3.X R37, R37, UR25, R30, P2, P6 ;  /* 0x000000192525cc10 */ /* 0x000fe400097ec41e */
[----:B------:R-:W-:Y:S02]  /*36180*/  @!P3 IADD3 R42, P4, P6, R42, UR26, R24 ;  /* 0x0000001a2a2abc10 */ /* 0x000fe4000fe9e018 */
[----:B------:R-:W-:Y:S02]  /*36190*/  @P3 LOP3.LUT R5, R5, 0x10, RZ, 0xfc, !PT ;  /* 0x0000001005053812 */ /* 0x000fe400078efcff */
[----:B------:R-:W-:Y:S02]  /*361a0*/  @!P3 IADD3.X R43, R43, UR25, R30, P4, P6 ;  /* 0x000000192b2bbc10 */ /* 0x000fe4000a7ec41e */
[----:B------:R-:W-:Y:S02]  /*361b0*/  LOP3.LUT P3, RZ, R4, 0x20, RZ, 0xc0, !PT ;  /* 0x0000002004ff7812 */ /* 0x000fe4000786c0ff */
[----:B------:R-:W-:-:S02]  /*361c0*/  F2FP.SATFINITE.E4M3.F32.PACK_AB_MERGE_C R10, RZ, R10, RZ ;  /* 0x0000000aff0a723e */ /* 0x000fc400048070ff */
[----:B0-----:R-:W-:-:S05]  /*361d0*/  @!P5 IADD3 R8, P2, R14, R8, RZ ;  /* 0x000000080e08d210 */ /* 0x001fca0007f5e0ff */
[----:B------:R-:W-:-:S05]  /*361e0*/  @!P5 IMAD.X R9, R18, 0x1, R9, P2 ;  /* 0x000000011209d824 */ /* 0x000fca00010e0609 */
[----:B------:R0:W-:Y:S01]  /*361f0*/  @!P5 STG.E.U8 desc[UR20][R8.64+0x68], R10 ;  /* 0x0000680a0800d986 */ /* 0x0001e2000c101114 */
[----:B------:R-:W-:Y:S01]  /*36200*/  ISETP.LT.OR P2, PT, R29, 0x82, !P0 ;  /* 0x000000821d00780c */ /* 0x000fe20004741670 */
[----:B0-----:R-:W0:Y:S01]  /*36210*/  @!P3 LDC.64 R8, c[0x0][0x5c0] ;  /* 0x00017000ff08bb82 */ /* 0x001e220000000a00 */
[----:B------:R-:W-:Y:S02]  /*36220*/  IMAD.U32 R14, RZ, RZ, UR28 ;  /* 0x0000001cff0e7e24 */ /* 0x000fe4000f8e00ff */
[----:B------:R-:W-:-:S09]  /*36230*/  IMAD.U32 R18, RZ, RZ, UR27 ;  /* 0x0000001bff127e24 */ /* 0x000fd2000f8e00ff */
[----:B------:R-:W-:Y:S01]  /*36240*/  @!P2 IADD3 R14, P5, P6, R14, UR26, R24 ;  /* 0x0000001a0e0eac10 */ /* 0x000fe2000febe018 */
[----:B----4-:R-:W-:-:S03]  /*36250*/  FMUL R10, R194, UR23 ;  /* 0x00000017c20a7c20 */ /* 0x010fc60008400000 */
[----:B------:R-:W-:Y:S02]  /*36260*/  @!P2 IADD3.X R18, R18, UR25, R30, P5, P6 ;  /* 0x000000191212ac10 */ /* 0x000fe4000afec41e */
[----:B------:R-:W-:Y:S02]  /*36270*/  F2FP.SATFINITE.E4M3.F32.PACK_AB_MERGE_C R10, RZ, R10, RZ ;  /* 0x0000000aff0a723e */ /* 0x000fe400048070ff */
[----:B0-----:R-:W-:-:S05]  /*36280*/  @!P3 IADD3 R8, P5, R11, R8, RZ ;  /* 0x000000080b08b210 */ /* 0x001fca0007fbe0ff */
[----:B------:R-:W-:-:S05]  /*36290*/  @!P3 IMAD.X R9, R15, 0x1, R9, P5 ;  /* 0x000000010f09b824 */ /* 0x000fca00028e0609 */
[----:B------:R2:W-:Y:S02]  /*362a0*/  @!P3 STG.E.U8 desc[UR20][R8.64+0x69], R10 ;  /* 0x0000690a0800b986 */ /* 0x0005e4000c101114 */
[----:B--2---:R-:W-:Y:S02]  /*362b0*/  FMUL R8, R192, UR23 ;  /* 0x00000017c0087c20 */ /* 0x004fe40008400000 */
[----:B------:R-:W2:Y:S04]  /*362c0*/  LDL.LU R192, [R1+0x4c4] ;  /* 0x0004c40001c07983 */ /* 0x000ea80000300800 */
[----:B------:R-:W4:Y:S01]  /*362d0*/  LDL.LU R194, [R1+0x4c8] ;  /* 0x0004c80001c27983 */ /* 0x000f220000300800 */
[----:B------:R-:W-:Y:S02]  /*362e0*/  ISETP.LT.OR P4, PT, R29, 0x89, !P0 ;  /* 0x000000891d00780c */ /* 0x000fe40004781670 */
[----:B------:R-:W-:Y:S01]  /*362f0*/  LOP3.LUT R5, R5, 0xfffffff7, RZ, 0xc0, !PT ;  /* 0xfffffff705057812 */ /* 0x000fe200078ec0ff */
[----:B------:R-:W-:-:S03]  /*36300*/  IMAD.U32 R11, RZ, RZ, UR28 ;  /* 0x0000001cff0b7e24 */ /* 0x000fc6000f8e00ff */
[----:B------:R-:W-:Y:S01]  /*36310*/  @P2 LOP3.LUT R5, R5, 0x8, RZ, 0xfc, !PT ;  /* 0x0000000805052812 */ /* 0x000fe200078efcff */
[----:B------:R-:W-:-:S03]  /*36320*/  IMAD.U32 R48, RZ, RZ, UR27 ;  /* 0x0000001bff307e24 */ /* 0x000fc6000f8e00ff */
[----:B------:R-:W-:-:S03]  /*36330*/  LOP3.LUT P2, RZ, R5, 0x20000, RZ, 0xc0, !PT ;  /* 0x0002000005ff7812 */ /* 0x000fc6000784c0ff */
[----:B------:R-:W-:Y:S02]  /*36340*/  @!P4 IADD3 R11, P5, P6, R11, UR26, R24 ;  /* 0x0000001a0b0bcc10 */ /* 0x000fe4000febe018 */
[----:B------:R-:W-:Y:S02]  /*36350*/  LOP3.LUT R5, R5, 0xffffffdf, RZ, 0xc0, !PT ;  /* 0xffffffdf05057812 */ /* 0x000fe400078ec0ff */
[----:B------:R-:W-:Y:S02]  /*36360*/  @!P4 IADD3.X R48, R48, UR25, R30, P5, P6 ;  /* 0x000000193030cc10 */ /* 0x000fe4000afec41e */
[----:B------:R-:W-:Y:S02]  /*36370*/  LOP3.LUT P6, RZ, R6, 0x10, RZ, 0xc0, !PT ;  /* 0x0000001006ff7812 */ /* 0x000fe400078cc0ff */
[----:B------:R-:W-:Y:S02]  /*36380*/  @P4 LOP3.LUT R5, R5, 0x20, RZ, 0xfc, !PT ;  /* 0x0000002005054812 */ /* 0x000fe400078efcff */
[----:B------:R-:W-:-:S02]  /*36390*/  ISETP.LT.OR P4, PT, R29, 0x8a, !P0 ;  /* 0x0000008a1d00780c */ /* 0x000fc40004781670 */
[----:B------:R-:W-:Y:S01]  /*363a0*/  F2FP.SATFINITE.E4M3.F32.PACK_AB_MERGE_C R8, RZ, R8, RZ ;  /* 0x00000008ff08723e */ /* 0x000fe200048070ff */
[----:B------:R-:W-:Y:S01]  /*363b0*/  IMAD.U32 R15, RZ, RZ, UR28 ;  /* 0x0000001cff0f7e24 */ /* 0x000fe2000f8e00ff */
[----:B------:R-:W-:Y:S01]  /*363c0*/  LOP3.LUT R5, R5, 0xffffffbf, RZ, 0xc0, !PT ;  /* 0xffffffbf05057812 */ /* 0x000fe200078ec0ff */
[----:B------:R-:W-:-:S04]  /*363d0*/  IMAD.U32 R49, RZ, RZ, UR27 ;  /* 0x0000001bff317e24 */ /* 0x000fc8000f8e00ff */
[----:B------:R3:W-:Y:S01]  /*363e0*/  @!P6 STG.E.U8 desc[UR20][R124.64+0x70], R8 ;  /* 0x000070087c00e986 */ /* 0x0007e2000c101114 */
[----:B------:R-:W-:-:S03]  /*363f0*/  ISETP.LT.OR P6, PT, R29, 0x91, !P0 ;  /* 0x000000911d00780c */ /* 0x000fc600047c1670 */
[----:B------:R-:W-:Y:S02]  /*36400*/  @!P4 IADD3 R15, P3, P5, R15, UR26, R24 ;  /* 0x0000001a0f0fcc10 */ /* 0x000fe4000fd7e018 */
[----:B------:R-:W-:Y:S02]  /*36410*/  @P4 LOP3.LUT R5, R5, 0x40, RZ, 0xfc, !PT ;  /* 0x0000004005054812 */ /* 0x000fe400078efcff */
[----:B------:R-:W-:Y:S02]  /*36420*/  @!P4 IADD3.X R49, R49, UR25, R30, P3, P5 ;  /* 0x000000193131cc10 */ /* 0x000fe40009fea41e */
[----:B------:R-:W-:Y:S01]  /*36430*/  LOP3.LUT P4, RZ, R4, 0x10, RZ, 0xc0, !PT ;  /* 0x0000001004ff7812 */ /* 0x000fe2000788c0ff */
[----:B------:R-:W-:Y:S02]  /*36440*/  IMAD.U32 R54, RZ, RZ, UR28 ;  /* 0x0000001cff367e24 */ /* 0x000fe4000f8e00ff */
[----:B---3--:R-:W-:Y:S01]  /*36450*/  FMUL R8, R193, UR23 ;  /* 0x00000017c1087c20 */ /* 0x008fe20008400000 */
[----:B------:R-:W-:Y:S01]  /*36460*/  IMAD.U32 R55, RZ, RZ, UR27 ;  /* 0x0000001bff377e24 */ /* 0x000fe2000f8e00ff */
[----:B------:R-:W-:-:S02]  /*36470*/  LOP3.LUT R5, R5, 0xffffff7f, RZ, 0xc0, !PT ;  /* 0xffffff7f05057812 */ /* 0x000fc400078ec0ff */
[----:B------:R-:W-:Y:S02]  /*36480*/  @!P6 IADD3 R54, P3, P5, R54, UR26, R24 ;  /* 0x0000001a3636ec10 */ /* 0x000fe4000fd7e018 */
[----:B------:R-:W-:Y:S02]  /*36490*/  F2FP.SATFINITE.E4M3.F32.PACK_AB_MERGE_C R8, RZ, R8, RZ ;  /* 0x00000008ff08723e */ /* 0x000fe400048070ff */
[----:B------:R-:W-:Y:S02]  /*364a0*/  @P6 LOP3.LUT R5, R5, 0x80, RZ, 0xfc, !PT ;  /* 0x0000008005056812 */ /* 0x000fe400078efcff */
[----:B------:R-:W-:Y:S01]  /*364b0*/  @!P6 IADD3.X R55, R55, UR25, R30, P3, P5 ;  /* 0x000000193737ec10 */ /* 0x000fe20009fea41e */
[----:B------:R0:W-:Y:S01]  /*364c0*/  @!P2 STG.E.U8 desc[UR20][R130.64+0x71], R8 ;  /* 0x000071088200a986 */ /* 0x0001e2000c101114 */
[C---:B------:R-:W-:Y:S02]  /*364d0*/  ISETP.LT.OR P6, PT, R29.reuse, 0x92, !P0 ;  /* 0x000000921d00780c */ /* 0x040fe400047c1670 */
[----:B------:R-:W-:Y:S01]  /*364e0*/  ISETP.LT.OR P2, PT, R29, 0x99, !P0 ;  /* 0x000000991d00780c */ /* 0x000fe20004741670 */
[----:B------:R-:W-:Y:S01]  /*364f0*/  IMAD.U32 R64, RZ, RZ, UR28 ;  /* 0x0000001cff407e24 */ /* 0x000fe2000f8e00ff */
[----:B0-----:R-:W0:Y:S01]  /*36500*/  @!P4 LDC.64 R8, c[0x0][0x5c0] ;  /* 0x00017000ff08cb82 */ /* 0x001e220000000a00 */
[----:B--2---:R-:W-:-:S02]  /*36510*/  FMUL R10, R192, UR23 ;  /* 0x00000017c00a7c20 */ /* 0x004fc40008400000 */
[----:B------:R-:W2:Y:S01]  /*36520*/  LDL.LU R192, [R1+0x4cc] ;  /* 0x0004cc0001c07983 */ /* 0x000ea20000300800 */
[----:B------:R-:W-:Y:S01]  /*36530*/  LOP3.LUT R5, R5, 0xfffffffd, RZ, 0xc0, !PT ;  /* 0xfffffffd05057812 */ /* 0x000fe200078ec0ff */
[----:B------:R-:W-:-:S04]  /*36540*/  IMAD.U32 R65, RZ, RZ, UR27 ;  /* 0x0000001bff417e24 */ /* 0x000fc8000f8e00ff */
[----:B------:R-:W-:Y:S01]  /*36550*/  @!P6 IADD3 R64, P3, P5, R64, UR26, R24 ;  /* 0x0000001a4040ec10 */ /* 0x000fe2000fd7e018 */
[----:B------:R-:W-:Y:S01]  /*36560*/  IMAD.U32 R70, RZ, RZ, UR28 ;  /* 0x0000001cff467e24 */ /* 0x000fe2000f8e00ff */
[----:B------:R-:W-:Y:S01]  /*36570*/  @P6 LOP3.LUT R5, R5, 0x2, RZ, 0xfc, !PT ;  /* 0x0000000205056812 */ /* 0x000fe200078efcff */
[----:B------:R-:W-:Y:S01]  /*36580*/  IMAD.U32 R71, RZ, RZ, UR27 ;  /* 0x0000001bff477e24 */ /* 0x000fe2000f8e00ff */
[----:B------:R-:W-:Y:S01]  /*36590*/  @!P6 IADD3.X R65, R65, UR25, R30, P3, P5 ;  /* 0x000000194141ec10 */ /* 0x000fe20009fea41e */
[----:B------:R-:W3:Y:S01]  /*365a0*/  LDL.LU R193, [R1+0x4d0] ;  /* 0x0004d00001c17983 */ /* 0x000ee20000300800 */
[----:B------:R-:W-:Y:S02]  /*365b0*/  LOP3.LUT R5, R5, 0xfffffeff, RZ, 0xc0, !PT ;  /* 0xfffffeff05057812 */ /* 0x000fe400078ec0ff */
[----:B------:R-:W-:Y:S02]  /*365c0*/  @!P2 IADD3 R70, P5, P6, R70, UR26, R24 ;  /* 0x0000001a4646ac10 */ /* 0x000fe4000febe018 */
[----:B------:R-:W-:-:S02]  /*365d0*/  @P2 LOP3.LUT R5, R5, 0x100, RZ, 0xfc, !PT ;  /* 0x0000010005052812 */ /* 0x000fc400078efcff */
[----:B------:R-:W-:Y:S02]  /*365e0*/  @!P2 IADD3.X R71, R71, UR25, R30, P5, P6 ;  /* 0x000000194747ac10 */ /* 0x000fe4000afec41e */
[----:B------:R-:W-:Y:S02]  /*365f0*/  LOP3.LUT P2, RZ, R4, 0x8, RZ, 0xc0, !PT ;  /* 0x0000000804ff7812 */ /* 0x000fe4000784c0ff */
[----:B0-----:R-:W-:Y:S02]  /*36600*/  @!P4 IADD3 R8, P3, R12, R8, RZ ;  /* 0x000000080c08c210 */ /* 0x001fe40007f7e0ff */
[----:B------:R-:W-:-:S03]  /*36610*/  F2FP.SATFINITE.E4M3.F32.PACK_AB_MERGE_C R10, RZ, R10, RZ ;  /* 0x0000000aff0a723e */ /* 0x000fc600048070ff */
        /* <DEDUP_REMOVED lines=17> */
[----:B------:R-:W-:-:S02]  /*36730*/  LOP3.LUT R0, R0, 0xdfffffff, RZ, 0xc0, !PT ;  /* 0xdfffffff00007812 */ /* 0x000fc400078ec0ff */
[----:B------:R-:W-:Y:S01]  /*36740*/  ISETP.LT.OR P2, PT, R29, 0xa2, !P0 ;  /* 0x000000a21d00780c */ /* 0x000fe20004741670 */
[----:B------:R-:W-:Y:S01]  /*36750*/  IMAD.U32 R13, RZ, RZ, UR28 ;  /* 0x0000001cff0d7e24 */ /* 0x000fe2000f8e00ff */
[----:B------:R-:W-:Y:S01]  /*36760*/  @P4 LOP3.LUT R0, R0, 0x20000000, RZ, 0xfc, !PT ;  /* 0x2000000000004812 */ /* 0x000fe200078efcff */
[----:B------:R-:W-:-:S03]  /*36770*/  IMAD.U32 R76, RZ, RZ, UR27 ;  /* 0x0000001bff4c7e24 */ /* 0x000fc6000f8e00ff */
[----:B------:R-:W-:Y:S01]  /*36780*/  LOP3.LUT R0, R0, 0xefffffff, RZ, 0xc0, !PT ;  /* 0xefffffff00007812 */ /* 0x000fe200078ec0ff */
[----:B------:R-:W-:Y:S02]  /*36790*/  IMAD.U32 R22, RZ, RZ, UR28 ;  /* 0x0000001cff167e24 */ /* 0x000fe4000f8e00ff */
[----:B------:R-:W-:Y:S02]  /*367a0*/  @!P3 IADD3 R13, P5, P6, R13, UR26, R24 ;  /* 0x0000001a0d0dbc10 */ /* 0x000fe4000febe018 */
[----:B------:R-:W-:Y:S01]  /*367b0*/  @P3 LOP3.LUT R0, R0, 0x10000000, RZ, 0xfc, !PT ;  /* 0x1000000000003812 */ /* 0x000fe200078efcff */
[----:B------:R-:W-:Y:S01]  /*367c0*/  IMAD.U32 R77, RZ, RZ, UR27 ;  /* 0x0000001bff4d7e24 */ /* 0x000fe2000f8e00ff */
[----:B------:R-:W-:Y:S02]  /*367d0*/  @!P3 IADD3.X R76, R76, UR25, R30, P5, P6 ;  /* 0x000000194c4cbc10 */ /* 0x000fe4000afec41e */
[----:B------:R-:W-:Y:S02]  /*367e0*/  LOP3.LUT P3, RZ, R6, 0x20, RZ, 0xc0, !PT ;  /* 0x0000002006ff7812 */ /* 0x000fe4000786c0ff */
[----:B------:R-:W-:-:S02]  /*367f0*/  @!P2 IADD3 R22, P5, P6, R22, UR26, R24 ;  /* 0x0000001a1616ac10 */ /* 0x000fc4000febe018 */
[----:B------:R-:W-:Y:S02]  /*36800*/  LOP3.LUT R0, R0, 0xbfffffff, RZ, 0xc0, !PT ;  /* 0xbfffffff00007812 */ /* 0x000fe400078ec0ff */
[----:B------:R-:W-:Y:S02]  /*36810*/  @!P2 IADD3.X R77, R77, UR25, R30, P5, P6 ;  /* 0x000000194d4dac10 */ /* 0x000fe4000afec41e */
[----:B------:R-:W-:Y:S02]  /*36820*/  @P2 LOP3.LUT R0, R0, 0x40000000, RZ, 0xfc, !PT ;  /* 0x4000000000002812 */ /* 0x000fe400078efcff */
[----:B------:R-:W-:Y:S02]  /*36830*/  ISETP.LT.OR P2, PT, R29, 0xa9, !P0 ;  /* 0x000000a91d00780c */ /* 0x000fe40004741670 */
[----:B------:R-:W-:Y:S02]  /*36840*/  F2FP.SATFINITE.E4M3.F32.PACK_AB_MERGE_C R8, RZ, R8, RZ ;  /* 0x00000008ff08723e */ /* 0x000fe400048070ff */
[----:B------:R-:W-:Y:S01]  /*36850*/  LOP3.LUT P4, RZ, R5, 0x10000, RZ, 0xc0, !PT ;  /* 0x0001000005ff7812 */ /* 0x000fe2000788c0ff */
[----:B------:R-:W-:-:S02]  /*36860*/  IMAD.U32 R78, RZ, RZ, UR28 ;  /* 0x0000001cff4e7e24 */ /* 0x000fc4000f8e00ff */
[----:B------:R3:W-:Y:S01]  /*36870*/  @!P3 STG.E.U8 desc[UR20][R170.64+0x78], R8 ;  /* 0x00007808aa00b986 */ /* 0x0007e2000c101114 */
[----:B------:R-:W-:Y:S01]  /*36880*/  IMAD.U32 R79, RZ, RZ, UR27 ;  /* 0x0000001bff4f7e24 */ /* 0x000fe2000f8e00ff */
[----:B------:R-:W-:-:S04]  /*36890*/  LOP3.LUT R5, R5, 0xfffffdff, RZ, 0xc0, !PT ;  /* 0xfffffdff05057812 */ /* 0x000fc800078ec0ff */
[----:B------:R-:W-:Y:S01]  /*368a0*/  @!P2 IADD3 R78, P5, P6, R78, UR26, R24 ;  /* 0x0000001a4e4eac10 */ /* 0x000fe2000febe018 */
[----:B---3--:R-:W-:Y:S01]  /*368b0*/  FMUL R8, R193, UR23 ;  /* 0x00000017c1087c20 */ /* 0x008fe20008400000 */
[----:B------:R-:W-:-:S04]  /*368c0*/  @P2 LOP3.LUT R5, R5, 0x200, RZ, 0xfc, !PT ;  /* 0x0000020005052812 */ /* 0x000fc800078efcff */
[----:B------:R-:W-:Y:S02]  /*368d0*/  F2FP.SATFINITE.E4M3.F32.PACK_AB_MERGE_C R8, RZ, R8, RZ ;  /* 0x00000008ff08723e */ /* 0x000fe400048070ff */
[----:B------:R-:W-:Y:S02]  /*368e0*/  @!P2 IADD3.X R79, R79, UR25, R30, P5, P6 ;  /* 0x000000194f4fac10 */ /* 0x000fe4000afec41e */
[C---:B------:R-:W-:Y:S01]  /*368f0*/  ISETP.LT.OR P2, PT, R29.reuse, 0xaa, !P0 ;  /* 0x000000aa1d00780c */ /* 0x040fe20004741670 */
[----:B------:R0:W-:Y:S01]  /*36900*/  @!P4 STG.E.U8 desc[UR20][R156.64+0x79], R8 ;  /* 0x000079089c00c986 */ /* 0x0001e2000c101114 */
[----:B------:R-:W-:Y:S01]  /*36910*/  ISETP.LT.OR P4, PT, R29, 0xb1, !P0 ;  /* 0x000000b11d00780c */ /* 0x000fe20004781670 */
[----:B------:R-:W-:Y:S01]  /*36920*/  IMAD.U32 R86, RZ, RZ, UR28 ;  /* 0x0000001cff567e24 */ /* 0x000fe2000f8e00ff */
[----:B0-----:R-:W0:Y:S01]  /*36930*/  @!P1 LDC.64 R8, c[0x0][0x5c0] ;  /* 0x00017000ff089b82 */ /* 0x001e220000000a00 */
[----:B--2---:R-:W-:Y:S02]  /*36940*/  FMUL R10, R192, UR23 ;  /* 0x00000017c00a7c20 */ /* 0x004fe40008400000 */
[----:B------:R-:W2:Y:S01]  /*36950*/  LDL.LU R192, [R1+0x4dc] ;  /* 0x0004dc0001c07983 */ /* 0x000ea20000300800 */
[----:B------:R-:W-:-:S05]  /*36960*/  IMAD.U32 R87, RZ, RZ, UR27 ;  /* 0x0000001bff577e24 */ /* 0x000fca000f8e00ff */
[----:B------:R-:W-:Y:S01]  /*36970*/  @!P2 IADD3 R86, P5, P6, R86, UR26, R24 ;  /* 0x0000001a5656ac10 */ /* 0x000fe2000febe018 */
[----:B------:R-:W-:Y:S02]  /*36980*/  IMAD.U32 R94, RZ, RZ, UR28 ;  /* 0x0000001cff5e7e24 */ /* 0x000fe4000f8e00ff */
[----:B------:R-:W-:Y:S01]  /*36990*/  IMAD.U32 R95, RZ, RZ, UR27 ;  /* 0x0000001bff5f7e24 */ /* 0x000fe2000f8e00ff */
[----:B------:R-:W-:Y:S01]  /*369a0*/  @!P2 IADD3.X R87, R87, UR25, R30, P5, P6 ;  /* 0x000000195757ac10 */ /* 0x000fe2000afec41e */
[----:B------:R-:W3:Y:S01]  /*369b0*/  LDL.LU R193, [R1+0x4e0] ;  /* 0x0004e00001c17983 */ /* 0x000ee20000300800 */
[----:B------:R-:W-:Y:S02]  /*369c0*/  @!P4 IADD3 R94, P5, P6, R94, UR26, R24 ;  /* 0x0000001a5e5ecc10 */ /* 0x000fe4000febe018 */
[----:B------:R-:W-:Y:S02]  /*369d0*/  LOP3.LUT R5, R5, 0xfffffbff, RZ, 0xc0, !PT ;  /* 0xfffffbff05057812 */ /* 0x000fe400078ec0ff */
[----:B------:R-:W-:-:S02]  /*369e0*/  @!P4 IADD3.X R95, R95, UR25, R30, P5, P6 ;  /* 0x000000195f5fcc10 */ /* 0x000fc4000afec41e */
[----:B------:R-:W-:Y:S02]  /*369f0*/  ISETP.LT.OR P6, PT, R29, 0x7a, !P0 ;  /* 0x0000007a1d00780c */ /* 0x000fe400047c1670 */
[----:B0-----:R-:W-:Y:S02]  /*36a00*/  @!P1 IADD3 R8, P3, R23, R8, RZ ;  /* 0x0000000817089210 */ /* 0x001fe40007f7e0ff */
[----:B------:R-:W-:Y:S02]  /*36a10*/  @P2 LOP3.LUT R5, R5, 0x400, RZ, 0xfc, !PT ;  /* 0x0000040005052812 */ /* 0x000fe400078efcff */
[----:B------:R-:W-:Y:S01]  /*36a20*/  LOP3.LUT P2, RZ, R6, 0x40, RZ, 0xc0, !PT ;  /* 0x0000004006ff7812 */ /* 0x000fe2000784c0ff */
[----:B------:R-:W-:Y:S01]  /*36a30*/  @!P1 IMAD.X R9, R31, 0x1, R9, P3 ;  /* 0x000000011f099824 */ /* 0x000fe200018e0609 */
[----:B------:R-:W-:Y:S02]  /*36a40*/  F2FP.SATFINITE.E4M3.F32.PACK_AB_MERGE_C R10, RZ, R10, RZ ;  /* 0x0000000aff0a723e */ /* 0x000fe400048070ff */
[----:B------:R-:W-:-:S03]  /*36a50*/  LOP3.LUT R4, R4, 0xfffffffb, RZ, 0xc0, !PT ;  /* 0xfffffffb04047812 */ /* 0x000fc600078ec0ff */
[----:B------:R0:W-:Y:S06]  /*36a60*/  @!P1 STG.E.U8 desc[UR20][R8.64+0x78], R10 ;  /* 0x0000780a08009986 */ /* 0x0001ec000c101114 */
[----:B------:R-:W-:Y:S01]  /*36a70*/  @P2 LOP3.LUT R4, R4, 0x4, RZ, 0xfc, !PT ;  /* 0x0000000404042812 */ /* 0x000fe200078efcff */
[----:B0-----:R-:W0:Y:S01]  /*36a80*/  @!P6 LDC.64 R8, c[0x0][0x5c0] ;  /* 0x00017000ff08eb82 */ /* 0x001e220000000a00 */
[----:B------:R-:W-:Y:S01]  /*36a90*/  ISETP.LT.OR P2, PT, R29, 0xb2, !P0 ;  /* 0x000000b21d00780c */ /* 0x000fe20004741670 */
[----:B------:R-:W-:Y:S02]  /*36aa0*/  IMAD.U32 R23, RZ, RZ, UR28 ;  /* 0x0000001cff177e24 */ /* 0x000fe4000f8e00ff */
[----:B------:R-:W-:-:S02]  /*36ab0*/  IMAD.U32 R31, RZ, RZ, UR27 ;  /* 0x0000001bff1f7e24 */ /* 0x000fc4000f8e00ff */
[----:B----4-:R-:W-:-:S08]  /*36ac0*/  FMUL R10, R194, UR23 ;  /* 0x00000017c20a7c20 */ /* 0x010fd00008400000 */
[----:B------:R-:W-:-:S04]  /*36ad0*/  @!P2 IADD3 R23, P1, P5, R23, UR26, R24 ;  /* 0x0000001a1717ac10 */ /* 0x000fc8000fd3e018 */
[----:B------:R-:W-:Y:S02]  /*36ae0*/  @!P2 IADD3.X R31, R31, UR25, R30, P1, P5 ;  /* 0x000000191f1fac10 */ /* 0x000fe40008fea41e */
[----:B0-----:R-:W-:Y:S02]  /*36af0*/  @!P6 IADD3 R8, P1, R36, R8, RZ ;  /* 0x000000082408e210 */ /* 0x001fe40007f3e0ff */
[----:B------:R-:W-:-:S03]  /*36b00*/  F2FP.SATFINITE.E4M3.F32.PACK_AB_MERGE_C R10, RZ, R10, RZ ;  /* 0x0000000aff0a723e */ /* 0x000fc600048070ff */
[----:B------:R-:W-:-:S05]  /*36b10*/  @!P6 IMAD.X R9, R37, 0x1, R9, P1 ;  /* 0x000000012509e824 */ /* 0x000fca00008e0609 */
[----:B------:R2:W-:Y:S02]  /*36b20*/  @!P6 STG.E.U8 desc[UR20][R8.64+0x79], R10 ;  /* 0x0000790a0800e986 */ /* 0x0005e4000c101114 */
[----:B--2---:R-:W-:Y:S02]  /*36b30*/  FMUL R8, R192, UR23 ;  /* 0x00000017c0087c20 */ /* 0x004fe40008400000 */
[----:B------:R-:W2:Y:S04]  /*36b40*/  LDL.LU R192, [R1+0x4e4] ;  /* 0x0004e40001c07983 */ /* 0x000ea80000300800 */
[----:B------:R-:W4:Y:S01]  /*36b50*/  LDL.LU R194, [R1+0x4e8] ;  /* 0x0004e80001c27983 */ /* 0x000f220000300800 */
[----:B------:R-:W-:-:S04]  /*36b60*/  LOP3.LUT R5, R5, 0xfffffffe, RZ, 0xc0, !PT ;  /* 0xfffffffe05057812 */ /* 0x000fc800078ec0ff */
[----:B------:R-:W-:Y:S02]  /*36b70*/  @P2 LOP3.LUT R5, R5, 0x1, RZ, 0xfc, !PT ;  /* 0x0000000105052812 */ /* 0x000fe400078efcff */
[----:B------:R-:W-:Y:S01]  /*36b80*/  ISETP.LT.OR P2, PT, R29, 0xb9, !P0 ;  /* 0x000000b91d00780c */ /* 0x000fe20004741670 */
[----:B------:R-:W-:Y:S01]  /*36b90*/  IMAD.U32 R36, RZ, RZ, UR28 ;  /* 0x0000001cff247e24 */ /* 0x000fe2000f8e00ff */
[----:B------:R-:W-:Y:S01]  /*36ba0*/  LOP3.LUT R6, R6, 0xfffffffe, RZ, 0xc0, !PT ;  /* 0xfffffffe06067812 */ /* 0x000fe200078ec0ff */
[----:B------:R-:W-:-:S03]  /*36bb0*/  IMAD.U32 R98, RZ, RZ, UR27 ;  /* 0x0000001bff627e24 */ /* 0x000fc6000f8e00ff */
[----:B------:R-:W-:-:S07]  /*36bc0*/  @P4 LOP3.LUT R6, R6, 0x1, RZ, 0xfc, !PT ;  /* 0x0000000106064812 */ /* 0x000fce00078efcff */
[----:B------:R-:W-:-:S04]  /*36bd0*/  @!P2 IADD3 R36, P1, P5, R36, UR26, R24 ;  /* 0x0000001a2424ac10 */ /* 0x000fc8000fd3e018 */
[----:B------:R-:W-:Y:S02]  /*36be0*/  @!P2 IADD3.X R98, R98, UR25, R30, P1, P5 ;  /* 0x000000196262ac10 */ /* 0x000fe40008fea41e */
[----:B------:R-:W-:Y:S02]  /*36bf0*/  ISETP.LT.OR P5, PT, R29, 0xba, !P0 ;  /* 0x000000ba1d00780c */ /* 0x000fe400047a1670 */
[----:B------:R-:W-:Y:S01]  /*36c00*/  LOP3.LUT R6, R6, 0xfffffdff, RZ, 0xc0, !PT ;  /* 0xfffffdff06067812 */ /* 0x000fe200078ec0ff */
[----:B------:R-:W-:-:S03]  /*36c10*/  IMAD.U32 R37, RZ, RZ, UR28 ;  /* 0x0000001cff257e24 */ /* 0x000fc6000f8e00ff */
[----:B------:R-:W-:Y:S02]  /*36c20*/  @P2 LOP3.LUT R6, R6, 0x200, RZ, 0xfc, !PT ;  /* 0x0000020006062812 */ /* 0x000fe400078efcff */
[----:B------:R-:W-:Y:S01]  /*36c30*/  LOP3.LUT P2, RZ, R4, 0x4, RZ, 0xc0, !PT ;  /* 0x0000000404ff7812 */ /* 0x000fe2000784c0ff */
[----:B------:R-:W-:Y:S01]  /*36c40*/  IMAD.U32 R99, RZ, RZ, UR27 ;  /* 0x0000001bff637e24 */ /* 0x000fe2000f8e00ff */
[----:B------:R-:W-:-:S03]  /*36c50*/  F2FP.SATFINITE.E4M3.F32.PACK_AB_MERGE_C R8, RZ, R8, RZ ;  /* 0x00000008ff08723e */ /* 0x000fc600048070ff */
[----:B------:R-:W-:-:S04]  /*36c60*/  @!P5 IADD3 R37, P0, P1, R37, UR26, R24 ;  /* 0x0000001a2525dc10 */ /* 0x000fc8000f91e018 */
[----:B------:R-:W-:Y:S02]  /*36c70*/  @!P5 IADD3.X R99, R99, UR25, R30, P0, P1 ;  /* 0x000000196363dc10 */ /* 0x000fe400087e241e */
[----:B------:R-:W-:Y:S02]  /*36c80*/  ISETP.GE.AND P1, PT, R28, 0x109, PT ;  /* 0x000001091c00780c */ /* 0x000fe40003f26270 */
[----:B------:R3:W-:Y:S02]  /*36c90*/  @!P2 STG.E.U8 desc[UR20][R186.64+0x80], R8 ;  /* 0x00008008ba00a986 */ /* 0x0007e4000c101114 */
[----:B------:R-:W-:Y:S02]  /*36ca0*/  ISETP.LT.OR P2, PT, R29, 0x1, !P1 ;  /* 0x000000011d00780c */ /* 0x000fe40004f41670 */
[----:B------:R-:W-:Y:S02]  /*36cb0*/  LOP3.LUT P3, RZ, R5, 0x40000, RZ, 0xc0, !PT ;  /* 0x0004000005ff7812 */ /* 0x000fe4000786c0ff */
[----:B------:R-:W-:-:S02]  /*36cc0*/  LOP3.LUT R6, R6, 0xfffff7ff, RZ, 0xc0, !PT ;  /* 0xfffff7ff06067812 */ /* 0x000fc400078ec0ff */
[----:B------:R-:W-:Y:S01]  /*36cd0*/  LOP3.LUT P4, RZ, R5, 0x10, RZ, 0xc0, !PT ;  /* 0x0000001005ff7812 */ /* 0x000fe2000788c0ff */
[----:B------:R-:W-:Y:S01]  /*36ce0*/  IMAD.U32 R102, RZ, RZ, UR28 ;  /* 0x0000001cff667e24 */ /* 0x000fe2000f8e00ff */
[----:B------:R-:W-:Y:S01]  /*36cf0*/  @P5 LOP3.LUT R6, R6, 0x800, RZ, 0xfc, !PT ;  /* 0x0000080006065812 */ /* 0x000fe200078efcff */
[----:B---3--:R-:W-:Y:S01]  /*36d00*/  FMUL R8, R193, UR23 ;  /* 0x00000017c1087c20 */ /* 0x008fe20008400000 */
[----:B------:R-:W-:Y:S02]  /*36d10*/  IMAD.U32 R103, RZ, RZ, UR27 ;  /* 0x0000001bff677e24 */ /* 0x000fe4000f8e00ff */
[----:B------:R-:W-:Y:S02]  /*36d20*/  LOP3.LUT R6, R6, 0xffffdfff, RZ, 0xc0, !PT ;  /* 0xffffdfff06067812 */ /* 0x000fe400078ec0ff */
[----:B------:R-:W-:Y:S02]  /*36d30*/  @!P2 IADD3 R102, P0, P5, R102, UR15, R24 ;  /* 0x0000000f6666ac10 */ /* 0x000fe4000fd1e018 */
[----:B------:R-:W-:-:S02]  /*36d40*/  F2FP.SATFINITE.E4M3.F32.PACK_AB_MERGE_C R8, RZ, R8, RZ ;  /* 0x00000008ff08723e */ /* 0x000fc400048070ff */
[----:B------:R-:W-:Y:S01]  /*36d50*/  @P2 LOP3.LUT R6, R6, 0x2000, RZ, 0xfc, !PT ;  /* 0x0000200006062812 */ /* 0x000fe200078efcff */
[----:B--2---:R-:W-:Y:S02]  /*36d60*/  FMUL R10, R192, UR23 ;  /* 0x00000017c00a7c20 */ /* 0x004fe40008400000 */
[----:B------:R-:W2:Y:S01]  /*36d70*/  LDL.LU R192, [R1+0x4ec] ;  /* 0x0004ec0001c07983 */ /* 0x000ea20000300800 */
[----:B------:R-:W-:Y:S02]  /*36d80*/  @!P2 IADD3.X R103, R103, UR14, R30, P0, P5 ;  /* 0x0000000e6767ac10 */ /* 0x000fe400087ea41e */
[C---:B------:R-:W-:Y:S01]  /*36d90*/  ISETP.LT.OR P2, PT, R29.reuse, 0x2, !P1 ;  /* 0x000000021d00780c */ /* 0x040fe20004f41670 */
[----:B------:R0:W-:Y:S01]  /*36da0*/  @!P3 STG.E.U8 desc[UR20][R180.64+0x81], R8 ;  /* 0x00008108b400b986 */ /* 0x0001e2000c101114 */
[----:B------:R-:W-:Y:S01]  /*36db0*/  ISETP.LT.OR P3, PT, R29, 0x9, !P1 ;  /* 0x000000091d00780c */ /* 0x000fe20004f61670 */
[----:B------:R-:W-:Y:S02]  /*36dc0*/  IMAD.U32 R108, RZ, RZ, UR28 ;  /* 0x0000001cff6c7e24 */ /* 0x000fe4000f8e00ff */
[----:B------:R-:W-:-:S02]  /*36dd0*/  IMAD.U32 R112, RZ, RZ, UR27 ;  /* 0x0000001bff707e24 */ /* 0x000fc4000f8e00ff */
[----:B------:R-:W-:Y:S02]  /*36de0*/  IMAD.U32 R109, RZ, RZ, UR28 ;  /* 0x0000001cff6d7e24 */ /* 0x000fe4000f8e00ff */
[----:B------:R-:W-:Y:S01]  /*36df0*/  IMAD.U32 R113, RZ, RZ, UR27 ;  /* 0x0000001bff717e24 */ /* 0x000fe2000f8e00ff */
[----:B------:R-:W-:Y:S01]  /*36e00*/  LOP3.LUT R6, R6, 0xffffefff, RZ, 0xc0, !PT ;  /* 0xffffefff06067812 */ /* 0x000fe200078ec0ff */
[----:B------:R-:W3:Y:S01]  /*36e10*/  LDL.LU R193, [R1+0x4f0] ;  /* 0x0004f00001c17983 */ /* 0x000ee20000300800 */
[----:B0-----:R-:W0:Y:S01]  /*36e20*/  @!P4 LDC.64 R8, c[0x0][0x5c0] ;  /* 0x00017000ff08cb82 */ /* 0x001e220000000a00 */
[----:B------:R-:W-:-:S04]  /*36e30*/  @!P2 IADD3 R108, P0, P5, R108, UR15, R24 ;  /* 0x0000000f6c6cac10 */ /* 0x000fc8000fd1e018 */
[----:B------:R-:W-:Y:S02]  /*36e40*/  @!P2 IADD3.X R112, R112, UR14, R30, P0, P5 ;  /* 0x0000000e7070ac10 */ /* 0x000fe400087ea41e */
[----:B------:R-:W-:-:S04]  /*36e50*/  @!P3 IADD3 R109, P5, P6, R109, UR15, R24 ;  /* 0x0000000f6d6dbc10 */ /* 0x000fc8000febe018 */
[----:B------:R-:W-:Y:S02]  /*36e60*/  @!P3 IADD3.X R113, R113, UR14, R30, P5, P6 ;  /* 0x0000000e7171bc10 */ /* 0x000fe4000afec41e */
[----:B------:R-:W-:Y:S02]  /*36e70*/  LOP3.LUT P6, RZ, R5, 0x8, RZ, 0xc0, !PT ;  /* 0x0000000805ff7812 */ /* 0x000fe400078cc0ff */
[----:B------:R-:W-:Y:S02]  /*36e80*/  @P2 LOP3.LUT R6, R6, 0x1000, RZ, 0xfc, !PT ;  /* 0x0000100006062812 */ /* 0x000fe400078efcff */
[----:B------:R-:W-:Y:S02]  /*36e90*/  LOP3.LUT P2, RZ, R7, 0x10, RZ, 0xc0, !PT ;  /* 0x0000001007ff7812 */ /* 0x000fe4000784c0ff */
[----:B------:R-:W-:Y:S02]  /*36ea0*/  F2FP.SATFINITE.E4M3.F32.PACK_AB_MERGE_C R10, RZ, R10, RZ ;  /* 0x0000000aff0a723e */ /* 0x000fe400048070ff */
[----:B0-----:R-:W-:-:S05]  /*36eb0*/  @!P4 IADD3 R8, P0, R42, R8, RZ ;  /* 0x000000082a08c210 */ /* 0x001fca0007f1e0ff */
[----:B------:R-:W-:Y:S01]  /*36ec0*/  @!P4 IMAD.X R9, R43, 0x1, R9, P0 ;  /* 0x000000012b09c824 */ /* 0x000fe200000e0609 */
[----:B------:R-:W-:-:S04]  /*36ed0*/  LOP3.LUT R4, R4, 0xfffffffd, RZ, 0xc0, !PT ;  /* 0xfffffffd04047812 */ /* 0x000fc800078ec0ff */
[----:B------:R0:W-:Y:S01]  /*36ee0*/  @!P4 STG.E.U8 desc[UR20][R8.64+0x80], R10 ;  /* 0x0000800a0800c986 */ /* 0x0001e2000c101114 */
[----:B------:R-:W-:Y:S02]  /*36ef0*/  @P2 LOP3.LUT R4, R4, 0x2, RZ, 0xfc, !PT ;  /* 0x0000000204042812 */ /* 0x000fe400078efcff */
        /* <DEDUP_REMOVED lines=12> */
[----:B------:R-:W2:Y:S01]  /*36fc0*/  LDL.LU R192, [R1+0x4f4] ;  /* 0x0004f40001c07983 */ /* 0x000ea20000300800 */
[----:B------:R-:W-:Y:S01]  /*36fd0*/  LOP3.LUT R6, R6, 0xfffffbff, RZ, 0xc0, !PT ;  /* 0xfffffbff06067812 */ /* 0x000fe200078ec0ff */
[----:B------:R-:W-:Y:S02]  /*36fe0*/  IMAD.U32 R14, RZ, RZ, UR28 ;  /* 0x0000001cff0e7e24 */ /* 0x000fe4000f8e00ff */
[----:B------:R-:W-:Y:S01]  /*36ff0*/  IMAD.U32 R116, RZ, RZ, UR27 ;  /* 0x0000001bff747e24 */ /* 0x000fe2000f8e00ff */
[----:B------:R-:W-:Y:S02]  /*37000*/  @P3 LOP3.LUT R6, R6, 0x400, RZ, 0xfc, !PT ;  /* 0x0000040006063812 */ /* 0x000fe400078efcff */
[----:B------:R-:W-:Y:S01]  /*37010*/  LOP3.LUT P4, RZ, R5, 0x20, RZ, 0xc0, !PT ;  /* 0x0000002005ff7812 */ /* 0x000fe2000788c0ff */
[----:B------:R-:W-:Y:S01]  /*37020*/  IMAD.U32 R18, RZ, RZ, UR28 ;  /* 0x0000001cff127e24 */ /* 0x000fe2000f8e00ff */
[----:B------:R-:W-:Y:S01]  /*37030*/  LOP3.LUT R6, R6, 0xfffffeff, RZ, 0xc0, !PT ;  /* 0xfffffeff06067812 */ /* 0x000fe200078ec0ff */
[----:B------:R-:W-:Y:S01]  /*37040*/  IMAD.U32 R117, RZ, RZ, UR27 ;  /* 0x0000001bff757e24 */ /* 0x000fe2000f8e00ff */
[----:B------:R-:W-:Y:S01]  /*37050*/  F2FP.SATFINITE.E4M3.F32.PACK_AB_MERGE_C R8, RZ, R8, RZ ;  /* 0x00000008ff08723e */ /* 0x000fe200048070ff */
[----:B------:R-:W-:Y:S01]  /*37060*/  IMAD.U32 R124, RZ, RZ, UR28 ;  /* 0x0000001cff7c7e24 */ /* 0x000fe2000f8e00ff */
[----:B------:R-:W-:Y:S01]  /*37070*/  @P2 LOP3.LUT R6, R6, 0x100, RZ, 0xfc, !PT ;  /* 0x0000010006062812 */ /* 0x000fe200078efcff */
[----:B------:R-:W-:Y:S01]  /*37080*/  IMAD.U32 R125, RZ, RZ, UR27 ;  /* 0x0000001bff7d7e24 */ /* 0x000fe2000f8e00ff */
[----:B------:R-:W-:Y:S01]  /*37090*/  ISETP.LT.OR P2, PT, R29, 0x11, !P1 ;  /* 0x000000111d00780c */ /* 0x000fe20004f41670 */
[----:B------:R-:W-:Y:S01]  /*370a0*/  IMAD.U32 R130, RZ, RZ, UR28 ;  /* 0x0000001cff827e24 */ /* 0x000fe2000f8e00ff */
[----:B------:R-:W-:Y:S01]  /*370b0*/  LOP3.LUT R6, R6, 0xffffff7f, RZ, 0xc0, !PT ;  /* 0xffffff7f06067812 */ /* 0x000fe200078ec0ff */
[----:B------:R-:W4:Y:S10]  /*370c0*/  LDL.LU R194, [R1+0x4f8] ;  /* 0x0004f80001c27983 */ /* 0x000f340000300800 */
[----:B------:R-:W-:-:S02]  /*370d0*/  @!P2 IADD3 R14, P0, P5, R14, UR15, R24 ;  /* 0x0000000f0e0eac10 */ /* 0x000fc4000fd1e018 */
[----:B------:R-:W-:Y:S02]  /*370e0*/  @P2 LOP3.LUT R6, R6, 0x80, RZ, 0xfc, !PT ;  /* 0x0000008006062812 */ /* 0x000fe400078efcff */
[----:B------:R-:W-:Y:S02]  /*370f0*/  @!P2 IADD3.X R116, R116, UR14, R30, P0, P5 ;  /* 0x0000000e7474ac10 */ /* 0x000fe400087ea41e */
[----:B------:R-:W-:Y:S02]  /*37100*/  LOP3.LUT P2, RZ, R4, 0x2, RZ, 0xc0, !PT ;  /* 0x0000000204ff7812 */ /* 0x000fe4000784c0ff */
[----:B------:R-:W-:Y:S02]  /*37110*/  ISETP.LT.OR P6, PT, R29, 0x12, !P1 ;  /* 0x000000121d00780c */ /* 0x000fe40004fc1670 */
[----:B------:R-:W-:Y:S02]  /*37120*/  LOP3.LUT P3, RZ, R7, 0x40, RZ, 0xc0, !PT ;  /* 0x0000004007ff7812 */ /* 0x000fe4000786c0ff */
[----:B------:R-:W-:-:S07]  /*37130*/  LOP3.LUT R6, R6, 0xffffffbf, RZ, 0xc0, !PT ;  /* 0xffffffbf06067812 */ /* 0x000fce00078ec0ff */
[----:B------:R3:W-:Y:S01]  /*37140*/  @!P2 STG.E.U8 desc[UR20][R190.64+0x88], R8 ;  /* 0x00008808be00a986 */ /* 0x0007e2000c101114 */
[----:B------:R-:W-:Y:S02]  /*37150*/  ISETP.LT.OR P2, PT, R29, 0x19, !P1 ;  /* 0x000000191d00780c */ /* 0x000fe40004f41670 */
[----:B------:R-:W-:Y:S01]  /*37160*/  @!P6 IADD3 R18, P0, P5, R18, UR15, R24 ;  /* 0x0000000f1212ec10 */ /* 0x000fe2000fd1e018 */
[----:B---3--:R-:W-:Y:S01]  /*37170*/  FMUL R8, R193, UR23 ;  /* 0x00000017c1087c20 */ /* 0x008fe20008400000 */
[----:B------:R-:W-:-:S04]  /*37180*/  @P6 LOP3.LUT R6, R6, 0x40, RZ, 0xfc, !PT ;  /* 0x0000004006066812 */ /* 0x000fc800078efcff */
[----:B------:R-:W-:Y:S02]  /*37190*/  F2FP.SATFINITE.E4M3.F32.PACK_AB_MERGE_C R8, RZ, R8, RZ ;  /* 0x00000008ff08723e */ /* 0x000fe400048070ff */
[----:B------:R-:W-:-:S03]  /*371a0*/  @!P6 IADD3.X R117, R117, UR14, R30, P0, P5 ;  /* 0x0000000e7575ec10 */ /* 0x000fc600087ea41e */
[----:B------:R0:W-:Y:S01]  /*371b0*/  @!P3 STG.E.U8 desc[UR20][R174.64+0x89], R8 ;  /* 0x00008908ae00b986 */ /* 0x0001e2000c101114 */
[----:B------:R-:W-:Y:S02]  /*371c0*/  LOP3.LUT R6, R6, 0xffffffdf, RZ, 0xc0, !PT ;  /* 0xffffffdf06067812 */ /* 0x000fe400078ec0ff */
[----:B------:R-:W-:Y:S02]  /*371d0*/  @!P2 IADD3 R124, P0, P5, R124, UR15, R24 ;  /* 0x0000000f7c7cac10 */ /* 0x000fe4000fd1e018 */
[----:B------:R-:W-:Y:S02]  /*371e0*/  @P2 LOP3.LUT R6, R6, 0x20, RZ, 0xfc, !PT ;  /* 0x0000002006062812 */ /* 0x000fe400078efcff */
[----:B------:R-:W-:Y:S01]  /*371f0*/  @!P2 IADD3.X R125, R125, UR14, R30, P0, P5 ;  /* 0x0000000e7d7dac10 */ /* 0x000fe200087ea41e */
[----:B0-----:R-:W0:Y:S01]  /*37200*/  @!P4 LDC.64 R8, c[0x0][0x5c0] ;  /* 0x00017000ff08cb82 */ /* 0x001e220000000a00 */
[C---:B------:R-:W-:Y:S02]  /*37210*/  ISETP.LT.OR P2, PT, R29.reuse, 0x1a, !P1 ;  /* 0x0000001a1d00780c */ /* 0x040fe40004f41670 */
[----:B------:R-:W-:Y:S01]  /*37220*/  ISETP.LT.OR P3, PT, R29, 0x21, !P1 ;  /* 0x000000211d00780c */ /* 0x000fe20004f61670 */
[----:B------:R-:W-:-:S02]  /*37230*/  IMAD.U32 R131, RZ, RZ, UR27 ;  /* 0x0000001bff837e24 */ /* 0x000fc4000f8e00ff */
[----:B------:R-:W-:-:S08]  /*37240*/  IMAD.U32 R10, RZ, RZ, UR28 ;  /* 0x0000001cff0a7e24 */ /* 0x000fd0000f8e00ff */
[----:B------:R-:W-:-:S04]  /*37250*/  @!P2 IADD3 R130, P0, P5, R130, UR15, R24 ;  /* 0x0000000f8282ac10 */ /* 0x000fc8000fd1e018 */
[----:B------:R-:W-:Y:S02]  /*37260*/  @!P2 IADD3.X R131, R131, UR14, R30, P0, P5 ;  /* 0x0000000e8383ac10 */ /* 0x000fe400087ea41e */
[----:B0-----:R-:W-:Y:S02]  /*37270*/  @!P4 IADD3 R8, P0, R11, R8, RZ ;  /* 0x000000080b08c210 */ /* 0x001fe40007f1e0ff */
[----:B------:R-:W-:Y:S01]  /*37280*/  @!P3 IADD3 R11, P5, P6, R10, UR15, R24 ;  /* 0x0000000f0a0bbc10 */ /* 0x000fe2000febe018 */
[----:B--2---:R-:W-:Y:S02]  /*37290*/  FMUL R10, R192, UR23 ;  /* 0x00000017c00a7c20 */ /* 0x004fe40008400000 */
[----:B------:R-:W2:Y:S04]  /*372a0*/  LDL.LU R192, [R1+0x4fc] ;  /* 0x0004fc0001c07983 */ /* 0x000ea80000300800 */
[----:B------:R-:W3:Y:S01]  /*372b0*/  LDL.LU R193, [R1+0x500] ;  /* 0x0005000001c17983 */ /* 0x000ee20000300800 */
[----:B------:R-:W-:Y:S01]  /*372c0*/  LOP3.LUT R6, R6, 0xffffffef, RZ, 0xc0, !PT ;  /* 0xffffffef06067812 */ /* 0x000fe200078ec0ff */
[----:B------:R-:W-:-:S03]  /*372d0*/  IMAD.U32 R156, RZ, RZ, UR27 ;  /* 0x0000001bff9c7e24 */ /* 0x000fc6000f8e00ff */
[----:B------:R-:W-:Y:S02]  /*372e0*/  @P2 LOP3.LUT R6, R6, 0x10, RZ, 0xfc, !PT ;  /* 0x0000001006062812 */ /* 0x000fe400078efcff */
[----:B------:R-:W-:Y:S02]  /*372f0*/  LOP3.LUT P2, RZ, R7, 0x400, RZ, 0xc0, !PT ;  /* 0x0000040007ff7812 */ /* 0x000fe4000784c0ff */
[----:B------:R-:W-:Y:S02]  /*37300*/  @!P3 IADD3.X R156, R156, UR14, R30, P5, P6 ;  /* 0x0000000e9c9cbc10 */ /* 0x000fe4000afec41e */
[----:B------:R-:W-:Y:S01]  /*37310*/  LOP3.LUT P6, RZ, R5, 0x40, RZ, 0xc0, !PT ;  /* 0x0000004005ff7812 */ /* 0x000fe200078cc0ff */
[----:B------:R-:W-:Y:S01]  /*37320*/  @!P4 IMAD.X R9, R48, 0x1, R9, P0 ;  /* 0x000000013009c824 */ /* 0x000fe200000e0609 */
[----:B------:R-:W-:Y:S02]  /*37330*/  LOP3.LUT R4, R4, 0xfffffffe, RZ, 0xc0, !PT ;  /* 0xfffffffe04047812 */ /* 0x000fe400078ec0ff */
[----:B------:R-:W-:-:S05]  /*37340*/  F2FP.SATFINITE.E4M3.F32.PACK_AB_MERGE_C R10, RZ, R10, RZ ;  /* 0x0000000aff0a723e */ /* 0x000fca00048070ff */
[----:B------:R-:W-:Y:S01]  /*37350*/  @P2 LOP3.LUT R4, R4, 0x1, RZ, 0xfc, !PT ;  /* 0x0000000104042812 */ /* 0x000fe200078efcff */
[----:B------:R0:W-:Y:S01]  /*37360*/  @!P4 STG.E.U8 desc[UR20][R8.64+0x88], R10 ;  /* 0x0000880a0800c986 */ /* 0x0001e2000c101114 */
[----:B------:R-:W-:Y:S02]  /*37370*/  ISETP.LT.OR P2, PT, R29, 0x22, !P1 ;  /* 0x000000221d00780c */ /* 0x000fe40004f41670 */
[----:B------:R-:W-:Y:S01]  /*37380*/  LOP3.LUT R6, R6, 0xfffffff7, RZ, 0xc0, !PT ;  /* 0xfffffff706067812 */ /* 0x000fe200078ec0ff */
[----:B0-----:R-:W0:Y:S01]  /*37390*/  @!P6 LDC.64 R8, c[0x0][0x5c0] ;  /* 0x00017000ff08eb82 */ /* 0x001e220000000a00 */
[----:B------:R-:W-:Y:S02]  /*373a0*/  IMAD.U32 R10, RZ, RZ, UR28 ;  /* 0x0000001cff0a7e24 */ /* 0x000fe4000f8e00ff */
[----:B------:R-:W-:Y:S01]  /*373b0*/  @P3 LOP3.LUT R6, R6, 0x8, RZ, 0xfc, !PT ;  /* 0x0000000806063812 */ /* 0x000fe200078efcff */
[----:B------:R-:W-:-:S03]  /*373c0*/  IMAD.U32 R48, RZ, RZ, UR27 ;  /* 0x0000001bff307e24 */ /* 0x000fc6000f8e00ff */
[----:B------:R-:W-:-:S03]  /*373d0*/  LOP3.LUT R6, R6, 0xfffffffb, RZ, 0xc0, !PT ;  /* 0xfffffffb06067812 */ /* 0x000fc600078ec0ff */
[----:B------:R-:W-:Y:S02]  /*373e0*/  @!P2 IADD3 R10, P0, P5, R10, UR15, R24 ;  /* 0x0000000f0a0aac10 */ /* 0x000fe4000fd1e018 */
[----:B------:R-:W-:Y:S02]  /*373f0*/  @P2 LOP3.LUT R6, R6, 0x4, RZ, 0xfc, !PT ;  /* 0x0000000406062812 */ /* 0x000fe400078efcff */
[----:B------:R-:W-:Y:S02]  /*37400*/  @!P2 IADD3.X R48, R48, UR14, R30, P0, P5 ;  /* 0x0000000e3030ac10 */ /* 0x000fe400087ea41e */
[----:B------:R-:W-:Y:S01]  /*37410*/  ISETP.LT.OR P2, PT, R29, 0x29, !P1 ;  /* 0x000000291d00780c */ /* 0x000fe20004f41670 */
[----:B------:R-:W-:Y:S01]  /*37420*/  IMAD.U32 R157, RZ, RZ, UR27 ;  /* 0x0000001bff9d7e24 */ /* 0x000fe2000f8e00ff */
[----:B------:R-:W-:Y:S02]  /*37430*/  LOP3.LUT R6, R6, 0xfffffffd, RZ, 0xc0, !PT ;  /* 0xfffffffd06067812 */ /* 0x000fe400078ec0ff */
[----:B0-----:R-:W-:Y:S01]  /*37440*/  @!P6 IADD3 R8, P0, R15, R8, RZ ;  /* 0x000000080f08e210 */ /* 0x001fe20007f1e0ff */
[----:B------:R-:W-:-:S04]  /*37450*/  IMAD.U32 R15, RZ, RZ, UR28 ;  /* 0x0000001cff0f7e24 */ /* 0x000fc8000f8e00ff */
[----:B------:R-:W-:-:S04]  /*37460*/  @!P6 IMAD.X R9, R49, 0x1, R9, P0 ;  /* 0x000000013109e824 */ /* 0x000fc800000e0609 */
[----:B------:R-:W-:Y:S02]  /*37470*/  @!P2 IADD3 R15, P0, P5, R15, UR15, R24 ;  /* 0x0000000f0f0fac10 */ /* 0x000fe4000fd1e018 */
[----:B------:R-:W-:Y:S02]  /*37480*/  @P2 LOP3.LUT R6, R6, 0x2, RZ, 0xfc, !PT ;  /* 0x0000000206062812 */ /* 0x000fe400078efcff */
[----:B------:R-:W-:Y:S02]  /*37490*/  @!P2 IADD3.X R157, R157, UR14, R30, P0, P5 ;  /* 0x0000000e9d9dac10 */ /* 0x000fe400087ea41e */
[----:B------:R-:W-:Y:S01]  /*374a0*/  LOP3.LUT P2, RZ, R4, 0x1, RZ, 0xc0, !PT ;  /* 0x0000000104ff7812 */ /* 0x000fe2000784c0ff */
[----:B----4-:R-:W-:-:S05]  /*374b0*/  FMUL R4, R194, UR23 ;  /* 0x00000017c2047c20 */ /* 0x010fca0008400000 */
[----:B------:R-:W-:-:S05]  /*374c0*/  F2FP.SATFINITE.E4M3.F32.PACK_AB_MERGE_C R4, RZ, R4, RZ ;  /* 0x00000004ff04723e */ /* 0x000fca00048070ff */
[----:B------:R2:W-:Y:S02]  /*374d0*/  @!P6 STG.E.U8 desc[UR20][R8.64+0x89], R4 ;  /* 0x000089040800e986 */ /* 0x0005e4000c101114 */
[----:B--2---:R-:W-:Y:S02]  /*374e0*/  FMUL R4, R192, UR23 ;  /* 0x00000017c0047c20 */ /* 0x004fe40008400000 */
[----:B------:R-:W2:Y:S04]  /*374f0*/  LDL.LU R192, [R1+0x504] ;  /* 0x0005040001c07983 */ /* 0x000ea80000300800 */
[----:B------:R-:W4:Y:S01]  /*37500*/  LDL.LU R194, [R1+0x508] ;  /* 0x0005080001c27983 */ /* 0x000f220000300800 */
[----:B------:R-:W-:-:S05]  /*37510*/  F2FP.SATFINITE.E4M3.F32.PACK_AB_MERGE_C R4, RZ, R4, RZ ;  /* 0x00000004ff04723e */ /* 0x000fca00048070ff */
[----:B------:R3:W-:Y:S02]  /*37520*/  @!P2 STG.E.U8 desc[UR20][R182.64+0x90], R4 ;  /* 0x00009004b600a986 */ /* 0x0007e4000c101114 */
[----:B---3--:R-:W-:Y:S02]  /*37530*/  FMUL R4, R193, UR23 ;  /* 0x00000017c1047c20 */ /* 0x008fe40008400000 */
[----:B------:R-:W3:Y:S01]  /*37540*/  LDL.LU R193, [R1+0x50c] ;  /* 0x00050c0001c17983 */ /* 0x000ee20000300800 */
[----:B------:R-:W-:Y:S01]  /*37550*/  ISETP.LT.OR P6, PT, R29, 0x2a, !P1 ;  /* 0x0000002a1d00780c */ /* 0x000fe20004fc1670 */
[----:B------:R-:W-:Y:S01]  /*37560*/  IMAD.U32 R49, RZ, RZ, UR28 ;  /* 0x0000001cff317e24 */ /* 0x000fe2000f8e00ff */
[C---:B------:R-:W-:Y:S01]  /*37570*/  LOP3.LUT P3, RZ, R5.reuse, 0x80000, RZ, 0xc0, !PT ;  /* 0x0008000005ff7812 */ /* 0x040fe2000786c0ff */
[----:B------:R-:W-:Y:S01]  /*37580*/  IMAD.U32 R170, RZ, RZ, UR27 ;  /* 0x0000001bffaa7e24 */ /* 0x000fe2000f8e00ff */
[C---:B------:R-:W-:Y:S02]  /*37590*/  LOP3.LUT P4, RZ, R5.reuse, 0x80, RZ, 0xc0, !PT ;  /* 0x0000008005ff7812 */ /* 0x040fe4000788c0ff */
[----:B------:R-:W-:-:S07]  /*375a0*/  LOP3.LUT R5, R5, 0x7fffffff, RZ, 0xc0, !PT ;  /* 0x7fffffff05057812 */ /* 0x000fce00078ec0ff */
[----:B------:R-:W-:Y:S02]  /*375b0*/  @!P6 IADD3 R49, P0, P5, R49, UR15, R24 ;  /* 0x0000000f3131ec10 */ /* 0x000fe4000fd1e018 */
[----:B------:R-:W-:Y:S02]  /*375c0*/  @P6 LOP3.LUT R5, R5, 0x80000000, RZ, 0xfc, !PT ;  /* 0x8000000005056812 */ /* 0x000fe400078efcff */
[----:B------:R-:W-:Y:S01]  /*375d0*/  @!P6 IADD3.X R170, R170, UR14, R30, P0, P5 ;  /* 0x0000000eaaaaec10 */ /* 0x000fe200087ea41e */
[----:B------:R-:W-:Y:S01]  /*375e0*/  IMAD.U32 R171, RZ, RZ, UR28 ;  /* 0x0000001cffab7e24 */ /* 0x000fe2000f8e00ff */
[----:B------:R-:W-:Y:S01]  /*375f0*/  ISETP.LT.OR P6, PT, R29, 0x31, !P1 ;  /* 0x000000311d00780c */ /* 0x000fe20004fc1670 */
[----:B------:R-:W-:Y:S01]  /*37600*/  IMAD.U32 R174, RZ, RZ, UR27 ;  /* 0x0000001bffae7e24 */ /* 0x000fe2000f8e00ff */
[C---:B------:R-:W-:Y:S01]  /*37610*/  LOP3.LUT P2, RZ, R5.reuse, 0x2, RZ, 0xc0, !PT ;  /* 0x0000000205ff7812 */ /* 0x040fe2000784c0ff */
[----:B------:R-:W0:Y:S01]  /*37620*/  @!P4 LDC.64 R8, c[0x0][0x5c0] ;  /* 0x00017000ff08cb82 */ /* 0x000e220000000a00 */
[----:B------:R-:W-:-:S09]  /*37630*/  LOP3.LUT R5, R5, 0xbfffffff, RZ, 0xc0, !PT ;  /* 0xbfffffff05057812 */ /* 0x000fd200078ec0ff */
[----:B------:R-:W-:Y:S02]  /*37640*/  @!P6 IADD3 R171, P0, P5, R171, UR15, R24 ;  /* 0x0000000fababec10 */ /* 0x000fe4000fd1e018 */
[----:B------:R-:W-:Y:S02]  /*37650*/  @P6 LOP3.LUT R5, R5, 0x40000000, RZ, 0xfc, !PT ;  /* 0x4000000005056812 */ /* 0x000fe400078efcff */
[----:B------:R-:W-:Y:S02]  /*37660*/  @!P6 IADD3.X R174, R174, UR14, R30, P0, P5 ;  /* 0x0000000eaeaeec10 */ /* 0x000fe400087ea41e */
[----:B------:R-:W-:Y:S01]  /*37670*/  ISETP.LT.OR P6, PT, R29, 0x32, !P1 ;  /* 0x000000321d00780c */ /* 0x000fe20004fc1670 */
[----:B------:R-:W-:Y:S01]  /*37680*/  IMAD.U32 R175, RZ, RZ, UR28 ;  /* 0x0000001cffaf7e24 */ /* 0x000fe2000f8e00ff */
[----:B------:R-:W-:Y:S01]  /*37690*/  F2FP.SATFINITE.E4M3.F32.PACK_AB_MERGE_C R4, RZ, R4, RZ ;  /* 0x00000004ff04723e */ /* 0x000fe200048070ff */
[----:B------:R-:W-:-:S04]  /*376a0*/  IMAD.U32 R180, RZ, RZ, UR27 ;  /* 0x0000001bffb47e24 */ /* 0x000fc8000f8e00ff */
[----:B------:R1:W-:Y:S01]  /*376b0*/  @!P3 STG.E.U8 desc[UR20][R168.64+0x91], R4 ;  /* 0x00009104a800b986 */ /* 0x0003e2000c101114 */
[----:B------:R-:W-:-:S05]  /*376c0*/  ISETP.LT.OR P3, PT, R29, 0x39, !P1 ;  /* 0x000000391d00780c */ /* 0x000fca0004f61670 */
[----:B------:R-:W-:-:S04]  /*376d0*/  @!P6 IADD3 R175, P0, P5, R175, UR15, R24 ;  /* 0x0000000fafafec10 */ /* 0x000fc8000fd1e018 */
[----:B------:R-:W-:Y:S02]  /*376e0*/  @!P6 IADD3.X R180, R180, UR14, R30, P0, P5 ;  /* 0x0000000eb4b4ec10 */ /* 0x000fe400087ea41e */
[----:B0-----:R-:W-:Y:S02]  /*376f0*/  @!P4 IADD3 R8, P0, R54, R8, RZ ;  /* 0x000000083608c210 */ /* 0x001fe40007f1e0ff */
[----:B------:R-:W-:Y:S01]  /*37700*/  LOP3.LUT R5, R5, 0xdfffffff, RZ, 0xc0, !PT ;  /* 0xdfffffff05057812 */ /* 0x000fe200078ec0ff */
[----:B-1----:R-:W-:Y:S02]  /*37710*/  IMAD.U32 R168, RZ, RZ, UR28 ;  /* 0x0000001cffa87e24 */ /* 0x002fe4000f8e00ff */
[----:B------:R-:W-:Y:S01]  /*37720*/  @!P4 IMAD.X R9, R55, 0x1, R9, P0 ;  /* 0x000000013709c824 */ /* 0x000fe200000e0609 */
[----:B------:R-:W-:Y:S01]  /*37730*/  @P6 LOP3.LUT R5, R5, 0x20000000, RZ, 0xfc, !PT ;  /* 0x2000000005056812 */ /* 0x000fe200078efcff */
[----:B------:R-:W-:Y:S01]  /*37740*/  IMAD.U32 R169, RZ, RZ, UR27 ;  /* 0x0000001bffa97e24 */ /* 0x000fe2000f8e00ff */
[----:B------:R-:W-:-:S02]  /*37750*/  @!P3 IADD3 R168, P5, P6, R168, UR15, R24 ;  /* 0x0000000fa8a8bc10 */ /* 0x000fc4000febe018 */
[----:B------:R-:W-:Y:S02]  /*37760*/  LOP3.LUT R5, R5, 0xefffffff, RZ, 0xc0, !PT ;  /* 0xefffffff05057812 */ /* 0x000fe400078ec0ff */
[----:B------:R-:W-:Y:S02]  /*37770*/  @!P3 IADD3.X R169, R169, UR14, R30, P5, P6 ;  /* 0x0000000ea9a9bc10 */ /* 0x000fe4000afec41e */
[----:B------:R-:W-:Y:S02]  /*37780*/  @P3 LOP3.LUT R5, R5, 0x10000000, RZ, 0xfc, !PT ;  /* 0x1000000005053812 */ /* 0x000fe400078efcff */
[----:B------:R-:W-:Y:S01]  /*37790*/  ISETP.LT.OR P3, PT, R29, 0x3a, !P1 ;  /* 0x0000003a1d00780c */ /* 0x000fe20004f61670 */
[----:B------:R-:W-:Y:S02]  /*377a0*/  IMAD.U32 R54, RZ, RZ, UR28 ;  /* 0x0000001cff367e24 */ /* 0x000fe4000f8e00ff */
[----:B------:R-:W-:-:S10]  /*377b0*/  IMAD.U32 R55, RZ, RZ, UR27 ;  /* 0x0000001bff377e24 */ /* 0x000fd4000f8e00ff */
[----:B------:R-:W-:-:S04]  /*377c0*/  @!P3 IADD3 R54, P0, P5, R54, UR15, R24 ;  /* 0x0000000f3636bc10 */ /* 0x000fc8000fd1e018 */
[----:B------:R-:W-:Y:S01]  /*377d0*/  @!P3 IADD3.X R55, R55, UR14, R30, P0, P5 ;  /* 0x0000000e3737bc10 */ /* 0x000fe200087ea41e */
[----:B--2---:R-:W-:Y:S02]  /*377e0*/  FMUL R4, R192, UR23 ;  /* 0x00000017c0047c20 */ /* 0x004fe40008400000 */
[----:B------:R-:W2:Y:S03]  /*377f0*/  LDL.LU R192, [R1+0x510] ;  /* 0x0005100001c07983 */ /* 0x000ea60000300800 */
[----:B------:R-:W-:-:S05]  /*37800*/  F2FP.SATFINITE.E4M3.F32.PACK_AB_MERGE_C R4, RZ, R4, RZ ;  /* 0x00000004ff04723e */ /* 0x000fca00048070ff */
[----:B------:R0:W-:Y:S02]  /*37810*/  @!P4 STG.E.U8 desc[UR20][R8.64+0x90], R4 ;  /* 0x000090040800c986 */ /* 0x0001e4000c101114 */
[----:B0-----:R-:W0:Y:S01]  /*37820*/  @!P2 LDC.64 R8, c[0x0][0x5c0] ;  /* 0x00017000ff08ab82 */ /* 0x001e220000000a00 */
[----:B----4-:R-:W-:-:S05]  /*37830*/  FMUL R4, R194, UR23 ;  /* 0x00000017c2047c20 */ /* 0x010fca0008400000 */
[----:B------:R-:W-:Y:S02]  /*37840*/  F2FP.SATFINITE.E4M3.F32.PACK_AB_MERGE_C R4, RZ, R4, RZ ;  /* 0x00000004ff04723e */ /* 0x000fe400048070ff */
[----:B0-----:R-:W-:-:S05]  /*37850*/  @!P2 IADD3 R8, P0, R64, R8, RZ ;  /* 0x000000084008a210 */ /* 0x001fca0007f1e0ff */
[----:B------:R-:W-:-:S05]  /*37860*/  @!P2 IMAD.X R9, R65, 0x1, R9, P0 ;  /* 0x000000014109a824 */ /* 0x000fca00000e0609 */
[----:B------:R3:W-:Y:S02]  /*37870*/  @!P2 STG.E.U8 desc[UR20][R8.64+0x91], R4 ;  /* 0x000091040800a986 */ /* 0x0007e4000c101114 */
[----:B---3--:R-:W-:Y:S02]  /*37880*/  FMUL R4, R193, UR23 ;  /* 0x00000017c1047c20 */ /* 0x008fe40008400000 */
[----:B------:R-:W3:Y:S04]  /*37890*/  LDL.LU R193, [R1+0x514] ;  /* 0x0005140001c17983 */ /* 0x000ee80000300800 */
[----:B------:R-:W4:Y:S04]  /*378a0*/  LDL.LU R196, [R1+0x518] ;  /* 0x0005180001c47983 */ /* 0x000f280000300800 */
[----:B------:R-:W4:Y:S01]  /*378b0*/  LDL.LU R197, [R1+0x51c] ;  /* 0x00051c0001c57983 */ /* 0x000f220000300800 */
[----:B------:R-:W-:-:S02]  /*378c0*/  LOP3.LUT P6, RZ, R7, 0x8000, RZ, 0xc0, !PT ;  /* 0x0000800007ff7812 */ /* 0x000fc400078cc0ff */
[----:B------:R-:W-:Y:S02]  /*378d0*/  LOP3.LUT R0, R0, 0x7fffffff, RZ, 0xc0, !PT ;  /* 0x7fffffff00007812 */ /* 0x000fe400078ec0ff */
[----:B------:R-:W-:Y:S01]  /*378e0*/  LOP3.LUT R5, R5, 0xf7ffffff, RZ, 0xc0, !PT ;  /* 0xf7ffffff05057812 */ /* 0x000fe200078ec0ff */
[----:B------:R-:W-:Y:S02]  /*378f0*/  IMAD.U32 R64, RZ, RZ, UR28 ;  /* 0x0000001cff407e24 */ /* 0x000fe4000f8e00ff */
[----:B------:R-:W-:Y:S01]  /*37900*/  IMAD.U32 R181, RZ, RZ, UR27 ;  /* 0x0000001bffb57e24 */ /* 0x000fe2000f8e00ff */
[----:B------:R-:W-:Y:S01]  /*37910*/  F2FP.SATFINITE.E4M3.F32.PACK_AB_MERGE_C R4, RZ, R4, RZ ;  /* 0x00000004ff04723e */ /* 0x000fe200048070ff */
[----:B------:R-:W-:Y:S01]  /*37920*/  IMAD.U32 R65, RZ, RZ, UR28 ;  /* 0x0000001cff417e24 */ /* 0x000fe2000f8e00ff */
[----:B------:R-:W-:Y:S01]  /*37930*/  ISETP.LT.OR P2, PT, R29, 0x42, !P1 ;  /* 0x000000421d00780c */ /* 0x000fe20004f41670 */
[----:B------:R-:W-:Y:S01]  /*37940*/  IMAD.U32 R182, RZ, RZ, UR27 ;  /* 0x0000001bffb67e24 */ /* 0x000fe2000f8e00ff */
[----:B------:R-:W-:Y:S01]  /*37950*/  LOP3.LUT P4, RZ, R7, 0x10000, RZ, 0xc0, !PT ;  /* 0x0001000007ff7812 */ /* 0x000fe2000788c0ff */
[----:B------:R-:W-:Y:S01]  /*37960*/  IMAD.U32 R183, RZ, RZ, UR28 ;  /* 0x0000001cffb77e24 */ /* 0x000fe2000f8e00ff */
[----:B------:R-:W-:Y:S01]  /*37970*/  @P6 LOP3.LUT R0, R0, 0x80000000, RZ, 0xfc, !PT ;  /* 0x8000000000006812 */ /* 0x000fe200078efcff */
[----:B------:R-:W-:Y:S01]  /*37980*/  IMAD.U32 R186, RZ, RZ, UR27 ;  /* 0x0000001bffba7e24 */ /* 0x000fe2000f8e00ff */
[----:B------:R-:W-:Y:S01]  /*37990*/  ISETP.LT.OR P6, PT, R29, 0x41, !P1 ;  /* 0x000000411d00780c */ /* 0x000fe20004fc1670 */
[----:B------:R-:W-:Y:S01]  /*379a0*/  IMAD.U32 R191, RZ, RZ, UR27 ;  /* 0x0000001bffbf7e24 */ /* 0x000fe2000f8e00ff */
[----:B------:R-:W-:Y:S01]  /*379b0*/  @P3 LOP3.LUT R5, R5, 0x8000000, RZ, 0xfc, !PT ;  /* 0x0800000005053812 */ /* 0x000fe200078efcff */
[----:B------:R-:W-:Y:S01]  /*379c0*/  IMAD.U32 R194, RZ, RZ, UR27 ;  /* 0x0000001bffc27e24 */ /* 0x000fe2000f8e00ff */
[----:B------:R-:W4:Y:S02]  /*379d0*/  LDL.LU R198, [R1+0x520] ;  /* 0x0005200001c67983 */ /* 0x000f240000300800 */
[----:B------:R-:W-:-:S02]  /*379e0*/  LOP3.LUT P3, RZ, R5, 0x100, RZ, 0xc0, !PT ;  /* 0x0000010005ff7812 */ /* 0x000fc4000786c0ff */
[----:B------:R-:W-:-:S05]  /*379f0*/  LOP3.LUT R5, R5, 0xfbffffff, RZ, 0xc0, !PT ;  /* 0xfbffffff05057812 */ /* 0x000fca00078ec0ff */
[----:B------:R-:W-:Y:S02]  /*37a00*/  @!P6 IADD3 R64, P0, P5, R64, UR15, R24 ;  /* 0x0000000f4040ec10 */ /* 0x000fe4000fd1e018 */
[----:B------:R-:W-:Y:S02]  /*37a10*/  @P6 LOP3.LUT R5, R5, 0x4000000, RZ, 0xfc, !PT ;  /* 0x0400000005056812 */ /* 0x000fe400078efcff */
[----:B------:R-:W-:Y:S02]  /*37a20*/  @!P6 IADD3.X R181, R181, UR14, R30, P0, P5 ;  /* 0x0000000eb5b5ec10 */ /* 0x000fe400087ea41e */
[----:B------:R-:W-:Y:S01]  /*37a30*/  LOP3.LUT P6, RZ, R0, 0x80000000, RZ, 0xc0, !PT ;  /* 0x8000000000ff7812 */ /* 0x000fe200078cc0ff */
[----:B------:R-:W0:Y:S01]  /*37a40*/  @!P3 LDC.64 R8, c[0x0][0x5c0] ;  /* 0x00017000ff08bb82 */ /* 0x000e220000000a00 */
[----:B------:R-:W-:Y:S02]  /*37a50*/  LOP3.LUT R5, R5, 0xfdffffff, RZ, 0xc0, !PT ;  /* 0xfdffffff05057812 */ /* 0x000fe400078ec0ff */
[----:B------:R-:W-:-:S09]  /*37a60*/  @!P2 IADD3 R65, P0, P5, R65, UR15, R24 ;  /* 0x0000000f4141ac10 */ /* 0x000fd2000fd1e018 */
[----:B------:R1:W-:Y:S01]  /*37a70*/  @!P6 STG.E.U8 desc[UR20][R188.64+0x98], R4 ;  /* 0x00009804bc00e986 */ /* 0x0003e2000c101114 */
[----:B------:R-:W-:Y:S02]  /*37a80*/  ISETP.LT.OR P6, PT, R29, 0x49, !P1 ;  /* 0x000000491d00780c */ /* 0x000fe40004fc1670 */
[----:B------:R-:W-:Y:S02]  /*37a90*/  @P2 LOP3.LUT R5, R5, 0x2000000, RZ, 0xfc, !PT ;  /* 0x0200000005052812 */ /* 0x000fe400078efcff */
[----:B------:R-:W-:Y:S02]  /*37aa0*/  @!P2 IADD3.X R182, R182, UR14, R30, P0, P5 ;  /* 0x0000000eb6b6ac10 */ /* 0x000fe400087ea41e */
[----:B------:R-:W-:-:S07]  /*37ab0*/  LOP3.LUT R5, R5, 0xfeffffff, RZ, 0xc0, !PT ;  /* 0xfeffffff05057812 */ /* 0x000fce00078ec0ff */
[----:B------:R-:W-:Y:S02]  /*37ac0*/  @!P6 IADD3 R183, P0, P5, R183, UR15, R24 ;  /* 0x0000000fb7b7ec10 */ /* 0x000fe4000fd1e018 */
[----:B------:R-:W-:Y:S02]  /*37ad0*/  @P6 LOP3.LUT R5, R5, 0x1000000, RZ, 0xfc, !PT ;  /* 0x0100000005056812 */ /* 0x000fe400078efcff */
[----:B------:R-:W-:Y:S02]  /*37ae0*/  @!P6 IADD3.X R186, R186, UR14, R30, P0, P5 ;  /* 0x0000000ebabaec10 */ /* 0x000fe400087ea41e */
[----:B------:R-:W-:Y:S01]  /*37af0*/  ISETP.LT.OR P6, PT, R29, 0x4a, !P1 ;  /* 0x0000004a1d00780c */ /* 0x000fe20004fc1670 */
[----:B-1----:R-:W-:Y:S01]  /*37b00*/  IMAD.U32 R189, RZ, RZ, UR28 ;  /* 0x0000001cffbd7e24 */ /* 0x002fe2000f8e00ff */
[----:B------:R-:W-:-:S11]  /*37b10*/  LOP3.LUT R5, R5, 0xff7fffff, RZ, 0xc0, !PT ;  /* 0xff7fffff05057812 */ /* 0x000fd600078ec0ff */
[----:B------:R-:W-:Y:S02]  /*37b20*/  @!P6 IADD3 R189, P0, P5, R189, UR15, R24 ;  /* 0x0000000fbdbdec10 */ /* 0x000fe4000fd1e018 */
[----:B------:R-:W-:Y:S02]  /*37b30*/  @P6 LOP3.LUT R5, R5, 0x800000, RZ, 0xfc, !PT ;  /* 0x0080000005056812 */ /* 0x000fe400078efcff */
[----:B------:R-:W-:Y:S02]  /*37b40*/  @!P6 IADD3.X R191, R191, UR14, R30, P0, P5 ;  /* 0x0000000ebfbfec10 */ /* 0x000fe400087ea41e */
[----:B------:R-:W-:Y:S02]  /*37b50*/  LOP3.LUT R5, R5, 0xffbfffff, RZ, 0xc0, !PT ;  /* 0xffbfffff05057812 */ /* 0x000fe400078ec0ff */
[----:B0-----:R-:W-:-:S05]  /*37b60*/  @!P3 IADD3 R8, P0, R70, R8, RZ ;  /* 0x000000084608b210 */ /* 0x001fca0007f1e0ff */
[----:B------:R-:W-:Y:S02]  /*37b70*/  @!P3 IMAD.X R9, R71, 0x1, R9, P0 ;  /* 0x000000014709b824 */ /* 0x000fe400000e0609 */
[----:B------:R-:W-:Y:S02]  /*37b80*/  IMAD.U32 R190, RZ, RZ, UR28 ;  /* 0x0000001cffbe7e24 */ /* 0x000fe4000f8e00ff */
[----:B--2---:R-:W-:-:S05]  /*37b90*/  FMUL R4, R192, UR23 ;  /* 0x00000017c0047c20 */ /* 0x004fca0008400000 */
[----:B------:R-:W-:-:S05]  /*37ba0*/  F2FP.SATFINITE.E4M3.F32.PACK_AB_MERGE_C R4, RZ, R4, RZ ;  /* 0x00000004ff04723e */ /* 0x000fca00048070ff */
[----:B------:R3:W-:Y:S01]  /*37bb0*/  @!P4 STG.E.U8 desc[UR20][R166.64+0x99], R4 ;  /* 0x00009904a600c986 */ /* 0x0007e2000c101114 */
[----:B------:R-:W-:Y:S01]  /*37bc0*/  ISETP.LT.OR P4, PT, R29, 0x51, !P1 ;  /* 0x000000511d00780c */ /* 0x000fe20004f81670 */
[----:B------:R-:W-:-:S12]  /*37bd0*/  IMAD.U32 R192, RZ, RZ, UR28 ;  /* 0x0000001cffc07e24 */ /* 0x000fd8000f8e00ff */
[----:B------:R-:W-:Y:S02]  /*37be0*/  @!P4 IADD3 R192, P5, P6, R192, UR15, R24 ;  /* 0x0000000fc0c0cc10 */ /* 0x000fe4000febe018 */
[----:B------:R-:W-:Y:S02]  /*37bf0*/  @P4 LOP3.LUT R5, R5, 0x400000, RZ, 0xfc, !PT ;  /* 0x0040000005054812 */ /* 0x000fe400078efcff */
[----:B------:R-:W-:Y:S02]  /*37c00*/  @!P4 IADD3.X R194, R194, UR14, R30, P5, P6 ;  /* 0x0000000ec2c2cc10 */ /* 0x000fe4000afec41e */
[----:B------:R-:W-:Y:S01]  /*37c10*/  LOP3.LUT P4, RZ, R0, 0x20000000, RZ, 0xc0, !PT ;  /* 0x2000000000ff7812 */ /* 0x000fe2000788c0ff */
[----:B---3--:R-:W-:-:S05]  /*37c20*/  FMUL R4, R193, UR23 ;  /* 0x00000017c1047c20 */ /* 0x008fca0008400000 */
[----:B------:R-:W-:-:S05]  /*37c30*/  F2FP.SATFINITE.E4M3.F32.PACK_AB_MERGE_C R4, RZ, R4, RZ ;  /* 0x00000004ff04723e */ /* 0x000fca00048070ff */
[----:B------:R0:W-:Y:S01]  /*37c40*/  @!P3 STG.E.U8 desc[UR20][R8.64+0x98], R4 ;  /* 0x000098040800b986 */ /* 0x0001e2000c101114 */
[----:B------:R-:W-:Y:S01]  /*37c50*/  ISETP.LT.OR P3, PT, R29, 0x52, !P1 ;  /* 0x000000521d00780c */ /* 0x000fe20004f61670 */
[----:B0-----:R-:W0:Y:S01]  /*37c60*/  @!P4 LDC.64 R8, c[0x0][0x5c0] ;  /* 0x00017000ff08cb82 */ /* 0x001e220000000a00 */
[----:B------:R-:W-:-:S11]  /*37c70*/  IMAD.U32 R193, RZ, RZ, UR27 ;  /* 0x0000001bffc17e24 */ /* 0x000fd6000f8e00ff */
[----:B------:R-:W-:Y:S01]  /*37c80*/  @!P3 IADD3 R190, P0, P5, R190, UR15, R24 ;  /* 0x0000000fbebebc10 */ /* 0x000fe2000fd1e018 */
[----:B----4-:R-:W-:-:S03]  /*37c90*/  FMUL R4, R196, UR23 ;  /* 0x00000017c4047c20 */ /* 0x010fc60008400000 */
[----:B------:R-:W-:Y:S02]  /*37ca0*/  @!P3 IADD3.X R193, R193, UR14, R30, P0, P5 ;  /* 0x0000000ec1c1bc10 */ /* 0x000fe400087ea41e */
[----:B------:R-:W-:Y:S02]  /*37cb0*/  F2FP.SATFINITE.E4M3.F32.PACK_AB_MERGE_C R4, RZ, R4, RZ ;  /* 0x00000004ff04723e */ /* 0x000fe400048070ff */
[----:B0-----:R-:W-:-:S05]  /*37cc0*/  @!P4 IADD3 R8, P0, R12, R8, RZ ;  /* 0x000000080c08c210 */ /* 0x001fca0007f1e0ff */
[----:B------:R-:W-:-:S05]  /*37cd0*/  @!P4 IMAD.X R9, R19, 0x1, R9, P0 ;  /* 0x000000011309c824 */ /* 0x000fca00000e0609 */
[----:B------:R0:W-:Y:S02]  /*37ce0*/  @!P4 STG.E.U8 desc[UR20][R8.64+0x99], R4 ;  /* 0x000099040800c986 */ /* 0x0001e4000c101114 */
[----:B0-----:R-:W-:Y:S02]  /*37cf0*/  FMUL R4, R197, UR23 ;  /* 0x00000017c5047c20 */ /* 0x001fe40008400000 */
[----:B------:R-:W2:Y:S01]  /*37d00*/  LDL.LU R197, [R1+0x524] ;  /* 0x0005240001c57983 */ /* 0x000ea20000300800 */
[----:B------:R-:W-:Y:S01]  /*37d10*/  LOP3.LUT R5, R5, 0xfffffffd, RZ, 0xc0, !PT ;  /* 0xfffffffd05057812 */ /* 0x000fe200078ec0ff */
[----:B------:R-:W-:Y:S02]  /*37d20*/  IMAD.U32 R188, RZ, RZ, UR28 ;  /* 0x0000001cffbc7e24 */ /* 0x000fe4000f8e00ff */
[----:B------:R-:W-:Y:S01]  /*37d30*/  IMAD.U32 R195, RZ, RZ, UR27 ;  /* 0x0000001bffc37e24 */ /* 0x000fe2000f8e00ff */
[----:B------:R-:W-:Y:S01]  /*37d40*/  @P3 LOP3.LUT R5, R5, 0x2, RZ, 0xfc, !PT ;  /* 0x0000000205053812 */ /* 0x000fe200078efcff */
[----:B------:R-:W3:Y:S01]  /*37d50*/  LDL.LU R199, [R1+0x528] ;  /* 0x0005280001c77983 */ /* 0x000ee20000300800 */
[----:B------:R-:W-:-:S13]  /*37d60*/  ISETP.LT.OR P3, PT, R29, 0x59, !P1 ;  /* 0x000000591d00780c */ /* 0x000fda0004f61670 */
[----:B------:R-:W-:-:S04]  /*37d70*/  @!P3 IADD3 R188, P0, P5, R188, UR15, R24 ;  /* 0x0000000fbcbcbc10 */ /* 0x000fc8000fd1e018 */
[----:B------:R-:W-:Y:S02]  /*37d80*/  @!P3 IADD3.X R195, R195, UR14, R30, P0, P5 ;  /* 0x0000000ec3c3bc10 */ /* 0x000fe400087ea41e */
[C---:B------:R-:W-:Y:S02]  /*37d90*/  LOP3.LUT P5, RZ, R7.reuse, 0x100000, RZ, 0xc0, !PT ;  /* 0x0010000007ff7812 */ /* 0x040fe400078ac0ff */
[----:B------:R-:W-:Y:S02]  /*37da0*/  F2FP.SATFINITE.E4M3.F32.PACK_AB_MERGE_C R4, RZ, R4, RZ ;  /* 0x00000004ff04723e */ /* 0x000fe400048070ff */
[----:B------:R-:W-:-:S09]  /*37db0*/  LOP3.LUT P6, RZ, R7, 0x400000, RZ, 0xc0, !PT ;  /* 0x0040000007ff7812 */ /* 0x000fd200078cc0ff */
[----:B------:R0:W-:Y:S02]  /*37dc0*/  @!P5 STG.E.U8 desc[UR20][R172.64+0xa0], R4 ;  /* 0x0000a004ac00d986 */ /* 0x0001e4000c101114 */
[----:B0-----:R-:W-:-:S05]  /*37dd0*/  FMUL R4, R198, UR23 ;  /* 0x00000017c6047c20 */ /* 0x001fca0008400000 */
[----:B------:R-:W-:-:S05]  /*37de0*/  F2FP.SATFINITE.E4M3.F32.PACK_AB_MERGE_C R4, RZ, R4, RZ ;  /* 0x00000004ff04723e */ /* 0x000fca00048070ff */
[----:B------:R2:W-:Y:S01]  /*37df0*/  @!P6 STG.E.U8 desc[UR20][R160.64+0xa1], R4 ;  /* 0x0000a104a000e986 */ /* 0x0005e2000c101114 */
[----:B------:R-:W-:-:S04]  /*37e00*/  LOP3.LUT R5, R5, 0xffdfffff, RZ, 0xc0, !PT ;  /* 0xffdfffff05057812 */ /* 0x000fc800078ec0ff */
[----:B------:R-:W-:Y:S02]  /*37e10*/  @P3 LOP3.LUT R5, R5, 0x200000, RZ, 0xfc, !PT ;  /* 0x0020000005053812 */ /* 0x000fe400078efcff */
[----:B------:R-:W-:Y:S01]  /*37e20*/  ISETP.LT.OR P3, PT, R29, 0x5a, !P1 ;  /* 0x0000005a1d00780c */ /* 0x000fe20004f61670 */
[----:B------:R-:W-:Y:S01]  /*37e30*/  IMAD.U32 R187, RZ, RZ, UR28 ;  /* 0x0000001cffbb7e24 */ /* 0x000fe2000f8e00ff */
[----:B------:R-:W-:Y:S01]  /*37e40*/  LOP3.LUT R5, R5, 0xfffffff7, RZ, 0xc0, !PT ;  /* 0xfffffff705057812 */ /* 0x000fe200078ec0ff */
[----:B------:R-:W-:Y:S01]  /*37e50*/  IMAD.U32 R196, RZ, RZ, UR27 ;  /* 0x0000001bffc47e24 */ /* 0x000fe2000f8e00ff */
[----:B------:R-:W-:-:S09]  /*37e60*/  ISETP.LT.OR P5, PT, R29, 0x61, !P1 ;  /* 0x000000611d00780c */ /* 0x000fd20004fa1670 */
[----:B------:R-:W-:Y:S02]  /*37e70*/  @!P3 IADD3 R187, P0, P4, R187, UR15, R24 ;  /* 0x0000000fbbbbbc10 */ /* 0x000fe4000fc1e018 */
[----:B------:R-:W-:Y:S01]  /*37e80*/  @P3 LOP3.LUT R5, R5, 0x8, RZ, 0xfc, !PT ;  /* 0x0000000805053812 */ /* 0x000fe200078efcff */
[----:B--2---:R-:W-:Y:S02]  /*37e90*/  FMUL R4, R197, UR23 ;  /* 0x00000017c5047c20 */ /* 0x004fe40008400000 */
[----:B------:R-:W2:Y:S01]  /*37ea0*/  LDL.LU R197, [R1+0x52c] ;  /* 0x00052c0001c57983 */ /* 0x000ea20000300800 */
[----:B------:R-:W-:Y:S02]  /*37eb0*/  @!P3 IADD3.X R196, R196, UR14, R30, P0, P4 ;  /* 0x0000000ec4c4bc10 */ /* 0x000fe400087e841e */
[----:B------:R-:W-:Y:S01]  /*37ec0*/  LOP3.LUT P3, RZ, R0, 0x10000000, RZ, 0xc0, !PT ;  /* 0x1000000000ff7812 */ /* 0x000fe2000786c0ff */
[----:B------:R-:W-:Y:S01]  /*37ed0*/  IMAD.U32 R203, RZ, RZ, UR28 ;  /* 0x0000001cffcb7e24 */ /* 0x000fe2000f8e00ff */
[----:B------:R-:W-:Y:S01]  /*37ee0*/  LOP3.LUT R5, R5, 0xffefffff, RZ, 0xc0, !PT ;  /* 0xffefffff05057812 */ /* 0x000fe200078ec0ff */
[----:B------:R-:W-:-:S02]  /*37ef0*/  IMAD.U32 R205, RZ, RZ, UR27 ;  /* 0x0000001bffcd7e24 */ /* 0x000fc4000f8e00ff */
[----:B------:R-:W-:Y:S01]  /*37f00*/  IMAD.U32 R210, RZ, RZ, UR28 ;  /* 0x0000001cffd27e24 */ /* 0x000fe2000f8e00ff */
[----:B------:R-:W-:Y:S01]  /*37f10*/  @!P5 IADD3 R203, P0, P4, R203, UR15, R24 ;  /* 0x0000000fcbcbdc10 */ /* 0x000fe2000fc1e018 */
[----:B------:R-:W-:Y:S01]  /*37f20*/  IMAD.U32 R212, RZ, RZ, UR27 ;  /* 0x0000001bffd47e24 */ /* 0x000fe2000f8e00ff */
[----:B------:R-:W-:Y:S02]  /*37f30*/  @P5 LOP3.LUT R5, R5, 0x100000, RZ, 0xfc, !PT ;  /* 0x0010000005055812 */ /* 0x000fe400078efcff */
[----:B------:R-:W-:Y:S01]  /*37f40*/  LOP3.LUT P2, RZ, R0, 0x40000000, RZ, 0xc0, !PT ;  /* 0x4000000000ff7812 */ /* 0x000fe2000784c0ff */
[----:B------:R-:W-:Y:S01]  /*37f50*/  IMAD.U32 R209, RZ, RZ, UR28 ;  /* 0x0000001cffd17e24 */ /* 0x000fe2000f8e00ff */
[----:B------:R-:W-:Y:S01]  /*37f60*/  ISETP.LT.OR P6, PT, R29, 0x69, !P1 ;  /* 0x000000691d00780c */ /* 0x000fe20004fc1670 */
[----:B------:R-:W0:Y:S01]  /*37f70*/  @!P3 LDC.64 R8, c[0x0][0x5c0] ;  /* 0x00017000ff08bb82 */ /* 0x000e220000000a00 */
[----:B------:R-:W-:Y:S01]  /*37f80*/  @!P5 IADD3.X R205, R205, UR14, R30, P0, P4 ;  /* 0x0000000ecdcddc10 */ /* 0x000fe200087e841e */
[----:B------:R-:W-:Y:S01]  /*37f90*/  IMAD.U32 R213, RZ, RZ, UR27 ;  /* 0x0000001bffd57e24 */ /* 0x000fe2000f8e00ff */
[----:B------:R-:W-:Y:S01]  /*37fa0*/  ISETP.LT.OR P5, PT, R29, 0x62, !P1 ;  /* 0x000000621d00780c */ /* 0x000fe20004fa1670 */
[----:B------:R-:W-:Y:S01]  /*37fb0*/  IMAD.U32 R167, RZ, RZ, UR28 ;  /* 0x0000001cffa77e24 */ /* 0x000fe2000f8e00ff */
[----:B------:R-:W-:Y:S01]  /*37fc0*/  LOP3.LUT R5, R5, 0xfff7ffff, RZ, 0xc0, !PT ;  /* 0xfff7ffff05057812 */ /* 0x000fe200078ec0ff */
[----:B------:R-:W-:Y:S01]  /*37fd0*/  IMAD.U32 R208, RZ, RZ, UR27 ;  /* 0x0000001bffd07e24 */ /* 0x000fe2000f8e00ff */
[----:B------:R-:W-:Y:S01]  /*37fe0*/  F2FP.SATFINITE.E4M3.F32.PACK_AB_MERGE_C R4, RZ, R4, RZ ;  /* 0x00000004ff04723e */ /* 0x000fe200048070ff */
[----:B------:R-:W4:Y:S08]  /*37ff0*/  LDL.LU R198, [R1+0x530] ;  /* 0x0005300001c67983 */ /* 0x000f300000300800 */
[----:B------:R-:W-:-:S04]  /*38000*/  @!P5 IADD3 R210, P0, P4, R210, UR15, R24 ;  /* 0x0000000fd2d2dc10 */ /* 0x000fc8000fc1e018 */
[----:B------:R-:W-:Y:S02]  /*38010*/  @!P5 IADD3.X R212, R212, UR14, R30, P0, P4 ;  /* 0x0000000ed4d4dc10 */ /* 0x000fe400087e841e */
[----:B0-----:R-:W-:Y:S02]  /*38020*/  @!P3 IADD3 R8, P0, R13, R8, RZ ;  /* 0x000000080d08b210 */ /* 0x001fe40007f1e0ff */
[----:B------:R-:W-:-:S03]  /*38030*/  @P5 LOP3.LUT R5, R5, 0x80000, RZ, 0xfc, !PT ;  /* 0x0008000005055812 */ /* 0x000fc600078efcff */
[----:B------:R-:W-:Y:S01]  /*38040*/  @!P3 IMAD.X R9, R76, 0x1, R9, P0 ;  /* 0x000000014c09b824 */ /* 0x000fe200000e0609 */
[----:B------:R-:W-:Y:S02]  /*38050*/  LOP3.LUT R5, R5, 0xfffbffff, RZ, 0xc0, !PT ;  /* 0xfffbffff05057812 */ /* 0x000fe400078ec0ff */
[----:B------:R-:W-:Y:S02]  /*38060*/  @!P6 IADD3 R209, P4, P5, R209, UR15, R24 ;  /* 0x0000000fd1d1ec10 */ /* 0x000fe4000fd9e018 */
[----:B------:R0:W-:Y:S01]  /*38070*/  @!P3 STG.E.U8 desc[UR20][R8.64+0xa0], R4 ;  /* 0x0000a0040800b986 */ /* 0x0001e2000c101114 */
[----:B------:R-:W-:Y:S02]  /*38080*/  @P6 LOP3.LUT R5, R5, 0x40000, RZ, 0xfc, !PT ;  /* 0x0004000005056812 */ /* 0x000fe400078efcff */
[----:B------:R-:W-:Y:S02]  /*38090*/  @!P6 IADD3.X R213, R213, UR14, R30, P4, P5 ;  /* 0x0000000ed5d5ec10 */ /* 0x000fe4000a7ea41e */
[----:B------:R-:W-:Y:S01]  /*380a0*/  ISETP.LT.OR P6, PT, R29, 0x6a, !P1 ;  /* 0x0000006a1d00780c */ /* 0x000fe20004fc1670 */
[----:B0-----:R-:W0:Y:S01]  /*380b0*/  @!P2 LDC.64 R8, c[0x0][0x5c0] ;  /* 0x00017000ff08ab82 */ /* 0x001e220000000a00 */
[----:B---3--:R-:W-:-:S11]  /*380c0*/  FMUL R4, R199, UR23 ;  /* 0x00000017c7047c20 */ /* 0x008fd60008400000 */
[----:B------:R-:W-:-:S04]  /*380d0*/  @!P6 IADD3 R167, P0, P3, R167, UR15, R24 ;  /* 0x0000000fa7a7ec10 */ /* 0x000fc8000fb1e018 */
[----:B------:R-:W-:Y:S02]  /*380e0*/  @!P6 IADD3.X R208, R208, UR14, R30, P0, P3 ;  /* 0x0000000ed0d0ec10 */ /* 0x000fe400087e641e */
[----:B------:R-:W-:Y:S02]  /*380f0*/  F2FP.SATFINITE.E4M3.F32.PACK_AB_MERGE_C R4, RZ, R4, RZ ;  /* 0x00000004ff04723e */ /* 0x000fe400048070ff */
[----:B0-----:R-:W-:-:S05]  /*38100*/  @!P2 IADD3 R8, P0, R22, R8, RZ ;  /* 0x000000081608a210 */ /* 0x001fca0007f1e0ff */
[----:B------:R-:W-:-:S05]  /*38110*/  @!P2 IMAD.X R9, R77, 0x1, R9, P0 ;  /* 0x000000014d09a824 */ /* 0x000fca00000e0609 */
[----:B------:R2:W-:Y:S02]  /*38120*/  @!P2 STG.E.U8 desc[UR20][R8.64+0xa1], R4 ;  /* 0x0000a1040800a986 */ /* 0x0005e4000c101114 */
[----:B--2---:R-:W-:Y:S02]  /*38130*/  FMUL R4, R197, UR23 ;  /* 0x00000017c5047c20 */ /* 0x004fe40008400000 */
[----:B------:R-:W2:Y:S04]  /*38140*/  LDL.LU R197, [R1+0x534] ;  /* 0x0005340001c57983 */ /* 0x000ea80000300800 */
[----:B------:R-:W3:Y:S01]  /*38150*/  LDL.LU R215, [R1+0x538] ;  /* 0x0005380001d77983 */ /* 0x000ee20000300800 */
[----:B------:R-:W-:Y:S02]  /*38160*/  LOP3.LUT P4, RZ, R7, 0x8000000, RZ, 0xc0, !PT ;  /* 0x0800000007ff7812 */ /* 0x000fe4000788c0ff */
[----:B------:R-:W-:Y:S01]  /*38170*/  LOP3.LUT R0, R0, 0xf7ffffff, RZ, 0xc0, !PT ;  /* 0xf7ffffff00007812 */ /* 0x000fe200078ec0ff */
[----:B------:R-:W-:-:S02]  /*38180*/  IMAD.U32 R166, RZ, RZ, UR28 ;  /* 0x0000001cffa67e24 */ /* 0x000fc4000f8e00ff */
[----:B------:R-:W-:Y:S01]  /*38190*/  IMAD.U32 R207, RZ, RZ, UR27 ;  /* 0x0000001bffcf7e24 */ /* 0x000fe2000f8e00ff */
[----:B------:R-:W-:Y:S01]  /*381a0*/  LOP3.LUT R5, R5, 0xfffffffb, RZ, 0xc0, !PT ;  /* 0xfffffffb05057812 */ /* 0x000fe200078ec0ff */
[----:B------:R-:W-:Y:S02]  /*381b0*/  IMAD.U32 R161, RZ, RZ, UR28 ;  /* 0x0000001cffa17e24 */ /* 0x000fe4000f8e00ff */
[----:B------:R-:W-:Y:S02]  /*381c0*/  IMAD.U32 R204, RZ, RZ, UR27 ;  /* 0x0000001bffcc7e24 */ /* 0x000fe4000f8e00ff */
[----:B------:R-:W-:Y:S02]  /*381d0*/  IMAD.U32 R160, RZ, RZ, UR28 ;  /* 0x0000001cffa07e24 */ /* 0x000fe4000f8e00ff */
[----:B------:R-:W-:Y:S01]  /*381e0*/  IMAD.U32 R201, RZ, RZ, UR27 ;  /* 0x0000001bffc97e24 */ /* 0x000fe2000f8e00ff */
[----:B------:R-:W-:Y:S01]  /*381f0*/  @P4 LOP3.LUT R0, R0, 0x8000000, RZ, 0xfc, !PT ;  /* 0x0800000000004812 */ /* 0x000fe200078efcff */
[----:B------:R-:W-:Y:S01]  /*38200*/  IMAD.U32 R206, RZ, RZ, UR28 ;  /* 0x0000001cffce7e24 */ /* 0x000fe2000f8e00ff */
[----:B------:R-:W-:Y:S01]  /*38210*/  ISETP.LT.OR P4, PT, R29, 0x71, !P1 ;  /* 0x000000711d00780c */ /* 0x000fe20004f81670 */
[----:B------:R-:W3:Y:S01]  /*38220*/  LDL.LU R200, [R1+0x53c] ;  /* 0x00053c0001c87983 */ /* 0x000ee20000300800 */
[----:B------:R-:W-:-:S02]  /*38230*/  @P6 LOP3.LUT R5, R5, 0x4, RZ, 0xfc, !PT ;  /* 0x0000000405056812 */ /* 0x000fc400078efcff */
[----:B------:R-:W-:Y:S01]  /*38240*/  F2FP.SATFINITE.E4M3.F32.PACK_AB_MERGE_C R4, RZ, R4, RZ ;  /* 0x00000004ff04723e */ /* 0x000fe200048070ff */
[----:B------:R-:W-:-:S08]  /*38250*/  IMAD.U32 R211, RZ, RZ, UR27 ;  /* 0x0000001bffd37e24 */ /* 0x000fd0000f8e00ff */
[----:B------:R-:W-:Y:S01]  /*38260*/  @!P4 IADD3 R166, P0, P3, R166, UR15, R24 ;  /* 0x0000000fa6a6cc10 */ /* 0x000fe2000fb1e018 */
[----:B------:R-:W3:Y:S03]  /*38270*/  LDL.LU R216, [R1+0x540] ;  /* 0x0005400001d87983 */ /* 0x000ee60000300800 */
[----:B------:R-:W-:Y:S02]  /*38280*/  @!P4 IADD3.X R207, R207, UR14, R30, P0, P3 ;  /* 0x0000000ecfcfcc10 */ /* 0x000fe400087e641e */
[----:B------:R-:W-:Y:S02]  /*38290*/  ISETP.LT.OR P3, PT, R29, 0x72, !P1 ;  /* 0x000000721d00780c */ /* 0x000fe40004f61670 */
[C---:B------:R-:W-:Y:S02]  /*382a0*/  LOP3.LUT P6, RZ, R5.reuse, 0x200, RZ, 0xc0, !PT ;  /* 0x0000020005ff7812 */ /* 0x040fe400078cc0ff */
[----:B------:R-:W-:-:S04]  /*382b0*/  LOP3.LUT R5, R5, 0xfffdffff, RZ, 0xc0, !PT ;  /* 0xfffdffff05057812 */ /* 0x000fc800078ec0ff */
[----:B------:R-:W-:-:S04]  /*382c0*/  @P4 LOP3.LUT R5, R5, 0x20000, RZ, 0xfc, !PT ;  /* 0x0002000005054812 */ /* 0x000fc800078efcff */
[----:B------:R-:W-:Y:S02]  /*382d0*/  LOP3.LUT R5, R5, 0xffffffef, RZ, 0xc0, !PT ;  /* 0xffffffef05057812 */ /* 0x000fe400078ec0ff */
[----:B------:R-:W-:Y:S01]  /*382e0*/  @!P3 IADD3 R161, P0, P2, R161, UR15, R24 ;  /* 0x0000000fa1a1bc10 */ /* 0x000fe2000fa1e018 */
[----:B------:R-:W0:Y:S01]  /*382f0*/  @!P6 LDC.64 R8, c[0x0][0x5c0] ;  /* 0x00017000ff08eb82 */ /* 0x000e220000000a00 */
[----:B------:R-:W-:Y:S02]  /*38300*/  @P3 LOP3.LUT R5, R5, 0x10, RZ, 0xfc, !PT ;  /* 0x0000001005053812 */ /* 0x000fe400078efcff */
[----:B------:R-:W-:Y:S02]  /*38310*/  @!P3 IADD3.X R204, R204, UR14, R30, P0, P2 ;  /* 0x0000000eccccbc10 */ /* 0x000fe400087e441e */
[----:B------:R-:W-:Y:S02]  /*38320*/  ISETP.LT.OR P3, PT, R29, 0x79, !P1 ;  /* 0x000000791d00780c */ /* 0x000fe40004f61670 */
[----:B------:R-:W-:-:S02]  /*38330*/  LOP3.LUT P4, RZ, R0, 0x8000000, RZ, 0xc0, !PT ;  /* 0x0800000000ff7812 */ /* 0x000fc4000788c0ff */
[----:B------:R-:W-:-:S09]  /*38340*/  LOP3.LUT R5, R5, 0xfffeffff, RZ, 0xc0, !PT ;  /* 0xfffeffff05057812 */ /* 0x000fd200078ec0ff */
[----:B------:R-:W-:Y:S02]  /*38350*/  @!P3 IADD3 R160, P0, P2, R160, UR15, R24 ;  /* 0x0000000fa0a0bc10 */ /* 0x000fe4000fa1e018 */
[----:B------:R-:W-:Y:S02]  /*38360*/  @P3 LOP3.LUT R5, R5, 0x10000, RZ, 0xfc, !PT ;  /* 0x0001000005053812 */ /* 0x000fe400078efcff */
[----:B------:R-:W-:Y:S02]  /*38370*/  @!P3 IADD3.X R201, R201, UR14, R30, P0, P2 ;  /* 0x0000000ec9c9bc10 */ /* 0x000fe400087e441e */
[----:B------:R-:W-:Y:S02]  /*38380*/  ISETP.LT.OR P3, PT, R29, 0x7a, !P1 ;  /* 0x0000007a1d00780c */ /* 0x000fe40004f61670 */
[----:B------:R-:W-:Y:S01]  /*38390*/  LOP3.LUT P5, RZ, R7, 0x10000000, RZ, 0xc0, !PT ;  /* 0x1000000007ff7812 */ /* 0x000fe200078ac0ff */
[----:B------:R4:W-:Y:S02]  /*383a0*/  @!P4 STG.E.U8 desc[UR20][R184.64+0xa8], R4 ;  /* 0x0000a804b800c986 */ /* 0x0009e4000c101114 */
[----:B----4-:R-:W-:-:S08]  /*383b0*/  FMUL R4, R198, UR23 ;  /* 0x00000017c6047c20 */ /* 0x010fd00008400000 */
[----:B------:R-:W-:Y:S02]  /*383c0*/  @!P3 IADD3 R206, P0, P2, R206, UR15, R24 ;  /* 0x0000000fcecebc10 */ /* 0x000fe4000fa1e018 */
[----:B------:R-:W-:Y:S02]  /*383d0*/  F2FP.SATFINITE.E4M3.F32.PACK_AB_MERGE_C R4, RZ, R4, RZ ;  /* 0x00000004ff04723e */ /* 0x000fe400048070ff */
[----:B------:R-:W-:Y:S02]  /*383e0*/  @!P3 IADD3.X R211, R211, UR14, R30, P0, P2 ;  /* 0x0000000ed3d3bc10 */ /* 0x000fe400087e441e */
[----:B0-----:R-:W-:Y:S01]  /*383f0*/  @!P6 IADD3 R8, P0, R78, R8, RZ ;  /* 0x000000084e08e210 */ /* 0x001fe20007f1e0ff */
[----:B------:R2:W-:Y:S04]  /*38400*/  @!P5 STG.E.U8 desc[UR20][R154.64+0xa9], R4 ;  /* 0x0000a9049a00d986 */ /* 0x0005e8000c101114 */
[----:B------:R-:W-:-:S02]  /*38410*/  @!P6 IMAD.X R9, R79, 0x1, R9, P0 ;  /* 0x000000014f09e824 */ /* 0x000fc400000e0609 */
[----:B--2---:R-:W-:-:S05]  /*38420*/  FMUL R4, R197, UR23 ;  /* 0x00000017c5047c20 */ /* 0x004fca0008400000 */
[----:B------:R-:W-:-:S05]  /*38430*/  F2FP.SATFINITE.E4M3.F32.PACK_AB_MERGE_C R4, RZ, R4, RZ ;  /* 0x00000004ff04723e */ /* 0x000fca00048070ff */
[----:B------:R3:W-:Y:S02]  /*38440*/  @!P6 STG.E.U8 desc[UR20][R8.64+0xa8], R4 ;  /* 0x0000a8040800e986 */ /* 0x0007e4000c101114 */
[----:B---3--:R-:W-:Y:S02]  /*38450*/  FMUL R4, R215, UR23 ;  /* 0x00000017d7047c20 */ /* 0x008fe40008400000 */
[----:B------:R-:W2:Y:S01]  /*38460*/  LDL.LU R215, [R1+0x544] ;  /* 0x0005440001d77983 */ /* 0x000ea20000300800 */
[----:B------:R-:W-:Y:S02]  /*38470*/  ISETP.LT.OR P5, PT, R29, 0x81, !P1 ;  /* 0x000000811d00780c */ /* 0x000fe40004fa1670 */
[----:B------:R-:W-:Y:S01]  /*38480*/  LOP3.LUT R5, R5, 0xffff7fff, RZ, 0xc0, !PT ;  /* 0xffff7fff05057812 */ /* 0x000fe200078ec0ff */
[----:B------:R-:W-:Y:S02]  /*38490*/  IMAD.U32 R199, RZ, RZ, UR28 ;  /* 0x0000001cffc77e24 */ /* 0x000fe4000f8e00ff */
[----:B------:R-:W-:Y:S01]  /*384a0*/  IMAD.U32 R202, RZ, RZ, UR27 ;  /* 0x0000001bffca7e24 */ /* 0x000fe2000f8e00ff */
[----:B------:R-:W-:-:S02]  /*384b0*/  @P3 LOP3.LUT R5, R5, 0x8000, RZ, 0xfc, !PT ;  /* 0x0000800005053812 */ /* 0x000fc400078efcff */
[----:B------:R-:W-:Y:S02]  /*384c0*/  LOP3.LUT P4, RZ, R7, 0x80000000, RZ, 0xc0, !PT ;  /* 0x8000000007ff7812 */ /* 0x000fe4000788c0ff */
[----:B------:R-:W-:Y:S01]  /*384d0*/  LOP3.LUT R0, R0, 0xfbffffff, RZ, 0xc0, !PT ;  /* 0xfbffffff00007812 */ /* 0x000fe200078ec0ff */
[----:B------:R-:W-:Y:S01]  /*384e0*/  IMAD.U32 R154, RZ, RZ, UR28 ;  /* 0x0000001cff9a7e24 */ /* 0x000fe2000f8e00ff */
[----:B------:R-:W-:Y:S01]  /*384f0*/  LOP3.LUT R5, R5, 0xffffbfff, RZ, 0xc0, !PT ;  /* 0xffffbfff05057812 */ /* 0x000fe200078ec0ff */
[----:B------:R-:W-:Y:S01]  /*38500*/  IMAD.U32 R198, RZ, RZ, UR27 ;  /* 0x0000001bffc67e24 */ /* 0x000fe2000f8e00ff */
[----:B------:R-:W-:Y:S01]  /*38510*/  @!P5 IADD3 R199, P2, P3, R199, UR15, R24 ;  /* 0x0000000fc7c7dc10 */ /* 0x000fe2000fb5e018 */
[----:B------:R-:W-:Y:S01]  /*38520*/  IMAD.U32 R197, RZ, RZ, UR27 ;  /* 0x0000001bffc57e24 */ /* 0x000fe2000f8e00ff */
[----:B------:R-:W-:Y:S01]  /*38530*/  @P5 LOP3.LUT R5, R5, 0x4000, RZ, 0xfc, !PT ;  /* 0x0000400005055812 */ /* 0x000fe200078efcff */
[----:B------:R-:W3:Y:S01]  /*38540*/  LDL.LU R217, [R1+0x548] ;  /* 0x0005480001d97983 */ /* 0x000ee20000300800 */
[----:B------:R-:W-:-:S02]  /*38550*/  @!P5 IADD3.X R202, R202, UR14, R30, P2, P3 ;  /* 0x0000000ecacadc10 */ /* 0x000fc400097e641e */
[----:B------:R-:W-:Y:S02]  /*38560*/  LOP3.LUT P3, RZ, R5, 0x400, RZ, 0xc0, !PT ;  /* 0x0000040005ff7812 */ /* 0x000fe4000786c0ff */
[----:B------:R-:W-:Y:S02]  /*38570*/  @P4 LOP3.LUT R0, R0, 0x4000000, RZ, 0xfc, !PT ;  /* 0x0400000000004812 */ /* 0x000fe400078efcff */
[----:B------:R-:W-:-:S09]  /*38580*/  ISETP.LT.OR P4, PT, R29, 0x82, !P1 ;  /* 0x000000821d00780c */ /* 0x000fd20004f81670 */
[----:B------:R-:W0:Y:S01]  /*38590*/  @!P3 LDC.64 R8, c[0x0][0x5c0] ;  /* 0x00017000ff08bb82 */ /* 0x000e220000000a00 */
[----:B------:R-:W-:-:S03]  /*385a0*/  LOP3.LUT R5, R5, 0xffffdfff, RZ, 0xc0, !PT ;  /* 0xffffdfff05057812 */ /* 0x000fc600078ec0ff */
[----:B------:R-:W-:Y:S02]  /*385b0*/  @!P4 IADD3 R154, P0, P2, R154, UR15, R24 ;  /* 0x0000000f9a9acc10 */ /* 0x000fe4000fa1e018 */
[----:B------:R-:W-:Y:S02]  /*385c0*/  @P4 LOP3.LUT R5, R5, 0x2000, RZ, 0xfc, !PT ;  /* 0x0000200005054812 */ /* 0x000fe400078efcff */
[----:B------:R-:W-:Y:S02]  /*385d0*/  @!P4 IADD3.X R198, R198, UR14, R30, P0, P2 ;  /* 0x0000000ec6c6cc10 */ /* 0x000fe400087e441e */
[----:B------:R-:W-:Y:S02]  /*385e0*/  ISETP.LT.OR P4, PT, R29, 0x89, !P1 ;  /* 0x000000891d00780c */ /* 0x000fe40004f81670 */
[----:B------:R-:W-:Y:S02]  /*385f0*/  LOP3.LUT R5, R5, 0xffffefff, RZ, 0xc0, !PT ;  /* 0xffffefff05057812 */ /* 0x000fe400078ec0ff */
[----:B------:R-:W-:-:S02]  /*38600*/  F2FP.SATFINITE.E4M3.F32.PACK_AB_MERGE_C R4, RZ, R4, RZ ;  /* 0x00000004ff04723e */ /* 0x000fc400048070ff */
[----:B0-----:R-:W-:Y:S01]  /*38610*/  @!P3 IADD3 R8, P0, R86, R8, RZ ;  /* 0x000000085608b210 */ /* 0x001fe20007f1e0ff */
[----:B------:R-:W-:-:S04]  /*38620*/  IMAD.U32 R86, RZ, RZ, UR28 ;  /* 0x0000001cff567e24 */ /* 0x000fc8000f8e00ff */
[----:B------:R-:W-:Y:S02]  /*38630*/  @!P3 IMAD.X R9, R87, 0x1, R9, P0 ;  /* 0x000000015709b824 */ /* 0x000fe400000e0609 */
[----:B------:R-:W-:Y:S02]  /*38640*/  @!P4 IADD3 R86, P0, P2, R86, UR15, R24 ;  /* 0x0000000f5656cc10 */ /* 0x000fe4000fa1e018 */
[----:B------:R-:W-:Y:S02]  /*38650*/  @P4 LOP3.LUT R5, R5, 0x1000, RZ, 0xfc, !PT ;  /* 0x0000100005054812 */ /* 0x000fe400078efcff */
[----:B------:R-:W-:Y:S02]  /*38660*/  @!P4 IADD3.X R197, R197, UR14, R30, P0, P2 ;  /* 0x0000000ec5c5cc10 */ /* 0x000fe400087e441e */
[C---:B------:R-:W-:Y:S01]  /*38670*/  LOP3.LUT P4, RZ, R0.reuse, 0x4000000, RZ, 0xc0, !PT ;  /* 0x0400000000ff7812 */ /* 0x040fe2000788c0ff */
[----:B------:R0:W-:Y:S01]  /*38680*/  @!P3 STG.E.U8 desc[UR20][R8.64+0xa9], R4 ;  /* 0x0000a9040800b986 */ /* 0x0001e2000c101114 */
[----:B------:R-:W-:Y:S01]  /*38690*/  LOP3.LUT P5, RZ, R0, 0x2, RZ, 0xc0, !PT ;  /* 0x0000000200ff7812 */ /* 0x000fe200078ac0ff */
[----:B0-----:R-:W-:-:S05]  /*386a0*/  FMUL R4, R200, UR23 ;  /* 0x00000017c8047c20 */ /* 0x001fca0008400000 */
[----:B------:R-:W-:-:S05]  /*386b0*/  F2FP.SATFINITE.E4M3.F32.PACK_AB_MERGE_C R4, RZ, R4, RZ ;  /* 0x00000004ff04723e */ /* 0x000fca00048070ff */
[----:B------:R0:W-:Y:S02]  /*386c0*/  @!P4 STG.E.U8 desc[UR20][R164.64+0xb0], R4 ;  /* 0x0000b004a400c986 */ /* 0x0001e4000c101114 */
[----:B0-----:R-:W-:-:S05]  /*386d0*/  FMUL R4, R216, UR23 ;  /* 0x00000017d8047c20 */ /* 0x001fca0008400000 */
[----:B------:R-:W-:-:S05]  /*386e0*/  F2FP.SATFINITE.E4M3.F32.PACK_AB_MERGE_C R4, RZ, R4, RZ ;  /* 0x00000004ff04723e */ /* 0x000fca00048070ff */
[----:B------:R2:W-:Y:S02]  /*386f0*/  @!P5 STG.E.U8 desc[UR20][R152.64+0xb1], R4 ;  /* 0x0000b1049800d986 */ /* 0x0005e4000c101114 */
[----:B--2---:R-:W-:Y:S02]  /*38700*/  FMUL R4, R215, UR23 ;  /* 0x00000017d7047c20 */ /* 0x004fe40008400000 */
[----:B------:R-:W2:Y:S01]  /*38710*/  LDL.LU R215, [R1+0x54c] ;  /* 0x00054c0001d77983 */ /* 0x000ea20000300800 */
[----:B------:R-:W-:Y:S01]  /*38720*/  ISETP.LT.OR P3, PT, R29, 0x8a, !P1 ;  /* 0x0000008a1d00780c */ /* 0x000fe20004f61670 */
[----:B------:R-:W-:Y:S01]  /*38730*/  IMAD.U32 R79, RZ, RZ, UR28 ;  /* 0x0000001cff4f7e24 */ /* 0x000fe2000f8e00ff */
[----:B------:R-:W-:Y:S01]  /*38740*/  LOP3.LUT R5, R5, 0xfffff7ff, RZ, 0xc0, !PT ;  /* 0xfffff7ff05057812 */ /* 0x000fe200078ec0ff */
[----:B------:R-:W-:Y:S01]  /*38750*/  IMAD.U32 R184, RZ, RZ, UR27 ;  /* 0x0000001bffb87e24 */ /* 0x000fe2000f8e00ff */
[----:B------:R-:W-:Y:S01]  /*38760*/  LOP3.LUT P6, RZ, R6, 0x1, RZ, 0xc0, !PT ;  /* 0x0000000106ff7812 */ /* 0x000fe200078cc0ff */
[----:B------:R-:W-:-:S02]  /*38770*/  IMAD.U32 R78, RZ, RZ, UR28 ;  /* 0x0000001cff4e7e24 */ /* 0x000fc4000f8e00ff */
[----:B------:R-:W-:Y:S01]  /*38780*/  IMAD.U32 R172, RZ, RZ, UR27 ;  /* 0x0000001bffac7e24 */ /* 0x000fe2000f8e00ff */
[----:B------:R-:W-:Y:S01]  /*38790*/  LOP3.LUT R0, R0, 0xfdffffff, RZ, 0xc0, !PT ;  /* 0xfdffffff00007812 */ /* 0x000fe200078ec0ff */
[----:B------:R-:W-:Y:S02]  /*387a0*/  IMAD.U32 R185, RZ, RZ, UR28 ;  /* 0x0000001cffb97e24 */ /* 0x000fe4000f8e00ff */
[----:B------:R-:W-:Y:S02]  /*387b0*/  IMAD.U32 R200, RZ, RZ, UR27 ;  /* 0x0000001bffc87e24 */ /* 0x000fe4000f8e00ff */
[----:B------:R-:W-:Y:S01]  /*387c0*/  IMAD.U32 R164, RZ, RZ, UR28 ;  /* 0x0000001cffa47e24 */ /* 0x000fe2000f8e00ff */
[----:B------:R-:W-:Y:S01]  /*387d0*/  @!P3 IADD3 R79, P0, P2, R79, UR15, R24 ;  /* 0x0000000f4f4fbc10 */ /* 0x000fe2000fa1e018 */
[----:B------:R-:W-:Y:S01]  /*387e0*/  IMAD.U32 R173, RZ, RZ, UR27 ;  /* 0x0000001bffad7e24 */ /* 0x000fe2000f8e00ff */
[----:B------:R-:W-:Y:S01]  /*387f0*/  @P3 LOP3.LUT R5, R5, 0x800, RZ, 0xfc, !PT ;  /* 0x0000080005053812 */ /* 0x000fe200078efcff */
[----:B------:R-:W0:Y:S01]  /*38800*/  @!P6 LDC.64 R8, c[0x0][0x5c0] ;  /* 0x00017000ff08eb82 */ /* 0x000e220000000a00 */
[----:B------:R-:W-:Y:S01]  /*38810*/  @!P3 IADD3.X R184, R184, UR14, R30, P0, P2 ;  /* 0x0000000eb8b8bc10 */ /* 0x000fe200087e441e */
[----:B------:R-:W4:Y:S01]  /*38820*/  LDL.LU R216, [R1+0x550] ;  /* 0x0005500001d87983 */ /* 0x000f220000300800 */
[----:B------:R-:W-:-:S02]  /*38830*/  ISETP.LT.OR P3, PT, R29, 0x91, !P1 ;  /* 0x000000911d00780c */ /* 0x000fc40004f61670 */
[C---:B------:R-:W-:Y:S02]  /*38840*/  LOP3.LUT P4, RZ, R5.reuse, 0x1, RZ, 0xc0, !PT ;  /* 0x0000000105ff7812 */ /* 0x040fe4000788c0ff */
[----:B------:R-:W-:-:S09]  /*38850*/  LOP3.LUT R5, R5, 0xfffffbff, RZ, 0xc0, !PT ;  /* 0xfffffbff05057812 */ /* 0x000fd200078ec0ff */
[----:B------:R-:W-:Y:S02]  /*38860*/  @!P3 IADD3 R78, P0, P2, R78, UR15, R24 ;  /* 0x0000000f4e4ebc10 */ /* 0x000fe4000fa1e018 */
[----:B------:R-:W-:Y:S02]  /*38870*/  @P3 LOP3.LUT R5, R5, 0x400, RZ, 0xfc, !PT ;  /* 0x0000040005053812 */ /* 0x000fe400078efcff */
[----:B------:R-:W-:Y:S02]  /*38880*/  @!P3 IADD3.X R172, R172, UR14, R30, P0, P2 ;  /* 0x0000000eacacbc10 */ /* 0x000fe400087e441e */
[C---:B------:R-:W-:Y:S02]  /*38890*/  ISETP.LT.OR P3, PT, R29.reuse, 0x92, !P1 ;  /* 0x000000921d00780c */ /* 0x040fe40004f61670 */
[----:B------:R-:W-:Y:S02]  /*388a0*/  @P4 LOP3.LUT R0, R0, 0x2000000, RZ, 0xfc, !PT ;  /* 0x0200000000004812 */ /* 0x000fe400078efcff */
[----:B------:R-:W-:-:S02]  /*388b0*/  ISETP.LT.OR P4, PT, R29, 0x99, !P1 ;  /* 0x000000991d00780c */ /* 0x000fc40004f81670 */
[----:B------:R-:W-:-:S07]  /*388c0*/  LOP3.LUT R5, R5, 0xfffffdff, RZ, 0xc0, !PT ;  /* 0xfffffdff05057812 */ /* 0x000fce00078ec0ff */
[----:B------:R-:W-:Y:S02]  /*388d0*/  @!P3 IADD3 R185, P0, P2, R185, UR15, R24 ;  /* 0x0000000fb9b9bc10 */ /* 0x000fe4000fa1e018 */
[----:B------:R-:W-:Y:S02]  /*388e0*/  @P3 LOP3.LUT R5, R5, 0x200, RZ, 0xfc, !PT ;  /* 0x0000020005053812 */ /* 0x000fe400078efcff */
[----:B------:R-:W-:Y:S02]  /*388f0*/  @!P3 IADD3.X R200, R200, UR14, R30, P0, P2 ;  /* 0x0000000ec8c8bc10 */ /* 0x000fe400087e441e */
        /* <DEDUP_REMOVED lines=14> */
[----:B---3--:R-:W-:-:S03]  /*389e0*/  FMUL R4, R217, UR23 ;  /* 0x00000017d9047c20 */ /* 0x008fc60008400000 */
[----:B------:R-:W-:Y:S02]  /*389f0*/  @!P3 IADD3.X R155, R155, UR14, R30, P0, P2 ;  /* 0x0000000e9b9bbc10 */ /* 0x000fe400087e441e */
[----:B------:R-:W-:Y:S02]  /*38a00*/  F2FP.SATFINITE.E4M3.F32.PACK_AB_MERGE_C R4, RZ, R4, RZ ;  /* 0x00000004ff04723e */ /* 0x000fe400048070ff */
[----:B0-----:R-:W-:-:S05]  /*38a10*/  @!P4 IADD3 R8, P0, R23, R8, RZ ;  /* 0x000000081708c210 */ /* 0x001fca0007f1e0ff */
[----:B------:R-:W-:-:S05]  /*38a20*/  @!P4 IMAD.X R9, R31, 0x1, R9, P0 ;  /* 0x000000011f09c824 */ /* 0x000fca00000e0609 */
[----:B------:R2:W-:Y:S02]  /*38a30*/  @!P4 STG.E.U8 desc[UR20][R8.64+0xb1], R4 ;  /* 0x0000b1040800c986 */ /* 0x0005e4000c101114 */
[----:B--2---:R-:W-:Y:S02]  /*38a40*/  FMUL R4, R215, UR23 ;  /* 0x00000017d7047c20 */ /* 0x004fe40008400000 */
[----:B------:R-:W2:Y:S01]  /*38a50*/  LDL.LU R215, [R1+0x554] ;  /* 0x0005540001d77983 */ /* 0x000ea20000300800 */
[----:B------:R-:W-:-:S03]  /*38a60*/  LOP3.LUT R5, R5, 0xffffff7f, RZ, 0xc0, !PT ;  /* 0xffffff7f05057812 */ /* 0x000fc600078ec0ff */
[----:B------:R-:W3:Y:S01]  /*38a70*/  LDL.LU R218, [R1+0x558] ;  /* 0x0005580001da7983 */ /* 0x000ee20000300800 */
[----:B------:R-:W-:Y:S02]  /*38a80*/  @P3 LOP3.LUT R5, R5, 0x80, RZ, 0xfc, !PT ;  /* 0x0000008005053812 */ /* 0x000fe400078efcff */
[----:B------:R-:W-:Y:S01]  /*38a90*/  ISETP.LT.OR P3, PT, R29, 0xa1, !P1 ;  /* 0x000000a11d00780c */ /* 0x000fe20004f61670 */
[----:B------:R-:W-:Y:S01]  /*38aa0*/  IMAD.U32 R76, RZ, RZ, UR28 ;  /* 0x0000001cff4c7e24 */ /* 0x000fe2000f8e00ff */
[----:B------:R-:W-:Y:S01]  /*38ab0*/  LOP3.LUT P5, RZ, R0, 0x40, RZ, 0xc0, !PT ;  /* 0x0000004000ff7812 */ /* 0x000fe200078ac0ff */
[----:B------:R-:W-:Y:S01]  /*38ac0*/  IMAD.U32 R95, RZ, RZ, UR27 ;  /* 0x0000001bff5f7e24 */ /* 0x000fe2000f8e00ff */
[----:B------:R-:W-:Y:S01]  /*38ad0*/  LOP3.LUT R5, R5, 0xffffffbf, RZ, 0xc0, !PT ;  /* 0xffffffbf05057812 */ /* 0x000fe200078ec0ff */
[----:B------:R-:W3:Y:S01]  /*38ae0*/  LDL.LU R217, [R1+0x55c] ;  /* 0x00055c0001d97983 */ /* 0x000ee20000300800 */
[----:B------:R-:W-:-:S07]  /*38af0*/  F2FP.SATFINITE.E4M3.F32.PACK_AB_MERGE_C R4, RZ, R4, RZ ;  /* 0x00000004ff04723e */ /* 0x000fce00048070ff */
[----:B------:R-:W-:Y:S02]  /*38b00*/  @!P3 IADD3 R76, P0, P2, R76, UR15, R24 ;  /* 0x0000000f4c4cbc10 */ /* 0x000fe4000fa1e018 */
[----:B------:R-:W-:Y:S02]  /*38b10*/  @P3 LOP3.LUT R5, R5, 0x40, RZ, 0xfc, !PT ;  /* 0x0000004005053812 */ /* 0x000fe400078efcff */
[----:B------:R-:W-:Y:S02]  /*38b20*/  @!P3 IADD3.X R95, R95, UR14, R30, P0, P2 ;  /* 0x0000000e5f5fbc10 */ /* 0x000fe400087e441e */
[C---:B------:R-:W-:Y:S01]  /*38b30*/  ISETP.LT.OR P3, PT, R29.reuse, 0xa2, !P1 ;  /* 0x000000a21d00780c */ /* 0x040fe20004f61670 */
[----:B------:R4:W-:Y:S01]  /*38b40*/  @!P5 STG.E.U8 desc[UR20][R178.64+0xb8], R4 ;  /* 0x0000b804b200d986 */ /* 0x0009e2000c101114 */
[----:B------:R-:W-:Y:S01]  /*38b50*/  ISETP.LT.OR P5, PT, R29, 0xa9, !P1 ;  /* 0x000000a91d00780c */ /* 0x000fe20004fa1670 */
[----:B------:R-:W-:Y:S02]  /*38b60*/  IMAD.U32 R71, RZ, RZ, UR28 ;  /* 0x0000001cff477e24 */ /* 0x000fe4000f8e00ff */
[----:B------:R-:W-:-:S02]  /*38b70*/  IMAD.U32 R94, RZ, RZ, UR27 ;  /* 0x0000001bff5e7e24 */ /* 0x000fc4000f8e00ff */
[----:B------:R-:W-:Y:S01]  /*38b80*/  IMAD.U32 R70, RZ, RZ, UR28 ;  /* 0x0000001cff467e24 */ /* 0x000fe2000f8e00ff */
[----:B------:R-:W-:Y:S01]  /*38b90*/  LOP3.LUT P6, RZ, R0, 0x80, RZ, 0xc0, !PT ;  /* 0x0000008000ff7812 */ /* 0x000fe200078cc0ff */
[----:B------:R-:W-:-:S04]  /*38ba0*/  IMAD.U32 R87, RZ, RZ, UR27 ;  /* 0x0000001bff577e24 */ /* 0x000fc8000f8e00ff */
[----:B------:R-:W-:Y:S02]  /*38bb0*/  @!P3 IADD3 R71, P0, P2, R71, UR15, R24 ;  /* 0x0000000f4747bc10 */ /* 0x000fe4000fa1e018 */
[----:B------:R-:W-:Y:S02]  /*38bc0*/  LOP3.LUT R0, R0, 0xffffdfff, RZ, 0xc0, !PT ;  /* 0xffffdfff00007812 */ /* 0x000fe400078ec0ff */
[----:B------:R-:W-:Y:S02]  /*38bd0*/  @!P3 IADD3.X R94, R94, UR14, R30, P0, P2 ;  /* 0x0000000e5e5ebc10 */ /* 0x000fe400087e441e */
[----:B------:R-:W-:Y:S02]  /*38be0*/  @!P5 IADD3 R70, P0, P2, R70, UR15, R24 ;  /* 0x0000000f4646dc10 */ /* 0x000fe4000fa1e018 */
[----:B------:R-:W-:Y:S02]  /*38bf0*/  @P5 LOP3.LUT R0, R0, 0x2000, RZ, 0xfc, !PT ;  /* 0x0000200000005812 */ /* 0x000fe400078efcff */
[----:B------:R-:W-:-:S02]  /*38c00*/  @!P5 IADD3.X R87, R87, UR14, R30, P0, P2 ;  /* 0x0000000e5757dc10 */ /* 0x000fc400087e441e */
[----:B------:R-:W-:Y:S01]  /*38c10*/  LOP3.LUT P5, RZ, R6, 0x200, RZ, 0xc0, !PT ;  /* 0x0000020006ff7812 */ /* 0x000fe200078ac0ff */
[----:B----4-:R-:W-:Y:S01]  /*38c20*/  FMUL R4, R216, UR23 ;  /* 0x00000017d8047c20 */ /* 0x010fe20008400000 */
[----:B------:R-:W-:Y:S01]  /*38c30*/  ISETP.LT.OR P4, PT, R29, 0xaa, !P1 ;  /* 0x000000aa1d00780c */ /* 0x000fe20004f81670 */
[----:B------:R-:W4:Y:S01]  /*38c40*/  LDL.LU R216, [R1+0x560] ;  /* 0x0005600001d87983 */ /* 0x000f220000300800 */
[----:B------:R-:W-:-:S09]  /*38c50*/  LOP3.LUT R5, R5, 0xffffffdf, RZ, 0xc0, !PT ;  /* 0xffffffdf05057812 */ /* 0x000fd200078ec0ff */
[----:B------:R-:W0:Y:S01]  /*38c60*/  @!P5 LDC.64 R8, c[0x0][0x5c0] ;  /* 0x00017000ff08db82 */ /* 0x000e220000000a00 */
[----:B------:R-:W-:Y:S02]  /*38c70*/  @P3 LOP3.LUT R5, R5, 0x20, RZ, 0xfc, !PT ;  /* 0x0000002005053812 */ /* 0x000fe400078efcff */
[----:B------:R-:W-:Y:S01]  /*38c80*/  ISETP.LT.OR P3, PT, R29, 0xb1, !P1 ;  /* 0x000000b11d00780c */ /* 0x000fe20004f61670 */
[----:B------:R-:W-:Y:S01]  /*38c90*/  IMAD.U32 R153, RZ, RZ, UR28 ;  /* 0x0000001cff997e24 */ /* 0x000fe2000f8e00ff */
[----:B------:R-:W-:Y:S01]  /*38ca0*/  F2FP.SATFINITE.E4M3.F32.PACK_AB_MERGE_C R4, RZ, R4, RZ ;  /* 0x00000004ff04723e */ /* 0x000fe200048070ff */
[----:B------:R-:W-:-:S03]  /*38cb0*/  IMAD.U32 R165, RZ, RZ, UR27 ;  /* 0x0000001bffa57e24 */ /* 0x000fc6000f8e00ff */
[----:B------:R-:W-:Y:S01]  /*38cc0*/  @!P4 IADD3 R153, P0, P2, R153, UR15, R24 ;  /* 0x0000000f9999cc10 */ /* 0x000fe2000fa1e018 */
[----:B------:R1:W-:Y:S03]  /*38cd0*/  @!P6 STG.E.U8 desc[UR20][R162.64+0xb9], R4 ;  /* 0x0000b904a200e986 */ /* 0x0003e6000c101114 */
[----:B------:R-:W-:Y:S01]  /*38ce0*/  @!P4 IADD3.X R165, R165, UR14, R30, P0, P2 ;  /* 0x0000000ea5a5cc10 */ /* 0x000fe200087e441e */
[----:B-1----:R-:W-:Y:S01]  /*38cf0*/  IMAD.U32 R4, RZ, RZ, UR28 ;  /* 0x0000001cff047e24 */ /* 0x002fe2000f8e00ff */
[----:B0-----:R-:W-:-:S04]  /*38d00*/  @!P5 IADD3 R8, P0, R36, R8, RZ ;  /* 0x000000082408d210 */ /* 0x001fc80007f1e0ff */
[----:B------:R-:W-:Y:S02]  /*38d10*/  @!P3 IADD3 R36, P2, P6, R4, UR15, R24 ;  /* 0x0000000f0424bc10 */ /* 0x000fe4000fe5e018 */
[----:B------:R-:W-:-:S04]  /*38d20*/  LOP3.LUT R0, R0, 0xffffbfff, RZ, 0xc0, !PT ;  /* 0xffffbfff00007812 */ /* 0x000fc800078ec0ff */
[----:B------:R-:W-:Y:S02]  /*38d30*/  @P4 LOP3.LUT R0, R0, 0x4000, RZ, 0xfc, !PT ;  /* 0x0000400000004812 */ /* 0x000fe400078efcff */
[----:B------:R-:W-:Y:S01]  /*38d40*/  LOP3.LUT P4, RZ, R6, 0x800, RZ, 0xc0, !PT ;  /* 0x0000080006ff7812 */ /* 0x000fe2000788c0ff */
[----:B--2---:R-:W-:Y:S02]  /*38d50*/  FMUL R4, R215, UR23 ;  /* 0x00000017d7047c20 */ /* 0x004fe40008400000 */
[----:B------:R-:W2:Y:S01]  /*38d60*/  LDL.LU R215, [R1+0x564] ;  /* 0x0005640001d77983 */ /* 0x000ea20000300800 */
[----:B------:R-:W-:Y:S02]  /*38d70*/  @!P5 IMAD.X R9, R98, 0x1, R9, P0 ;  /* 0x000000016209d824 */ /* 0x000fe400000e0609 */
[----:B------:R-:W-:-:S05]  /*38d80*/  F2FP.SATFINITE.E4M3.F32.PACK_AB_MERGE_C R4, RZ, R4, RZ ;  /* 0x00000004ff04723e */ /* 0x000fca00048070ff */
[----:B------:R0:W-:Y:S01]  /*38d90*/  @!P5 STG.E.U8 desc[UR20][R8.64+0xb8], R4 ;  /* 0x0000b8040800d986 */ /* 0x0001e2000c101114 */
[----:B------:R-:W-:Y:S01]  /*38da0*/  ISETP.LT.OR P0, PT, R29, 0xb2, !P1 ;  /* 0x000000b21d00780c */ /* 0x000fe20004f01670 */
[----:B0-----:R-:W0:Y:S01]  /*38db0*/  @!P4 LDC.64 R8, c[0x0][0x5c0] ;  /* 0x00017000ff08cb82 */ /* 0x001e220000000a00 */
[----:B------:R-:W-:Y:S02]  /*38dc0*/  IMAD.U32 R152, RZ, RZ, UR27 ;  /* 0x0000001bff987e24 */ /* 0x000fe4000f8e00ff */
[----:B---3--:R-:W-:Y:S01]  /*38dd0*/  FMUL R4, R218, UR23 ;  /* 0x00000017da047c20 */ /* 0x008fe20008400000 */
[----:B------:R-:W-:Y:S01]  /*38de0*/  IMAD.U32 R31, RZ, RZ, UR28 ;  /* 0x0000001cff1f7e24 */ /* 0x000fe2000f8e00ff */
[----:B------:R-:W3:Y:S01]  /*38df0*/  LDL.LU R218, [R1+0x568] ;  /* 0x0005680001da7983 */ /* 0x000ee20000300800 */
[----:B------:R-:W-:Y:S01]  /*38e00*/  IMAD.U32 R23, RZ, RZ, UR27 ;  /* 0x0000001bff177e24 */ /* 0x000fe2000f8e00ff */
[----:B------:R-:W-:-:S05]  /*38e10*/  @!P3 IADD3.X R152, R152, UR14, R30, P2, P6 ;  /* 0x0000000e9898bc10 */ /* 0x000fca00097ec41e */
[----:B------:R-:W-:Y:S01]  /*38e20*/  @!P0 IADD3 R31, P2, P6, R31, UR15, R24 ;  /* 0x0000000f1f1f8c10 */ /* 0x000fe2000fe5e018 */
[----:B------:R-:W3:Y:S03]  /*38e30*/  LDL.LU R220, [R1+0x56c] ;  /* 0x00056c0001dc7983 */ /* 0x000ee60000300800 */
[----:B------:R-:W-:Y:S02]  /*38e40*/  @!P0 IADD3.X R23, R23, UR14, R30, P2, P6 ;  /* 0x0000000e17178c10 */ /* 0x000fe400097ec41e */
[----:B------:R-:W-:Y:S02]  /*38e50*/  F2FP.SATFINITE.E4M3.F32.PACK_AB_MERGE_C R4, RZ, R4, RZ ;  /* 0x00000004ff04723e */ /* 0x000fe400048070ff */
[----:B------:R-:W-:Y:S02]  /*38e60*/  LOP3.LUT R0, R0, 0xffffefff, RZ, 0xc0, !PT ;  /* 0xffffefff00007812 */ /* 0x000fe400078ec0ff */
[----:B0-----:R-:W-:-:S05]  /*38e70*/  @!P4 IADD3 R8, P2, R37, R8, RZ ;  /* 0x000000082508c210 */ /* 0x001fca0007f5e0ff */
[----:B------:R-:W-:Y:S01]  /*38e80*/  @!P4 IMAD.X R9, R99, 0x1, R9, P2 ;  /* 0x000000016309c824 */ /* 0x000fe200010e0609 */
[----:B------:R-:W-:-:S04]  /*38e90*/  @P3 LOP3.LUT R0, R0, 0x1000, RZ, 0xfc, !PT ;  /* 0x0000100000003812 */ /* 0x000fc800078efcff */
[----:B------:R0:W-:Y:S01]  /*38ea0*/  @!P4 STG.E.U8 desc[UR20][R8.64+0xb9], R4 ;  /* 0x0000b9040800c986 */ /* 0x0001e2000c101114 */
[----:B------:R-:W-:Y:S02]  /*38eb0*/  ISETP.LT.OR P2, PT, R29, 0xb9, !P1 ;  /* 0x000000b91d00780c */ /* 0x000fe40004f41670 */
[----:B------:R-:W-:Y:S01]  /*38ec0*/  LOP3.LUT R0, R0, 0xffff7fff, RZ, 0xc0, !PT ;  /* 0xffff7fff00007812 */ /* 0x000fe200078ec0ff */
[----:B0-----:R-:W-:Y:S02]  /*38ed0*/  FMUL R4, R217, UR23 ;  /* 0x00000017d9047c20 */ /* 0x001fe40008400000 */
[----:B------:R-:W3:Y:S01]  /*38ee0*/  LDL.LU R217, [R1+0x570] ;  /* 0x0005700001d97983 */ /* 0x000ee20000300800 */
[----:B------:R-:W-:Y:S01]  /*38ef0*/  @P0 LOP3.LUT R0, R0, 0x8000, RZ, 0xfc, !PT ;  /* 0x0000800000000812 */ /* 0x000fe200078efcff */
[----:B------:R-:W-:-:S03]  /*38f00*/  IMAD.U32 R22, RZ, RZ, UR28 ;  /* 0x0000001cff167e24 */ /* 0x000fc6000f8e00ff */
[C---:B------:R-:W-:Y:S02]  /*38f10*/  LOP3.LUT P0, RZ, R0.reuse, 0x200, RZ, 0xc0, !PT ;  /* 0x0000020000ff7812 */ /* 0x040fe4000780c0ff */
[----:B------:R-:W-:Y:S01]  /*38f20*/  LOP3.LUT R0, R0, 0xfffeffff, RZ, 0xc0, !PT ;  /* 0xfffeffff00007812 */ /* 0x000fe200078ec0ff */
[----:B------:R-:W-:Y:S01]  /*38f30*/  IMAD.U32 R19, RZ, RZ, UR27 ;  /* 0x0000001bff137e24 */ /* 0x000fe2000f8e00ff */
[----:B------:R-:W-:Y:S02]  /*38f40*/  @!P2 IADD3 R22, P3, P6, R22, UR15, R24 ;  /* 0x0000000f1616ac10 */ /* 0x000fe4000fe7e018 */
[----:B------:R-:W-:Y:S02]  /*38f50*/  @P2 LOP3.LUT R0, R0, 0x10000, RZ, 0xfc, !PT ;  /* 0x0001000000002812 */ /* 0x000fe400078efcff */
[----:B------:R-:W-:Y:S02]  /*38f60*/  @!P2 IADD3.X R19, R19, UR14, R30, P3, P6 ;  /* 0x0000000e1313ac10 */ /* 0x000fe40009fec41e */
[----:B------:R-:W-:-:S02]  /*38f70*/  LOP3.LUT P2, RZ, R0, 0x400, RZ, 0xc0, !PT ;  /* 0x0000040000ff7812 */ /* 0x000fc4000784c0ff */
[----:B------:R-:W-:-:S11]  /*38f80*/  F2FP.SATFINITE.E4M3.F32.PACK_AB_MERGE_C R4, RZ, R4, RZ ;  /* 0x00000004ff04723e */ /* 0x000fd600048070ff */
[----:B------:R4:W-:Y:S02]  /*38f90*/  @!P2 STG.E.U8 desc[UR20][R176.64], R4 ;  /* 0x00000004b000a986 */ /* 0x0009e4000c101114 */
[----:B----4-:R-:W-:Y:S02]  /*38fa0*/  FMUL R4, R216, UR23 ;  /* 0x00000017d8047c20 */ /* 0x010fe40008400000 */
[----:B------:R-:W4:Y:S03]  /*38fb0*/  LDL.LU R216, [R1+0x574] ;  /* 0x0005740001d87983 */ /* 0x000f260000300800 */
[----:B------:R-:W-:-:S05]  /*38fc0*/  F2FP.SATFINITE.E4M3.F32.PACK_AB_MERGE_C R4, RZ, R4, RZ ;  /* 0x00000004ff04723e */ /* 0x000fca00048070ff */
[----:B------:R2:W-:Y:S01]  /*38fd0*/  @!P0 STG.E.U8 desc[UR20][R158.64+0x1], R4 ;  /* 0x000001049e008986 */ /* 0x0005e2000c101114 */
[----:B------:R-:W-:Y:S02]  /*38fe0*/  LOP3.LUT P5, RZ, R6, 0x2000, RZ, 0xc0, !PT ;  /* 0x0000200006ff7812 */ /* 0x000fe400078ac0ff */
[----:B------:R-:W-:Y:S02]  /*38ff0*/  ISETP.LT.OR P1, PT, R29, 0xba, !P1 ;  /* 0x000000ba1d00780c */ /* 0x000fe40004f21670 */
[----:B------:R-:W-:-:S09]  /*39000*/  LOP3.LUT P4, RZ, R0, 0x100, RZ, 0xc0, !PT ;  /* 0x0000010000ff7812 */ /* 0x000fd2000788c0ff */
[----:B------:R-:W0:Y:S01]  /*39010*/  @!P5 LDC.64 R8, c[0x0][0x5c0] ;  /* 0x00017000ff08db82 */ /* 0x000e220000000a00 */
[----:B--2---:R-:W-:Y:S02]  /*39020*/  FMUL R4, R215, UR23 ;  /* 0x00000017d7047c20 */ /* 0x004fe40008400000 */
[----:B------:R-:W2:Y:S01]  /*39030*/  LDL.LU R215, [R1+0x578] ;  /* 0x0005780001d77983 */ /* 0x000ea20000300800 */
[----:B------:R-:W-:Y:S01]  /*39040*/  IMAD.U32 R13, RZ, RZ, UR28 ;  /* 0x0000001cff0d7e24 */ /* 0x000fe2000f8e00ff */
[----:B------:R-:W-:Y:S01]  /*39050*/  LOP3.LUT R0, R0, 0xfeffffff, RZ, 0xc0, !PT ;  /* 0xfeffffff00007812 */ /* 0x000fe200078ec0ff */
[----:B------:R-:W-:Y:S01]  /*39060*/  IMAD.U32 R12, RZ, RZ, UR27 ;  /* 0x0000001bff0c7e24 */ /* 0x000fe2000f8e00ff */
[----:B------:R-:W-:Y:S01]  /*39070*/  F2FP.SATFINITE.E4M3.F32.PACK_AB_MERGE_C R4, RZ, R4, RZ ;  /* 0x00000004ff04723e */ /* 0x000fe200048070ff */
[----:B------:R-:W2:Y:S01]  /*39080*/  LDL.LU R219, [R1+0x57c] ;  /* 0x00057c0001db7983 */ /* 0x000ea20000300800 */
[----:B------:R-:W-:Y:S02]  /*39090*/  @!P1 IADD3 R13, P3, P6, R13, UR15, R24 ;  /* 0x0000000f0d0d9c10 */ /* 0x000fe4000fe7e018 */
[----:B------:R-:W-:-:S02]  /*390a0*/  @P4 LOP3.LUT R0, R0, 0x1000000, RZ, 0xfc, !PT ;  /* 0x0100000000004812 */ /* 0x000fc400078efcff */
[----:B------:R-:W-:Y:S02]  /*390b0*/  LOP3.LUT P4, RZ, R6, 0x1000, RZ, 0xc0, !PT ;  /* 0x0000100006ff7812 */ /* 0x000fe4000788c0ff */
[----:B------:R-:W-:Y:S02]  /*390c0*/  @!P1 IADD3.X R12, R12, UR14, R30, P3, P6 ;  /* 0x0000000e0c0c9c10 */ /* 0x000fe40009fec41e */
[----:B0-----:R-:W-:-:S05]  /*390d0*/  @!P5 IADD3 R8, P6, R102, R8, RZ ;  /* 0x000000086608d210 */ /* 0x001fca0007fde0ff */
[----:B------:R-:W-:-:S05]  /*390e0*/  @!P5 IMAD.X R9, R103, 0x1, R9, P6 ;  /* 0x000000016709d824 */ /* 0x000fca00030e0609 */
[----:B------:R0:W-:Y:S02]  /*390f0*/  @!P5 STG.E.U8 desc[UR20][R8.64], R4 ;  /* 0x000000040800d986 */ /* 0x0001e4000c101114 */
[----:B0-----:R-:W0:Y:S01]  /*39100*/  @!P4 LDC.64 R8, c[0x0][0x5c0] ;  /* 0x00017000ff08cb82 */ /* 0x001e220000000a00 */
[----:B------:R-:W-:-:S04]  /*39110*/  LOP3.LUT R0, R0, 0xfffdffff, RZ, 0xc0, !PT ;  /* 0xfffdffff00007812 */ /* 0x000fc800078ec0ff */
[----:B------:R-:W-:-:S04]  /*39120*/  @P1 LOP3.LUT R0, R0, 0x20000, RZ, 0xfc, !PT ;  /* 0x0002000000001812 */ /* 0x000fc800078efcff */
[----:B------:R-:W-:Y:S01]  /*39130*/  LOP3.LUT P2, RZ, R0, 0x10, RZ, 0xc0, !PT ;  /* 0x0000001000ff7812 */ /* 0x000fe2000784c0ff */
[----:B---3--:R-:W-:Y:S01]  /*39140*/  FMUL R4, R218, UR23 ;  /* 0x00000017da047c20 */ /* 0x008fe20008400000 */
[C---:B------:R-:W-:Y:S01]  /*39150*/  LOP3.LUT P1, RZ, R0.reuse, 0x20, RZ, 0xc0, !PT ;  /* 0x0000002000ff7812 */ /* 0x040fe2000782c0ff */
[----:B------:R-:W3:Y:S01]  /*39160*/  LDL.LU R218, [R1+0x580] ;  /* 0x0005800001da7983 */ /* 0x000ee20000300800 */
[----:B------:R-:W-:Y:S02]  /*39170*/  LOP3.LUT R0, R0, 0xff7fffff, RZ, 0xc0, !PT ;  /* 0xff7fffff00007812 */ /* 0x000fe400078ec0ff */
[----:B0-----:R-:W-:-:S05]  /*39180*/  @!P4 IADD3 R8, P6, R108, R8, RZ ;  /* 0x000000086c08c210 */ /* 0x001fca0007fde0ff */
[----:B------:R-:W-:Y:S01]  /*39190*/  @!P4 IMAD.X R9, R112, 0x1, R9, P6 ;  /* 0x000000017009c824 */ /* 0x000fe200030e0609 */
[----:B------:R-:W-:Y:S02]  /*391a0*/  LOP3.LUT P6, RZ, R6, 0x1000, RZ, 0xc0, !PT ;  /* 0x0000100006ff7812 */ /* 0x000fe400078cc0ff */
[----:B------:R-:W-:Y:S02]  /*391b0*/  @P2 LOP3.LUT R0, R0, 0x800000, RZ, 0xfc, !PT ;  /* 0x0080000000002812 */ /* 0x000fe400078efcff */
[----:B------:R-:W-:Y:S02]  /*391c0*/  F2FP.SATFINITE.E4M3.F32.PACK_AB_MERGE_C R4, RZ, R4, RZ ;  /* 0x00000004ff04723e */ /* 0x000fe400048070ff */
[----:B------:R-:W-:-:S07]  /*391d0*/  LOP3.LUT P4, RZ, R0, 0x1000000, RZ, 0xc0, !PT ;  /* 0x0100000000ff7812 */ /* 0x000fce000788c0ff */
[----:B------:R0:W-:Y:S02]  /*391e0*/  @!P6 STG.E.U8 desc[UR20][R8.64+0x1], R4 ;  /* 0x000001040800e986 */ /* 0x0001e4000c101114 */
[----:B0-----:R-:W-:-:S05]  /*391f0*/  FMUL R4, R220, UR23 ;  /* 0x00000017dc047c20 */ /* 0x001fca0008400000 */
[----:B------:R-:W-:-:S05]  /*39200*/  F2FP.SATFINITE.E4M3.F32.PACK_AB_MERGE_C R4, RZ, R4, RZ ;  /* 0x00000004ff04723e */ /* 0x000fca00048070ff */
[----:B------:R0:W-:Y:S01]  /*39210*/  @!P4 STG.E.U8 desc[UR20][R150.64+0x8], R4 ;  /* 0x000008049600c986 */ /* 0x0001e2000c101114 */
[----:B------:R-:W-:Y:S01]  /*39220*/  LOP3.LUT P3, RZ, R6, 0x400, RZ, 0xc0, !PT ;  /* 0x0000040006ff7812 */ /* 0x000fe2000786c0ff */
[----:B0-----:R-:W-:Y:S02]  /*39230*/  FMUL R4, R217, UR23 ;  /* 0x00000017d9047c20 */ /* 0x001fe40008400000 */
[----:B------:R-:W3:Y:S10]  /*39240*/  LDL.LU R217, [R1+0x584] ;  /* 0x0005840001d97983 */ /* 0x000ef40000300800 */
[----:B------:R-:W0:Y:S01]  /*39250*/  @!P3 LDC.64 R8, c[0x0][0x5c0] ;  /* 0x00017000ff08bb82 */ /* 0x000e220000000a00 */
[----:B------:R-:W-:-:S05]  /*39260*/  F2FP.SATFINITE.E4M3.F32.PACK_AB_MERGE_C R4, RZ, R4, RZ ;  /* 0x00000004ff04723e */ /* 0x000fca00048070ff */
[----:B------:R4:W-:Y:S02]  /*39270*/  @!P1 STG.E.U8 desc[UR20][R146.64+0x9], R4 ;  /* 0x0000090492009986 */ /* 0x0009e4000c101114 */
[----:B----4-:R-:W-:Y:S02]  /*39280*/  FMUL R4, R216, UR23 ;  /* 0x00000017d8047c20 */ /* 0x010fe40008400000 */
[----:B------:R-:W4:Y:S01]  /*39290*/  LDL.LU R216, [R1+0x588] ;  /* 0x0005880001d87983 */ /* 0x000f220000300800 */
[----:B0-----:R-:W-:-:S03]  /*392a0*/  @!P3 IADD3 R8, P6, R109, R8, RZ ;  /* 0x000000086d08b210 */ /* 0x001fc60007fde0ff */
[----:B------:R-:W4:Y:S01]  /*392b0*/  LDL.LU R220, [R1+0x58c] ;  /* 0x00058c0001dc7983 */ /* 0x000f220000300800 */
[----:B------:R-:W-:Y:S01]  /*392c0*/  F2FP.SATFINITE.E4M3.F32.PACK_AB_MERGE_C R4, RZ, R4, RZ ;  /* 0x00000004ff04723e */ /* 0x000fe200048070ff */
[----:B------:R-:W-:-:S05]  /*392d0*/  @!P3 IMAD.X R9, R113, 0x1, R9, P6 ;  /* 0x000000017109b824 */ /* 0x000fca00030e0609 */
[----:B------:R0:W-:Y:S01]  /*392e0*/  @!P3 STG.E.U8 desc[UR20][R8.64+0x8], R4 ;  /* 0x000008040800b986 */ /* 0x0001e2000c101114 */
[----:B------:R-:W-:-:S13]  /*392f0*/  LOP3.LUT P2, RZ, R6, 0x100, RZ, 0xc0, !PT ;  /* 0x0000010006ff7812 */ /* 0x000fda000784c0ff */
[----:B0-----:R-:W0:Y:S01]  /*39300*/  @!P2 LDC.64 R8, c[0x0][0x5c0] ;  /* 0x00017000ff08ab82 */ /* 0x001e220000000a00 */
[----:B--2---:R-:W-:Y:S02]  /*39310*/  FMUL R4, R215, UR23 ;  /* 0x00000017d7047c20 */ /* 0x004fe40008400000 */
[----:B------:R-:W2:Y:S01]  /*39320*/  LDL.LU R215, [R1+0x590] ;  /* 0x0005900001d77983 */ /* 0x000ea20000300800 */
[----:B0-----:R-:W-:-:S05]  /*39330*/  @!P2 IADD3 R8, P6, R42, R8, RZ ;  /* 0x000000082a08a210 */ /* 0x001fca0007fde0ff */
[----:B------:R-:W-:Y:S01]  /*39340*/  @!P2 IMAD.X R9, R43, 0x1, R9, P6 ;  /* 0x000000012b09a824 */ /* 0x000fe200030e0609 */
[----:B------:R-:W-:Y:S02]  /*39350*/  LOP3.LUT P6, RZ, R6, 0x100, RZ, 0xc0, !PT ;  /* 0x0000010006ff7812 */ /* 0x000fe400078cc0ff */
[----:B------:R-:W-:-:S11]  /*39360*/  F2FP.SATFINITE.E4M3.F32.PACK_AB_MERGE_C R4, RZ, R4, RZ ;  /* 0x00000004ff04723e */ /* 0x000fd600048070ff */
[----:B------:R0:W-:Y:S01]  /*39370*/  @!P6 STG.E.U8 desc[UR20][R8.64+0x9], R4 ;  /* 0x000009040800e986 */ /* 0x0001e2000c101114 */
[----:B------:R-:W-:Y:S01]  /*39380*/  LOP3.LUT P0, RZ, R6, 0x80, RZ, 0xc0, !PT ;  /* 0x0000008006ff7812 */ /* 0x000fe2000780c0ff */
[----:B0-----:R-:W-:Y:S02]  /*39390*/  FMUL R4, R219, UR23 ;  /* 0x00000017db047c20 */ /* 0x001fe40008400000 */
[----:B------:R-:W2:Y:S01]  /*393a0*/  LDL.LU R219, [R1+0x594] ;  /* 0x0005940001db7983 */ /* 0x000ea20000300800 */
[----:B------:R-:W-:-:S09]  /*393b0*/  LOP3.LUT P2, RZ, R0, 0x800000, RZ, 0xc0, !PT ;  /* 0x0080000000ff7812 */ /* 0x000fd2000784c0ff */
[----:B------:R-:W0:Y:S01]  /*393c0*/  @!P0 LDC.64 R8, c[0x0][0x5c0] ;  /* 0x00017000ff088b82 */ /* 0x000e220000000a00 */
[----:B------:R-:W-:Y:S02]  /*393d0*/  F2FP.SATFINITE.E4M3.F32.PACK_AB_MERGE_C R4, RZ, R4, RZ ;  /* 0x00000004ff04723e */ /* 0x000fe400048070ff */
[----:B------:R-:W-:-:S03]  /*393e0*/  LOP3.LUT P5, RZ, R0, 0x8, RZ, 0xc0, !PT ;  /* 0x0000000800ff7812 */ /* 0x000fc600078ac0ff */
[----:B------:R3:W-:Y:S02]  /*393f0*/  @!P2 STG.E.U8 desc[UR20][R148.64+0x10], R4 ;  /* 0x000010049400a986 */ /* 0x0007e4000c101114 */
[----:B---3--:R-:W-:Y:S02]  /*39400*/  FMUL R4, R218, UR23 ;  /* 0x00000017da047c20 */ /* 0x008fe40008400000 */
[----:B------:R-:W3:Y:S03]  /*39410*/  LDL.LU R218, [R1+0x598] ;  /* 0x0005980001da7983 */ /* 0x000ee60000300800 */
[----:B------:R-:W-:Y:S02]  /*39420*/  F2FP.SATFINITE.E4M3.F32.PACK_AB_MERGE_C R4, RZ, R4, RZ ;  /* 0x00000004ff04723e */ /* 0x000fe400048070ff */
[----:B------:R-:W-:Y:S02]  /*39430*/  LOP3.LUT P4, RZ, R6, 0x40, RZ, 0xc0, !PT ;  /* 0x0000004006ff7812 */ /* 0x000fe4000788c0ff */
[----:B0-----:R-:W-:Y:S01]  /*39440*/  @!P0 IADD3 R8, P6, R14, R8, RZ ;  /* 0x000000080e088210 */ /* 0x001fe20007fde0ff */
[----:B------:R0:W-:Y:S04]  /*39450*/  @!P5 STG.E.U8 desc[UR20][R144.64+0x11], R4 ;  /* 0x000011049000d986 */ /* 0x0001e8000c101114 */
[----:B------:R-:W-:-:S02]  /*39460*/  @!P0 IMAD.X R9, R116, 0x1, R9, P6 ;  /* 0x0000000174098824 */ /* 0x000fc400030e0609 */
[----:B0-----:R-:W-:Y:S02]  /*39470*/  FMUL R4, R217, UR23 ;  /* 0x00000017d9047c20 */ /* 0x001fe40008400000 */
[----:B------:R-:W3:Y:S03]  /*39480*/  LDL.LU R217, [R1+0x59c] ;  /* 0x00059c0001d97983 */ /* 0x000ee60000300800 */
[----:B------:R-:W-:-:S05]  /*39490*/  F2FP.SATFINITE.E4M3.F32.PACK_AB_MERGE_C R4, RZ, R4, RZ ;  /* 0x00000004ff04723e */ /* 0x000fca00048070ff */
[----:B------:R0:W-:Y:S02]  /*394a0*/  @!P0 STG.E.U8 desc[UR20][R8.64+0x10], R4 ;  /* 0x0000100408008986 */ /* 0x0001e4000c101114 */
[----:B0-----:R-:W0:Y:S01]  /*394b0*/  @!P4 LDC.64 R8, c[0x0][0x5c0] ;  /* 0x00017000ff08cb82 */ /* 0x001e220000000a00 */
[----:B----4-:R-:W-:Y:S02]  /*394c0*/  FMUL R4, R216, UR23 ;  /* 0x00000017d8047c20 */ /* 0x010fe40008400000 */
[----:B------:R-:W4:Y:S03]  /*394d0*/  LDL.LU R216, [R1+0x5a0] ;  /* 0x0005a00001d87983 */ /* 0x000f260000300800 */
[----:B------:R-:W-:Y:S02]  /*394e0*/  F2FP.SATFINITE.E4M3.F32.PACK_AB_MERGE_C R4, RZ, R4, RZ ;  /* 0x00000004ff04723e */ /* 0x000fe400048070ff */
[----:B0-----:R-:W-:-:S05]  /*394f0*/  @!P4 IADD3 R8, P6, R18, R8, RZ ;  /* 0x000000081208c210 */ /* 0x001fca0007fde0ff */
[----:B------:R-:W-:Y:S01]  /*39500*/  @!P4 IMAD.X R9, R117, 0x1, R9, P6 ;  /* 0x000000017509c824 */ /* 0x000fe200030e0609 */
[----:B------:R-:W-:-:S04]  /*39510*/  LOP3.LUT P6, RZ, R0, 0x4, RZ, 0xc0, !PT ;  /* 0x0000000400ff7812 */ /* 0x000fc800078cc0ff */
[----:B------:R0:W-:Y:S02]  /*39520*/  @!P4 STG.E.U8 desc[UR20][R8.64+0x11], R4 ;  /* 0x000011040800c986 */ /* 0x0001e4000c101114 */
[----:B0-----:R-:W-:-:S05]  /*39530*/  FMUL R4, R220, UR23 ;  /* 0x00000017dc047c20 */ /* 0x001fca0008400000 */
[----:B------:R-:W-:-:S05]  /*39540*/  F2FP.SATFINITE.E4M3.F32.PACK_AB_MERGE_C R4, RZ, R4, RZ ;  /* 0x00000004ff04723e */ /* 0x000fca00048070ff */
[----:B------:R2:W-:Y:S02]  /*39550*/  @!P6 STG.E.U8 desc[UR20][R142.64+0x18], R4 ;  /* 0x000018048e00e986 */ /* 0x0005e4000c101114 */
[----:B--2---:R-:W-:Y:S02]  /*39560*/  FMUL R4, R215, UR23 ;  /* 0x00000017d7047c20 */ /* 0x004fe40008400000 */
[----:B------:R-:W2:Y:S01]  /*39570*/  LDL.LU R215, [R1+0x5a4] ;  /* 0x0005a40001d77983 */ /* 0x000ea20000300800 */
[----:B------:R-:W-:Y:S02]  /*39580*/  LOP3.LUT P3, RZ, R6, 0x20, RZ, 0xc0, !PT ;  /* 0x0000002006ff7812 */ /* 0x000fe4000786c0ff */
[----:B------:R-:W-:-:S11]  /*39590*/  LOP3.LUT P1, RZ, R0, 0x1, RZ, 0xc0, !PT ;  /* 0x0000000100ff7812 */ /* 0x000fd6000782c0ff */
[----:B------:R-:W0:Y:S01]  /*395a0*/  @!P3 LDC.64 R8, c[0x0][0x5c0] ;  /* 0x00017000ff08bb82 */ /* 0x000e220000000a00 */
[----:B------:R-:W-:Y:S02]  /*395b0*/  F2FP.SATFINITE.E4M3.F32.PACK_AB_MERGE_C R4, RZ, R4, RZ ;  /* 0x00000004ff04723e */ /* 0x000fe400048070ff */
[----:B------:R-:W-:-:S03]  /*395c0*/  LOP3.LUT P5, RZ, R6, 0x10, RZ, 0xc0, !PT ;  /* 0x0000001006ff7812 */ /* 0x000fc600078ac0ff */
[----:B------:R1:W-:Y:S02]  /*395d0*/  @!P1 STG.E.U8 desc[UR20][R134.64+0x19], R4 ;  /* 0x0000190486009986 */ /* 0x0003e4000c101114 */
[----:B-1----:R-:W-:Y:S01]  /*395e0*/  FMUL R4, R219, UR23 ;  /* 0x00000017db047c20 */ /* 0x002fe20008400000 */
[----:B0-----:R-:W-:-:S04]  /*395f0*/  @!P3 IADD3 R8, P6, R124, R8, RZ ;  /* 0x000000087c08b210 */ /* 0x001fc80007fde0ff */
[----:B------:R-:W-:Y:S01]  /*39600*/  F2FP.SATFINITE.E4M3.F32.PACK_AB_MERGE_C R4, RZ, R4, RZ ;  /* 0x00000004ff04723e */ /* 0x000fe200048070ff */
[----:B------:R-:W-:-:S05]  /*39610*/  @!P3 IMAD.X R9, R125, 0x1, R9, P6 ;  /* 0x000000017d09b824 */ /* 0x000fca00030e0609 */
[----:B------:R0:W-:Y:S02]  /*39620*/  @!P3 STG.E.U8 desc[UR20][R8.64+0x18], R4 ;  /* 0x000018040800b986 */ /* 0x0001e4000c101114 */
[----:B0-----:R-:W0:Y:S01]  /*39630*/  @!P5 LDC.64 R8, c[0x0][0x5c0] ;  /* 0x00017000ff08db82 */ /* 0x001e220000000a00 */
[----:B---3--:R-:W-:Y:S02]  /*39640*/  FMUL R4, R218, UR23 ;  /* 0x00000017da047c20 */ /* 0x008fe40008400000 */
[----:B------:R-:W3:Y:S04]  /*39650*/  LDL.LU R218, [R1+0x5a8] ;  /* 0x0005a80001da7983 */ /* 0x000ee80000300800 */
[----:B------:R-:W3:Y:S01]  /*39660*/  LDL.LU R220, [R1+0x5ac] ;  /* 0x0005ac0001dc7983 */ /* 0x000ee20000300800 */
[----:B------:R-:W-:-:S02]  /*39670*/  F2FP.SATFINITE.E4M3.F32.PACK_AB_MERGE_C R4, RZ, R4, RZ ;  /* 0x00000004ff04723e */ /* 0x000fc400048070ff */
[----:B0-----:R-:W-:-:S05]  /*39680*/  @!P5 IADD3 R8, P6, R130, R8, RZ ;  /* 0x000000088208d210 */ /* 0x001fca0007fde0ff */
[----:B------:R-:W-:-:S05]  /*39690*/  @!P5 IMAD.X R9, R131, 0x1, R9, P6 ;  /* 0x000000018309d824 */ /* 0x000fca00030e0609 */
[----:B------:R0:W-:Y:S02]  /*396a0*/  @!P5 STG.E.U8 desc[UR20][R8.64+0x19], R4 ;  /* 0x000019040800d986 */ /* 0x0001e4000c101114 */
[----:B0-----:R-:W-:Y:S02]  /*396b0*/  FMUL R4, R217, UR23 ;  /* 0x00000017d9047c20 */ /* 0x001fe40008400000 */
[----:B------:R-:W3:Y:S01]  /*396c0*/  LDL.LU R217, [R1+0x5b0] ;  /* 0x0005b00001d97983 */ /* 0x000ee20000300800 */
[C---:B------:R-:W-:Y:S02]  /*396d0*/  LOP3.LUT P2, RZ, R7.reuse, 0x40000000, RZ, 0xc0, !PT ;  /* 0x4000000007ff7812 */ /* 0x040fe4000784c0ff */
[----:B------:R-:W-:Y:S02]  /*396e0*/  F2FP.SATFINITE.E4M3.F32.PACK_AB_MERGE_C R4, RZ, R4, RZ ;  /* 0x00000004ff04723e */ /* 0x000fe400048070ff */
[----:B------:R-:W-:-:S09]  /*396f0*/  LOP3.LUT P0, RZ, R7, 0x20000000, RZ, 0xc0, !PT ;  /* 0x2000000007ff7812 */ /* 0x000fd2000780c0ff */
[----:B------:R4:W-:Y:S02]  /*39700*/  @!P2 STG.E.U8 desc[UR20][R140.64+0x20], R4 ;  /* 0x000020048c00a986 */ /* 0x0009e4000c101114 */
[----:B----4-:R-:W-:Y:S02]  /*39710*/  FMUL R4, R216, UR23 ;  /* 0x00000017d8047c20 */ /* 0x010fe40008400000 */
[----:B------:R-:W4:Y:S03]  /*39720*/  LDL.LU R216, [R1+0x5b4] ;  /* 0x0005b40001d87983 */ /* 0x000f260000300800 */
[----:B------:R-:W-:-:S05]  /*39730*/  F2FP.SATFINITE.E4M3.F32.PACK_AB_MERGE_C R4, RZ, R4, RZ ;  /* 0x00000004ff04723e */ /* 0x000fca00048070ff */
[----:B------:R2:W-:Y:S01]  /*39740*/  @!P0 STG.E.U8 desc[UR20][R128.64+0x21], R4 ;  /* 0x0000210480008986 */ /* 0x0005e2000c101114 */
[----:B------:R-:W-:Y:S02]  /*39750*/  LOP3.LUT P4, RZ, R6, 0x8, RZ, 0xc0, !PT ;  /* 0x0000000806ff7812 */ /* 0x000fe4000788c0ff */
[----:B------:R-:W-:-:S11]  /*39760*/  LOP3.LUT P3, RZ, R7, 0x4000000, RZ, 0xc0, !PT ;  /* 0x0400000007ff7812 */ /* 0x000fd6000786c0ff */
[----:B------:R-:W0:Y:S01]  /*39770*/  @!P4 LDC.64 R8, c[0x0][0x5c0] ;  /* 0x00017000ff08cb82 */ /* 0x000e220000000a00 */
[----:B--2---:R-:W-:Y:S02]  /*39780*/  FMUL R4, R215, UR23 ;  /* 0x00000017d7047c20 */ /* 0x004fe40008400000 */
[----:B------:R-:W2:Y:S01]  /*39790*/  LDL.LU R215, [R1+0x5b8] ;  /* 0x0005b80001d77983 */ /* 0x000ea20000300800 */
[----:B------:R-:W-:Y:S02]  /*397a0*/  LOP3.LUT R0, R0, 0xffbfffff, RZ, 0xc0, !PT ;  /* 0xffbfffff00007812 */ /* 0x000fe400078ec0ff */
[----:B0-----:R-:W-:Y:S01]  /*397b0*/  @!P4 IADD3 R8, P6, R11, R8, RZ ;  /* 0x000000080b08c210 */ /* 0x001fe20007fde0ff */
[----:B------:R-:W2:Y:S01]  /*397c0*/  LDL.LU R219, [R1+0x5bc] ;  /* 0x0005bc0001db7983 */ /* 0x000ea20000300800 */
[----:B------:R-:W-:Y:S02]  /*397d0*/  @P3 LOP3.LUT R0, R0, 0x400000, RZ, 0xfc, !PT ;  /* 0x0040000000003812 */ /* 0x000fe400078efcff */
[----:B------:R-:W-:Y:S01]  /*397e0*/  LOP3.LUT P3, RZ, R6, 0x4, RZ, 0xc0, !PT ;  /* 0x0000000406ff7812 */ /* 0x000fe2000786c0ff */
[----:B------:R-:W-:Y:S01]  /*397f0*/  @!P4 IMAD.X R9, R156, 0x1, R9, P6 ;  /* 0x000000019c09c824 */ /* 0x000fe200030e0609 */
[----:B------:R-:W-:-:S05]  /*39800*/  F2FP.SATFINITE.E4M3.F32.PACK_AB_MERGE_C R4, RZ, R4, RZ ;  /* 0x00000004ff04723e */ /* 0x000fca00048070ff */
[----:B------:R0:W-:Y:S06]  /*39810*/  @!P4 STG.E.U8 desc[UR20][R8.64+0x20], R4 ;  /* 0x000020040800c986 */ /* 0x0001ec000c101114 */
[----:B0-----:R-:W0:Y:S01]  /*39820*/  @!P3 LDC.64 R8, c[0x0][0x5c0] ;  /* 0x00017000ff08bb82 */ /* 0x001e220000000a00 */
[----:B------:R-:W-:Y:S02]  /*39830*/  LOP3.LUT P2, RZ, R7, 0x1000000, RZ, 0xc0, !PT ;  /* 0x0100000007ff7812 */ /* 0x000fe4000784c0ff */
[----:B------:R-:W-:Y:S02]  /*39840*/  LOP3.LUT R0, R0, 0xffdfffff, RZ, 0xc0, !PT ;  /* 0xffdfffff00007812 */ /* 0x000fe400078ec0ff */
[----:B0-----:R-:W-:-:S05]  /*39850*/  @!P3 IADD3 R8, P6, R10, R8, RZ ;  /* 0x000000080a08b210 */ /* 0x001fca0007fde0ff */
[----:B------:R-:W-:Y:S01]  /*39860*/  @!P3 IMAD.X R9, R48, 0x1, R9, P6 ;  /* 0x000000013009b824 */ /* 0x000fe200030e0609 */
[----:B------:R-:W-:Y:S01]  /*39870*/  LOP3.LUT P6, RZ, R6, 0x4, RZ, 0xc0, !PT ;  /* 0x0000000406ff7812 */ /* 0x000fe200078cc0ff */
[----:B---3--:R-:W-:Y:S02]  /*39880*/  FMUL R4, R218, UR23 ;  /* 0x00000017da047c20 */ /* 0x008fe40008400000 */
[----:B------:R-:W-:Y:S01]  /*39890*/  @P2 LOP3.LUT R0, R0, 0x200000, RZ, 0xfc, !PT ;  /* 0x0020000000002812 */ /* 0x000fe200078efcff */
[----:B------:R-:W3:Y:S02]  /*398a0*/  LDL.LU R218, [R1+0x5c0] ;  /* 0x0005c00001da7983 */ /* 0x000ee40000300800 */
[----:B------:R-:W-:Y:S02]  /*398b0*/  F2FP.SATFINITE.E4M3.F32.PACK_AB_MERGE_C R4, RZ, R4, RZ ;  /* 0x00000004ff04723e */ /* 0x000fe400048070ff */
[----:B------:R-:W-:-:S05]  /*398c0*/  LOP3.LUT P3, RZ, R0, 0x400000, RZ, 0xc0, !PT ;  /* 0x0040000000ff7812 */ /* 0x000fca000786c0ff */
[----:B------:R0:W-:Y:S02]  /*398d0*/  @!P6 STG.E.U8 desc[UR20][R8.64+0x21], R4 ;  /* 0x000021040800e986 */ /* 0x0001e4000c101114 */
[----:B0-----:R-:W-:-:S05]  /*398e0*/  FMUL R4, R220, UR23 ;  /* 0x00000017dc047c20 */ /* 0x001fca0008400000 */
[----:B------:R-:W-:-:S05]  /*398f0*/  F2FP.SATFINITE.E4M3.F32.PACK_AB_MERGE_C R4, RZ, R4, RZ ;  /* 0x00000004ff04723e */ /* 0x000fca00048070ff */
[----:B------:R0:W-:Y:S01]  /*39900*/  @!P3 STG.E.U8 desc[UR20][R122.64+0x28], R4 ;  /* 0x000028047a00b986 */ /* 0x0001e2000c101114 */
[----:B------:R-:W-:Y:S02]  /*39910*/  LOP3.LUT P5, RZ, R6, 0x2, RZ, 0xc0, !PT ;  /* 0x0000000206ff7812 */ /* 0x000fe400078ac0ff */
[----:B------:R-:W-:-:S11]  /*39920*/  LOP3.LUT P1, RZ, R7, 0x2000000, RZ, 0xc0, !PT ;  /* 0x0200000007ff7812 */ /* 0x000fd6000782c0ff */
[----:B------:R-:W1:Y:S01]  /*39930*/  @!P5 LDC.64 R8, c[0x0][0x5c0] ;  /* 0x00017000ff08db82 */ /* 0x000e620000000a00 */
[----:B0-----:R-:W-:Y:S02]  /*39940*/  FMUL R4, R217, UR23 ;  /* 0x00000017d9047c20 */ /* 0x001fe40008400000 */
[----:B------:R-:W3:Y:S03]  /*39950*/  LDL.LU R217, [R1+0x5c4] ;  /* 0x0005c40001d97983 */ /* 0x000ee60000300800 */
[----:B------:R-:W-:-:S05]  /*39960*/  F2FP.SATFINITE.E4M3.F32.PACK_AB_MERGE_C R4, RZ, R4, RZ ;  /* 0x00000004ff04723e */ /* 0x000fca00048070ff */
[----:B------:R4:W-:Y:S02]  /*39970*/  @!P1 STG.E.U8 desc[UR20][R118.64+0x29], R4 ;  /* 0x0000290476009986 */ /* 0x0009e4000c101114 */
[----:B----4-:R-:W-:Y:S02]  /*39980*/  FMUL R4, R216, UR23 ;  /* 0x00000017d8047c20 */ /* 0x010fe40008400000 */
[----:B------:R-:W4:Y:S01]  /*39990*/  LDL.LU R216, [R1+0x5c8] ;  /* 0x0005c80001d87983 */ /* 0x000f220000300800 */
[----:B-1----:R-:W-:-:S03]  /*399a0*/  @!P5 IADD3 R8, P6, R15, R8, RZ ;  /* 0x000000080f08d210 */ /* 0x002fc60007fde0ff */
[----:B------:R-:W4:Y:S01]  /*399b0*/  LDL.LU R220, [R1+0x5cc] ;  /* 0x0005cc0001dc7983 */ /* 0x000f220000300800 */
[----:B------:R-:W-:Y:S01]  /*399c0*/  F2FP.SATFINITE.E4M3.F32.PACK_AB_MERGE_C R4, RZ, R4, RZ ;  /* 0x00000004ff04723e */ /* 0x000fe200048070ff */
[----:B------:R-:W-:-:S05]  /*399d0*/  @!P5 IMAD.X R9, R157, 0x1, R9, P6 ;  /* 0x000000019d09d824 */ /* 0x000fca00030e0609 */
[----:B------:R2:W-:Y:S02]  /*399e0*/  @!P5 STG.E.U8 desc[UR20][R8.64+0x28], R4 ;  /* 0x000028040800d986 */ /* 0x0005e4000c101114 */
[----:B--2---:R-:W-:Y:S02]  /*399f0*/  FMUL R4, R215, UR23 ;  /* 0x00000017d7047c20 */ /* 0x004fe40008400000 */
[----:B------:R-:W2:Y:S01]  /*39a00*/  LDL.LU R215, [R1+0x5d0] ;  /* 0x0005d00001d77983 */ /* 0x000ea20000300800 */
[----:B------:R-:W-:-:S13]  /*39a10*/  LOP3.LUT P2, RZ, R5, 0x80000000, RZ, 0xc0, !PT ;  /* 0x8000000005ff7812 */ /* 0x000fda000784c0ff */
[----:B------:R-:W0:Y:S01]  /*39a20*/  @!P2 LDC.64 R8, c[0x0][0x5c0] ;  /* 0x00017000ff08ab82 */ /* 0x000e220000000a00 */
[----:B------:R-:W-:Y:S02]  /*39a30*/  LOP3.LUT P0, RZ, R5, 0x40000000, RZ, 0xc0, !PT ;  /* 0x4000000005ff7812 */ /* 0x000fe4000780c0ff */
[----:B------:R-:W-:Y:S02]  /*39a40*/  F2FP.SATFINITE.E4M3.F32.PACK_AB_MERGE_C R4, RZ, R4, RZ ;  /* 0x00000004ff04723e */ /* 0x000fe400048070ff */
[----:B0-----:R-:W-:-:S05]  /*39a50*/  @!P2 IADD3 R8, P6, R49, R8, RZ ;  /* 0x000000083108a210 */ /* 0x001fca0007fde0ff */
[----:B------:R-:W-:Y:S01]  /*39a60*/  @!P2 IMAD.X R9, R170, 0x1, R9, P6 ;  /* 0x00000001aa09a824 */ /* 0x000fe200030e0609 */
[----:B------:R-:W-:Y:S02]  /*39a70*/  LOP3.LUT P6, RZ, R5, 0x80000000, RZ, 0xc0, !PT ;  /* 0x8000000005ff7812 */ /* 0x000fe400078cc0ff */
[----:B------:R-:W-:-:S11]  /*39a80*/  LOP3.LUT P2, RZ, R0, 0x200000, RZ, 0xc0, !PT ;  /* 0x0020000000ff7812 */ /* 0x000fd6000784c0ff */
[----:B------:R0:W-:Y:S01]  /*39a90*/  @!P6 STG.E.U8 desc[UR20][R8.64+0x29], R4 ;  /* 0x000029040800e986 */ /* 0x0001e2000c101114 */
[----:B------:R-:W-:Y:S01]  /*39aa0*/  LOP3.LUT P4, RZ, R7, 0x800000, RZ, 0xc0, !PT ;  /* 0x0080000007ff7812 */ /* 0x000fe2000788c0ff */
[----:B0-----:R-:W0:Y:S01]  /*39ab0*/  @!P0 LDC.64 R8, c[0x0][0x5c0] ;  /* 0x00017000ff088b82 */ /* 0x001e220000000a00 */
[----:B------:R-:W-:Y:S02]  /*39ac0*/  FMUL R4, R219, UR23 ;  /* 0x00000017db047c20 */ /* 0x000fe40008400000 */
[----:B------:R-:W2:Y:S03]  /*39ad0*/  LDL.LU R219, [R1+0x5d4] ;  /* 0x0005d40001db7983 */ /* 0x000ea60000300800 */
[----:B------:R-:W-:-:S05]  /*39ae0*/  F2FP.SATFINITE.E4M3.F32.PACK_AB_MERGE_C R4, RZ, R4, RZ ;  /* 0x00000004ff04723e */ /* 0x000fca00048070ff */
[----:B------:R3:W-:Y:S01]  /*39af0*/  @!P2 STG.E.U8 desc[UR20][R138.64+0x30], R4 ;  /* 0x000030048a00a986 */ /* 0x0007e2000c101114 */
[----:B------:R-:W-:Y:S01]  /*39b00*/  LOP3.LUT P3, RZ, R5, 0x20000000, RZ, 0xc0, !PT ;  /* 0x2000000005ff7812 */ /* 0x000fe2000786c0ff */
[----:B---3--:R-:W-:-:S05]  /*39b10*/  FMUL R4, R218, UR23 ;  /* 0x00000017da047c20 */ /* 0x008fca0008400000 */
[----:B------:R-:W-:Y:S02]  /*39b20*/  F2FP.SATFINITE.E4M3.F32.PACK_AB_MERGE_C R4, RZ, R4, RZ ;  /* 0x00000004ff04723e */ /* 0x000fe400048070ff */
[----:B0-----:R-:W-:-:S03]  /*39b30*/  @!P0 IADD3 R8, P6, R171, R8, RZ ;  /* 0x00000008ab088210 */ /* 0x001fc60007fde0ff */
[----:B------:R0:W-:Y:S02]  /*39b40*/  @!P4 STG.E.U8 desc[UR20][R126.64+0x31], R4 ;  /* 0x000031047e00c986 */ /* 0x0001e4000c101114 */
[----:B------:R-:W-:Y:S02]  /*39b50*/  @!P0 IMAD.X R9, R174, 0x1, R9, P6 ;  /* 0x00000001ae098824 */ /* 0x000fe400030e0609 */
[----:B0-----:R-:W-:Y:S02]  /*39b60*/  FMUL R4, R217, UR23 ;  /* 0x00000017d9047c20 */ /* 0x001fe40008400000 */
[----:B------:R-:W3:Y:S03]  /*39b70*/  LDL.LU R217, [R1+0x5d8] ;  /* 0x0005d80001d97983 */ /* 0x000ee60000300800 */
[----:B------:R-:W-:Y:S01]  /*39b80*/  F2FP.SATFINITE.E4M3.F32.PACK_AB_MERGE_C R4, RZ, R4, RZ ;  /* 0x00000004ff04723e */ /* 0x000fe200048070ff */
[----:B------:R-:W3:Y:S04]  /*39b90*/  LDL.LU R218, [R1+0x5dc] ;  /* 0x0005dc0001da7983 */ /* 0x000ee80000300800 */
[----:B------:R0:W-:Y:S02]  /*39ba0*/  @!P0 STG.E.U8 desc[UR20][R8.64+0x30], R4 ;  /* 0x0000300408008986 */ /* 0x0001e4000c101114 */
[----:B0-----:R-:W0:Y:S01]  /*39bb0*/  @!P3 LDC.64 R8, c[0x0][0x5c0] ;  /* 0x00017000ff08bb82 */ /* 0x001e220000000a00 */
[----:B----4-:R-:W-:-:S02]  /*39bc0*/  FMUL R4, R216, UR23 ;  /* 0x00000017d8047c20 */ /* 0x010fc40008400000 */
        /* <DEDUP_REMOVED lines=16> */
[----:B------:R1:W-:Y:S01]  /*39cd0*/  @!P1 STG.E.U8 desc[UR20][R120.64+0x39], R4 ;  /* 0x0000390478009986 */ /* 0x0003e2000c101114 */
[----:B0-----:R-:W-:-:S05]  /*39ce0*/  @!P5 IADD3 R8, P6, R168, R8, RZ ;  /* 0x00000008a808d210 */ /* 0x001fca0007fde0ff */
[----:B------:R-:W-:Y:S02]  /*39cf0*/  @!P5 IMAD.X R9, R169, 0x1, R9, P6 ;  /* 0x00000001a909d824 */ /* 0x000fe400030e0609 */
[----:B-1----:R-:W-:-:S05]  /*39d00*/  FMUL R4, R219, UR23 ;  /* 0x00000017db047c20 */ /* 0x002fca0008400000 */
[----:B------:R-:W-:-:S05]  /*39d10*/  F2FP.SATFINITE.E4M3.F32.PACK_AB_MERGE_C R4, RZ, R4, RZ ;  /* 0x00000004ff04723e */ /* 0x000fca00048070ff */
[----:B------:R0:W-:Y:S02]  /*39d20*/  @!P5 STG.E.U8 desc[UR20][R8.64+0x38], R4 ;  /* 0x000038040800d986 */ /* 0x0001e4000c101114 */
[----:B0-----:R-:W0:Y:S01]  /*39d30*/  @!P4 LDC.64 R8, c[0x0][0x5c0] ;  /* 0x00017000ff08cb82 */ /* 0x001e220000000a00 */
[----:B------:R-:W-:Y:S01]  /*39d40*/  LOP3.LUT P2, RZ, R7, 0x40000, RZ, 0xc0, !PT ;  /* 0x0004000007ff7812 */ /* 0x000fe2000784c0ff */
[----:B---3--:R-:W-:Y:S02]  /*39d50*/  FMUL R4, R217, UR23 ;  /* 0x00000017d9047c20 */ /* 0x008fe40008400000 */
[----:B------:R-:W3:Y:S01]  /*39d60*/  LDL.LU R217, [R1+0x5e8] ;  /* 0x0005e80001d97983 */ /* 0x000ee20000300800 */
[----:B0-----:R-:W-:Y:S02]  /*39d70*/  @!P4 IADD3 R8, P6, R54, R8, RZ ;  /* 0x000000083608c210 */ /* 0x001fe40007fde0ff */
[----:B------:R-:W-:Y:S01]  /*39d80*/  F2FP.SATFINITE.E4M3.F32.PACK_AB_MERGE_C R4, RZ, R4, RZ ;  /* 0x00000004ff04723e */ /* 0x000fe200048070ff */
[----:B------:R-:W3:Y:S02]  /*39d90*/  LDL.LU R220, [R1+0x5ec] ;  /* 0x0005ec0001dc7983 */ /* 0x000ee40000300800 */
[----:B------:R-:W-:-:S05]  /*39da0*/  @!P4 IMAD.X R9, R55, 0x1, R9, P6 ;  /* 0x000000013709c824 */ /* 0x000fca00030e0609 */
[----:B------:R0:W-:Y:S01]  /*39db0*/  @!P4 STG.E.U8 desc[UR20][R8.64+0x39], R4 ;  /* 0x000039040800c986 */ /* 0x0001e2000c101114 */
[----:B------:R-:W-:Y:S01]  /*39dc0*/  LOP3.LUT P0, RZ, R7, 0x20000, RZ, 0xc0, !PT ;  /* 0x0002000007ff7812 */ /* 0x000fe2000780c0ff */
[----:B0-----:R-:W-:-:S05]  /*39dd0*/  FMUL R4, R218, UR23 ;  /* 0x00000017da047c20 */ /* 0x001fca0008400000 */
[----:B------:R-:W-:-:S05]  /*39de0*/  F2FP.SATFINITE.E4M3.F32.PACK_AB_MERGE_C R4, RZ, R4, RZ ;  /* 0x00000004ff04723e */ /* 0x000fca00048070ff */
[----:B------:R4:W-:Y:S02]  /*39df0*/  @!P2 STG.E.U8 desc[UR20][R136.64+0x40], R4 ;  /* 0x000040048800a986 */ /* 0x0009e4000c101114 */
[----:B----4-:R-:W-:Y:S02]  /*39e00*/  FMUL R4, R216, UR23 ;  /* 0x00000017d8047c20 */ /* 0x010fe40008400000 */
[----:B------:R-:W4:Y:S03]  /*39e10*/  LDL.LU R216, [R1+0x5f0] ;  /* 0x0005f00001d87983 */ /* 0x000f260000300800 */
[----:B------:R-:W-:-:S05]  /*39e20*/  F2FP.SATFINITE.E4M3.F32.PACK_AB_MERGE_C R4, RZ, R4, RZ ;  /* 0x00000004ff04723e */ /* 0x000fca00048070ff */
[----:B------:R2:W-:Y:S02]  /*39e30*/  @!P0 STG.E.U8 desc[UR20][R114.64+0x41], R4 ;  /* 0x0000410472008986 */ /* 0x0005e4000c101114 */
[----:B--2---:R-:W-:Y:S02]  /*39e40*/  FMUL R4, R215, UR23 ;  /* 0x00000017d7047c20 */ /* 0x004fe40008400000 */
[----:B------:R-:W2:Y:S01]  /*39e50*/  LDL.LU R215, [R1+0x5f4] ;  /* 0x0005f40001d77983 */ /* 0x000ea20000300800 */
[----:B------:R-:W-:Y:S02]  /*39e60*/  LOP3.LUT P3, RZ, R5, 0x4000000, RZ, 0xc0, !PT ;  /* 0x0400000005ff7812 */ /* 0x000fe4000786c0ff */
[----:B------:R-:W-:Y:S01]  /*39e70*/  LOP3.LUT P5, RZ, R7, 0x4000, RZ, 0xc0, !PT ;  /* 0x0000400007ff7812 */ /* 0x000fe200078ac0ff */
[----:B------:R-:W2:Y:S01]  /*39e80*/  LDL.LU R218, [R1+0x5f8] ;  /* 0x0005f80001da7983 */ /* 0x000ea20000300800 */
[----:B------:R-:W-:Y:S02]  /*39e90*/  LOP3.LUT R0, R0, 0xffefffff, RZ, 0xc0, !PT ;  /* 0xffefffff00007812 */ /* 0x000fe400078ec0ff */
[----:B------:R-:W-:Y:S01]  /*39ea0*/  F2FP.SATFINITE.E4M3.F32.PACK_AB_MERGE_C R4, RZ, R4, RZ ;  /* 0x00000004ff04723e */ /* 0x000fe200048070ff */
[----:B------:R-:W2:Y:S06]  /*39eb0*/  LDL.LU R219, [R1+0x5fc] ;  /* 0x0005fc0001db7983 */ /* 0x000eac0000300800 */
[----:B------:R-:W0:Y:S02]  /*39ec0*/  @!P3 LDC.64 R8, c[0x0][0x5c0] ;  /* 0x00017000ff08bb82 */ /* 0x000e240000000a00 */
[----:B------:R-:W-:-:S02]  /*39ed0*/  @P5 LOP3.LUT R0, R0, 0x100000, RZ, 0xfc, !PT ;  /* 0x0010000000005812 */ /* 0x000fc400078efcff */
[----:B------:R-:W-:Y:S02]  /*39ee0*/  LOP3.LUT P5, RZ, R5, 0x2000000, RZ, 0xc0, !PT ;  /* 0x0200000005ff7812 */ /* 0x000fe400078ac0ff */
[----:B0-----:R-:W-:-:S05]  /*39ef0*/  @!P3 IADD3 R8, P6, R64, R8, RZ ;  /* 0x000000084008b210 */ /* 0x001fca0007fde0ff */
[----:B------:R-:W-:-:S05]  /*39f00*/  @!P3 IMAD.X R9, R181, 0x1, R9, P6 ;  /* 0x00000001b509b824 */ /* 0x000fca00030e0609 */
[----:B------:R0:W-:Y:S02]  /*39f10*/  @!P3 STG.E.U8 desc[UR20][R8.64+0x40], R4 ;  /* 0x000040040800b986 */ /* 0x0001e4000c101114 */
[----:B0-----:R-:W0:Y:S01]  /*39f20*/  @!P5 LDC.64 R8, c[0x0][0x5c0] ;  /* 0x00017000ff08db82 */ /* 0x001e220000000a00 */
[----:B------:R-:W-:Y:S02]  /*39f30*/  LOP3.LUT P2, RZ, R7, 0x1000, RZ, 0xc0, !PT ;  /* 0x0000100007ff7812 */ /* 0x000fe4000784c0ff */
[----:B------:R-:W-:Y:S02]  /*39f40*/  LOP3.LUT R0, R0, 0xfff7ffff, RZ, 0xc0, !PT ;  /* 0xfff7ffff00007812 */ /* 0x000fe400078ec0ff */
[----:B0-----:R-:W-:-:S05]  /*39f50*/  @!P5 IADD3 R8, P6, R65, R8, RZ ;  /* 0x000000084108d210 */ /* 0x001fca0007fde0ff */
[----:B------:R-:W-:Y:S01]  /*39f60*/  @!P5 IMAD.X R9, R182, 0x1, R9, P6 ;  /* 0x00000001b609d824 */ /* 0x000fe200030e0609 */
[----:B------:R-:W-:-:S03]  /*39f70*/  LOP3.LUT P6, RZ, R5, 0x2000000, RZ, 0xc0, !PT ;  /* 0x0200000005ff7812 */ /* 0x000fc600078cc0ff */
[----:B------:R-:W-:Y:S01]  /*39f80*/  @P2 LOP3.LUT R0, R0, 0x80000, RZ, 0xfc, !PT ;  /* 0x0008000000002812 */ /* 0x000fe200078efcff */
[----:B---3--:R-:W-:Y:S02]  /*39f90*/  FMUL R4, R217, UR23 ;  /* 0x00000017d9047c20 */ /* 0x008fe40008400000 */
[----:B------:R-:W3:Y:S03]  /*39fa0*/  LDL.LU R217, [R1+0x600] ;  /* 0x0006000001d97983 */ /* 0x000ee60000300800 */
[----:B------:R-:W-:Y:S02]  /*39fb0*/  F2FP.SATFINITE.E4M3.F32.PACK_AB_MERGE_C R4, RZ, R4, RZ ;  /* 0x00000004ff04723e */ /* 0x000fe400048070ff */
[----:B------:R-:W-:-:S03]  /*39fc0*/  LOP3.LUT P5, RZ, R0, 0x100000, RZ, 0xc0, !PT ;  /* 0x0010000000ff7812 */ /* 0x000fc600078ac0ff */
        /* <DEDUP_REMOVED lines=11> */
[C---:B------:R-:W-:Y:S02]  /*3a080*/  LOP3.LUT P4, RZ, R5.reuse, 0x1000000, RZ, 0xc0, !PT ;  /* 0x0100000005ff7812 */ /* 0x040fe4000788c0ff */
[----:B------:R-:W-:Y:S01]  /*3a090*/  LOP3.LUT P2, RZ, R5, 0x800000, RZ, 0xc0, !PT ;  /* 0x0080000005ff7812 */ /* 0x000fe2000784c0ff */
[----:B------:R-:W2:Y:S10]  /*3a0a0*/  LDL.LU R220, [R1+0x60c] ;  /* 0x00060c0001dc7983 */ /* 0x000eb40000300800 */
[----:B------:R-:W0:Y:S01]  /*3a0b0*/  @!P4 LDC.64 R8, c[0x0][0x5c0] ;  /* 0x00017000ff08cb82 */ /* 0x000e220000000a00 */
[----:B------:R-:W-:-:S02]  /*3a0c0*/  F2FP.SATFINITE.E4M3.F32.PACK_AB_MERGE_C R4, RZ, R4, RZ ;  /* 0x00000004ff04723e */ /* 0x000fc400048070ff */
[----:B0-----:R-:W-:-:S05]  /*3a0d0*/  @!P4 IADD3 R8, P6, R183, R8, RZ ;  /* 0x00000008b708c210 */ /* 0x001fca0007fde0ff */
[----:B------:R-:W-:-:S05]  /*3a0e0*/  @!P4 IMAD.X R9, R186, 0x1, R9, P6 ;  /* 0x00000001ba09c824 */ /* 0x000fca00030e0609 */
[----:B------:R0:W-:Y:S02]  /*3a0f0*/  @!P4 STG.E.U8 desc[UR20][R8.64+0x48], R4 ;  /* 0x000048040800c986 */ /* 0x0001e4000c101114 */
[----:B0-----:R-:W0:Y:S01]  /*3a100*/  @!P2 LDC.64 R8, c[0x0][0x5c0] ;  /* 0x00017000ff08ab82 */ /* 0x001e220000000a00 */
[----:B------:R-:W-:Y:S02]  /*3a110*/  FMUL R4, R218, UR23 ;  /* 0x00000017da047c20 */ /* 0x000fe40008400000 */
[----:B------:R-:W2:Y:S03]  /*3a120*/  LDL.LU R218, [R1+0x610] ;  /* 0x0006100001da7983 */ /* 0x000ea60000300800 */
[----:B------:R-:W-:Y:S02]  /*3a130*/  F2FP.SATFINITE.E4M3.F32.PACK_AB_MERGE_C R4, RZ, R4, RZ ;  /* 0x00000004ff04723e */ /* 0x000fe400048070ff */
[----:B0-----:R-:W-:-:S05]  /*3a140*/  @!P2 IADD3 R8, P6, R189, R8, RZ ;  /* 0x00000008bd08a210 */ /* 0x001fca0007fde0ff */
[----:B------:R-:W-:Y:S01]  /*3a150*/  @!P2 IMAD.X R9, R191, 0x1, R9, P6 ;  /* 0x00000001bf09a824 */ /* 0x000fe200030e0609 */
[----:B------:R-:W-:Y:S02]  /*3a160*/  LOP3.LUT P6, RZ, R5, 0x800000, RZ, 0xc0, !PT ;  /* 0x0080000005ff7812 */ /* 0x000fe400078cc0ff */
[----:B------:R-:W-:-:S11]  /*3a170*/  LOP3.LUT P2, RZ, R0, 0x80000, RZ, 0xc0, !PT ;  /* 0x0008000000ff7812 */ /* 0x000fd6000784c0ff */
[----:B------:R0:W-:Y:S01]  /*3a180*/  @!P6 STG.E.U8 desc[UR20][R8.64+0x49], R4 ;  /* 0x000049040800e986 */ /* 0x0001e2000c101114 */
[----:B------:R-:W-:Y:S01]  /*3a190*/  LOP3.LUT P3, RZ, R5, 0x400000, RZ, 0xc0, !PT ;  /* 0x0040000005ff7812 */ /* 0x000fe2000786c0ff */
[----:B0-----:R-:W-:-:S12]  /*3a1a0*/  FMUL R4, R219, UR23 ;  /* 0x00000017db047c20 */ /* 0x001fd80008400000 */
[----:B------:R-:W0:Y:S01]  /*3a1b0*/  @!P3 LDC.64 R8, c[0x0][0x5c0] ;  /* 0x00017000ff08bb82 */ /* 0x000e220000000a00 */
[----:B------:R-:W-:-:S05]  /*3a1c0*/  F2FP.SATFINITE.E4M3.F32.PACK_AB_MERGE_C R4, RZ, R4, RZ ;  /* 0x00000004ff04723e */ /* 0x000fca00048070ff */
[----:B------:R3:W-:Y:S02]  /*3a1d0*/  @!P2 STG.E.U8 desc[UR20][R104.64+0x50], R4 ;  /* 0x000050046800a986 */ /* 0x0007e4000c101114 */
[----:B---3--:R-:W-:Y:S02]  /*3a1e0*/  FMUL R4, R217, UR23 ;  /* 0x00000017d9047c20 */ /* 0x008fe40008400000 */
[----:B------:R-:W3:Y:S01]  /*3a1f0*/  LDL.LU R217, [R1+0x614] ;  /* 0x0006140001d97983 */ /* 0x000ee20000300800 */
[----:B------:R-:W-:Y:S02]  /*3a200*/  LOP3.LUT P0, RZ, R7, 0x800, RZ, 0xc0, !PT ;  /* 0x0000080007ff7812 */ /* 0x000fe4000780c0ff */
[----:B------:R-:W-:Y:S01]  /*3a210*/  F2FP.SATFINITE.E4M3.F32.PACK_AB_MERGE_C R4, RZ, R4, RZ ;  /* 0x00000004ff04723e */ /* 0x000fe200048070ff */
[----:B------:R-:W3:Y:S01]  /*3a220*/  LDL.LU R219, [R1+0x618] ;  /* 0x0006180001db7983 */ /* 0x000ee20000300800 */
[----:B0-----:R-:W-:-:S09]  /*3a230*/  @!P3 IADD3 R8, P6, R192, R8, RZ ;  /* 0x00000008c008b210 */ /* 0x001fd20007fde0ff */
[----:B------:R4:W-:Y:S01]  /*3a240*/  @!P0 STG.E.U8 desc[UR20][R100.64+0x51], R4 ;  /* 0x0000510464008986 */ /* 0x0009e2000c101114 */
[----:B------:R-:W-:Y:S02]  /*3a250*/  @!P3 IMAD.X R9, R194, 0x1, R9, P6 ;  /* 0x00000001c209b824 */ /* 0x000fe400030e0609 */
[----:B----4-:R-:W-:-:S05]  /*3a260*/  FMUL R4, R216, UR23 ;  /* 0x00000017d8047c20 */ /* 0x010fca0008400000 */
[----:B------:R-:W-:-:S05]  /*3a270*/  F2FP.SATFINITE.E4M3.F32.PACK_AB_MERGE_C R4, RZ, R4, RZ ;  /* 0x00000004ff04723e */ /* 0x000fca00048070ff */
[----:B------:R2:W-:Y:S02]  /*3a280*/  @!P3 STG.E.U8 desc[UR20][R8.64+0x50], R4 ;  /* 0x000050040800b986 */ /* 0x0005e4000c101114 */
[----:B--2---:R-:W-:Y:S02]  /*3a290*/  FMUL R4, R215, UR23 ;  /* 0x00000017d7047c20 */ /* 0x004fe40008400000 */
[----:B------:R-:W2:Y:S01]  /*3a2a0*/  LDL.LU R215, [R1+0x61c] ;  /* 0x00061c0001d77983 */ /* 0x000ea20000300800 */
[C---:B------:R-:W-:Y:S02]  /*3a2b0*/  LOP3.LUT P5, RZ, R5.reuse, 0x2, RZ, 0xc0, !PT ;  /* 0x0000000205ff7812 */ /* 0x040fe400078ac0ff */
[----:B------:R-:W-:Y:S01]  /*3a2c0*/  LOP3.LUT P4, RZ, R5, 0x200000, RZ, 0xc0, !PT ;  /* 0x0020000005ff7812 */ /* 0x000fe2000788c0ff */
[----:B------:R-:W4:Y:S10]  /*3a2d0*/  LDL.LU R216, [R1+0x620] ;  /* 0x0006200001d87983 */ /* 0x000f340000300800 */
[----:B------:R-:W0:Y:S01]  /*3a2e0*/  @!P5 LDC.64 R8, c[0x0][0x5c0] ;  /* 0x00017000ff08db82 */ /* 0x000e220000000a00 */
[----:B------:R-:W-:-:S02]  /*3a2f0*/  F2FP.SATFINITE.E4M3.F32.PACK_AB_MERGE_C R4, RZ, R4, RZ ;  /* 0x00000004ff04723e */ /* 0x000fc400048070ff */
[----:B------:R-:W-:Y:S02]  /*3a300*/  LOP3.LUT P1, RZ, R7, 0x100, RZ, 0xc0, !PT ;  /* 0x0000010007ff7812 */ /* 0x000fe4000782c0ff */
[----:B0-----:R-:W-:-:S05]  /*3a310*/  @!P5 IADD3 R8, P6, R190, R8, RZ ;  /* 0x00000008be08d210 */ /* 0x001fca0007fde0ff */
[----:B------:R-:W-:Y:S01]  /*3a320*/  @!P5 IMAD.X R9, R193, 0x1, R9, P6 ;  /* 0x00000001c109d824 */ /* 0x000fe200030e0609 */
[----:B------:R-:W-:-:S04]  /*3a330*/  LOP3.LUT P6, RZ, R7, 0x200, RZ, 0xc0, !PT ;  /* 0x0000020007ff7812 */ /* 0x000fc800078cc0ff */
[----:B------:R0:W-:Y:S02]  /*3a340*/  @!P5 STG.E.U8 desc[UR20][R8.64+0x51], R4 ;  /* 0x000051040800d986 */ /* 0x0001e4000c101114 */
[----:B0-----:R-:W0:Y:S01]  /*3a350*/  @!P4 LDC.64 R8, c[0x0][0x5c0] ;  /* 0x00017000ff08cb82 */ /* 0x001e220000000a00 */
[----:B------:R-:W-:-:S05]  /*3a360*/  FMUL R4, R220, UR23 ;  /* 0x00000017dc047c20 */ /* 0x000fca0008400000 */
[----:B------:R-:W-:-:S05]  /*3a370*/  F2FP.SATFINITE.E4M3.F32.PACK_AB_MERGE_C R4, RZ, R4, RZ ;  /* 0x00000004ff04723e */ /* 0x000fca00048070ff */
[----:B------:R1:W-:Y:S01]  /*3a380*/  @!P6 STG.E.U8 desc[UR20][R96.64+0x58], R4 ;  /* 0x000058046000e986 */ /* 0x0003e2000c101114 */
[----:B------:R-:W-:Y:S01]  /*3a390*/  LOP3.LUT P2, RZ, R5, 0x8, RZ, 0xc0, !PT ;  /* 0x0000000805ff7812 */ /* 0x000fe2000784c0ff */
[----:B-1----:R-:W-:Y:S02]  /*3a3a0*/  FMUL R4, R218, UR23 ;  /* 0x00000017da047c20 */ /* 0x002fe40008400000 */
[----:B------:R-:W4:Y:S03]  /*3a3b0*/  LDL.LU R218, [R1+0x624] ;  /* 0x0006240001da7983 */ /* 0x000f260000300800 */
[----:B------:R-:W-:Y:S02]  /*3a3c0*/  F2FP.SATFINITE.E4M3.F32.PACK_AB_MERGE_C R4, RZ, R4, RZ ;  /* 0x00000004ff04723e */ /* 0x000fe400048070ff */
[----:B0-----:R-:W-:-:S03]  /*3a3d0*/  @!P4 IADD3 R8, P6, R188, R8, RZ ;  /* 0x00000008bc08c210 */ /* 0x001fc60007fde0ff */
[----:B------:R3:W-:Y:S02]  /*3a3e0*/  @!P1 STG.E.U8 desc[UR20][R92.64+0x59], R4 ;  /* 0x000059045c009986 */ /* 0x0007e4000c101114 */
[----:B------:R-:W-:Y:S02]  /*3a3f0*/  @!P4 IMAD.X R9, R195, 0x1, R9, P6 ;  /* 0x00000001c309c824 */ /* 0x000fe400030e0609 */
[----:B---3--:R-:W-:Y:S02]  /*3a400*/  FMUL R4, R217, UR23 ;  /* 0x00000017d9047c20 */ /* 0x008fe40008400000 */
[----:B------:R-:W3:Y:S03]  /*3a410*/  LDL.LU R217, [R1+0x628] ;  /* 0x0006280001d97983 */ /* 0x000ee60000300800 */
[----:B------:R-:W-:Y:S01]  /*3a420*/  F2FP.SATFINITE.E4M3.F32.PACK_AB_MERGE_C R4, RZ, R4, RZ ;  /* 0x00000004ff04723e */ /* 0x000fe200048070ff */
[----:B------:R-:W3:Y:S04]  /*3a430*/  LDL.LU R220, [R1+0x62c] ;  /* 0x00062c0001dc7983 */ /* 0x000ee80000300800 */
[----:B------:R0:W-:Y:S02]  /*3a440*/  @!P4 STG.E.U8 desc[UR20][R8.64+0x58], R4 ;  /* 0x000058040800c986 */ /* 0x0001e4000c101114 */
[----:B0-----:R-:W0:Y:S01]  /*3a450*/  @!P2 LDC.64 R8, c[0x0][0x5c0] ;  /* 0x00017000ff08ab82 */ /* 0x001e220000000a00 */
[----:B------:R-:W-:-:S05]  /*3a460*/  FMUL R4, R219, UR23 ;  /* 0x00000017db047c20 */ /* 0x000fca0008400000 */
[----:B------:R-:W-:Y:S02]  /*3a470*/  F2FP.SATFINITE.E4M3.F32.PACK_AB_MERGE_C R4, RZ, R4, RZ ;  /* 0x00000004ff04723e */ /* 0x000fe400048070ff */
[----:B0-----:R-:W-:-:S05]  /*3a480*/  @!P2 IADD3 R8, P6, R187, R8, RZ ;  /* 0x00000008bb08a210 */ /* 0x001fca0007fde0ff */
[----:B------:R-:W-:-:S05]  /*3a490*/  @!P2 IMAD.X R9, R196, 0x1, R9, P6 ;  /* 0x00000001c409a824 */ /* 0x000fca00030e0609 */
[----:B------:R2:W-:Y:S02]  /*3a4a0*/  @!P2 STG.E.U8 desc[UR20][R8.64+0x59], R4 ;  /* 0x000059040800a986 */ /* 0x0005e4000c101114 */
[----:B--2---:R-:W-:Y:S02]  /*3a4b0*/  FMUL R4, R215, UR23 ;  /* 0x00000017d7047c20 */ /* 0x004fe40008400000 */
[----:B------:R-:W2:Y:S01]  /*3a4c0*/  LDL.LU R215, [R1+0x630] ;  /* 0x0006300001d77983 */ /* 0x000ea20000300800 */
[----:B------:R-:W-:Y:S02]  /*3a4d0*/  LOP3.LUT P5, RZ, R5, 0x100000, RZ, 0xc0, !PT ;  /* 0x0010000005ff7812 */ /* 0x000fe400078ac0ff */
[----:B------:R-:W-:Y:S02]  /*3a4e0*/  LOP3.LUT P0, RZ, R7, 0x80, RZ, 0xc0, !PT ;  /* 0x0000008007ff7812 */ /* 0x000fe4000780c0ff */
[----:B------:R-:W-:-:S09]  /*3a4f0*/  F2FP.SATFINITE.E4M3.F32.PACK_AB_MERGE_C R4, RZ, R4, RZ ;  /* 0x00000004ff04723e */ /* 0x000fd200048070ff */
[----:B------:R-:W0:Y:S01]  /*3a500*/  @!P5 LDC.64 R8, c[0x0][0x5c0] ;  /* 0x00017000ff08db82 */ /* 0x000e220000000a00 */
[C---:B------:R-:W-:Y:S02]  /*3a510*/  LOP3.LUT P1, RZ, R7.reuse, 0x4, RZ, 0xc0, !PT ;  /* 0x0000000407ff7812 */ /* 0x040fe4000782c0ff */
[----:B------:R-:W-:Y:S01]  /*3a520*/  LOP3.LUT P3, RZ, R7, 0x20, RZ, 0xc0, !PT ;  /* 0x0000002007ff7812 */ /* 0x000fe2000786c0ff */
[----:B------:R4:W-:Y:S01]  /*3a530*/  @!P0 STG.E.U8 desc[UR20][R90.64+0x60], R4 ;  /* 0x000060045a008986 */ /* 0x0009e2000c101114 */
[----:B------:R-:W-:Y:S01]  /*3a540*/  LOP3.LUT R0, R0, 0xfffbffff, RZ, 0xc0, !PT ;  /* 0xfffbffff00007812 */ /* 0x000fe200078ec0ff */
[----:B----4-:R-:W-:-:S08]  /*3a550*/  FMUL R4, R216, UR23 ;  /* 0x00000017d8047c20 */ /* 0x010fd00008400000 */
[----:B------:R-:W-:Y:S01]  /*3a560*/  @P1 LOP3.LUT R0, R0, 0x40000, RZ, 0xfc, !PT ;  /* 0x0004000000001812 */ /* 0x000fe200078efcff */
[----:B------:R-:W4:Y:S01]  /*3a570*/  LDL.LU R216, [R1+0x634] ;  /* 0x0006340001d87983 */ /* 0x000f220000300800 */
[----:B------:R-:W-:-:S03]  /*3a580*/  F2FP.SATFINITE.E4M3.F32.PACK_AB_MERGE_C R4, RZ, R4, RZ ;  /* 0x00000004ff04723e */ /* 0x000fc600048070ff */
[----:B------:R-:W4:Y:S01]  /*3a590*/  LDL.LU R219, [R1+0x638] ;  /* 0x0006380001db7983 */ /* 0x000f220000300800 */
[----:B------:R-:W-:Y:S02]  /*3a5a0*/  LOP3.LUT P1, RZ, R5, 0x80000, RZ, 0xc0, !PT ;  /* 0x0008000005ff7812 */ /* 0x000fe4000782c0ff */
[----:B0-----:R-:W-:Y:S01]  /*3a5b0*/  @!P5 IADD3 R8, P6, R203, R8, RZ ;  /* 0x00000008cb08d210 */ /* 0x001fe20007fde0ff */
[----:B------:R0:W-:Y:S04]  /*3a5c0*/  @!P3 STG.E.U8 desc[UR20][R88.64+0x61], R4 ;  /* 0x000061045800b986 */ /* 0x0001e8000c101114 */
[----:B------:R-:W-:Y:S02]  /*3a5d0*/  @!P5 IMAD.X R9, R205, 0x1, R9, P6 ;  /* 0x00000001cd09d824 */ /* 0x000fe400030e0609 */
[----:B0-----:R-:W-:-:S02]  /*3a5e0*/  FMUL R4, R218, UR23 ;  /* 0x00000017da047c20 */ /* 0x001fc40008400000 */
[----:B------:R-:W4:Y:S03]  /*3a5f0*/  LDL.LU R218, [R1+0x63c] ;  /* 0x00063c0001da7983 */ /* 0x000f260000300800 */
[----:B------:R-:W-:-:S05]  /*3a600*/  F2FP.SATFINITE.E4M3.F32.PACK_AB_MERGE_C R4, RZ, R4, RZ ;  /* 0x00000004ff04723e */ /* 0x000fca00048070ff */
[----:B------:R0:W-:Y:S02]  /*3a610*/  @!P5 STG.E.U8 desc[UR20][R8.64+0x60], R4 ;  /* 0x000060040800d986 */ /* 0x0001e4000c101114 */
[----:B0-----:R-:W0:Y:S02]  /*3a620*/  @!P1 LDC.64 R8, c[0x0][0x5c0] ;  /* 0x00017000ff089b82 */ /* 0x001e240000000a00 */
[----:B0-----:R-:W-:Y:S01]  /*3a630*/  @!P1 IADD3 R8, P6, R210, R8, RZ ;  /* 0x00000008d2089210 */ /* 0x001fe20007fde0ff */
[----:B---3--:R-:W-:-:S04]  /*3a640*/  FMUL R4, R217, UR23 ;  /* 0x00000017d9047c20 */ /* 0x008fc80008400000 */
[----:B------:R-:W-:Y:S01]  /*3a650*/  @!P1 IMAD.X R9, R212, 0x1, R9, P6 ;  /* 0x00000001d4099824 */ /* 0x000fe200030e0609 */
[----:B------:R-:W-:Y:S01]  /*3a660*/  LOP3.LUT P6, RZ, R7, 0x8, RZ, 0xc0, !PT ;  /* 0x0000000807ff7812 */ /* 0x000fe200078cc0ff */
[----:B------:R-:W3:Y:S01]  /*3a670*/  LDL.LU R217, [R1+0x640] ;  /* 0x0006400001d97983 */ /* 0x000ee20000300800 */
[----:B------:R-:W-:-:S05]  /*3a680*/  F2FP.SATFINITE.E4M3.F32.PACK_AB_MERGE_C R4, RZ, R4, RZ ;  /* 0x00000004ff04723e */ /* 0x000fca00048070ff */
[----:B------:R0:W-:Y:S02]  /*3a690*/  @!P1 STG.E.U8 desc[UR20][R8.64+0x61], R4 ;  /* 0x0000610408009986 */ /* 0x0001e4000c101114 */
[----:B0-----:R-:W-:-:S05]  /*3a6a0*/  FMUL R4, R220, UR23 ;  /* 0x00000017dc047c20 */ /* 0x001fca0008400000 */
[----:B------:R-:W-:-:S05]  /*3a6b0*/  F2FP.SATFINITE.E4M3.F32.PACK_AB_MERGE_C R4, RZ, R4, RZ ;  /* 0x00000004ff04723e */ /* 0x000fca00048070ff */
[----:B------:R2:W-:Y:S02]  /*3a6c0*/  @!P6 STG.E.U8 desc[UR20][R84.64+0x68], R4 ;  /* 0x000068045400e986 */ /* 0x0005e4000c101114 */
[----:B--2---:R-:W-:Y:S02]  /*3a6d0*/  FMUL R4, R215, UR23 ;  /* 0x00000017d7047c20 */ /* 0x004fe40008400000 */
[----:B------:R-:W2:Y:S01]  /*3a6e0*/  LDL.LU R215, [R1+0x644] ;  /* 0x0006440001d77983 */ /* 0x000ea20000300800 */
[C---:B------:R-:W-:Y:S02]  /*3a6f0*/  LOP3.LUT P0, RZ, R7.reuse, 0x2, RZ, 0xc0, !PT ;  /* 0x0000000207ff7812 */ /* 0x040fe4000780c0ff */
[----:B------:R-:W-:Y:S02]  /*3a700*/  LOP3.LUT P5, RZ, R7, 0x1, RZ, 0xc0, !PT ;  /* 0x0000000107ff7812 */ /* 0x000fe400078ac0ff */
[----:B------:R-:W-:-:S13]  /*3a710*/  LOP3.LUT P4, RZ, R5, 0x40000, RZ, 0xc0, !PT ;  /* 0x0004000005ff7812 */ /* 0x000fda000788c0ff */
[----:B------:R-:W0:Y:S01]  /*3a720*/  @!P4 LDC.64 R8, c[0x0][0x5c0] ;  /* 0x00017000ff08cb82 */ /* 0x000e220000000a00 */
[----:B----4-:R-:W-:Y:S02]  /*3a730*/  FMUL R7, R216, UR23 ;  /* 0x00000017d8077c20 */ /* 0x010fe40008400000 */
[----:B------:R-:W4:Y:S03]  /*3a740*/  LDL.LU R216, [R1+0x648] ;  /* 0x0006480001d87983 */ /* 0x000f260000300800 */
[----:B------:R-:W-:Y:S01]  /*3a750*/  F2FP.SATFINITE.E4M3.F32.PACK_AB_MERGE_C R11, RZ, R7, RZ ;  /* 0x00000007ff0b723e */ /* 0x000fe200048070ff */
[----:B------:R-:W-:Y:S01]  /*3a760*/  FMUL R7, R219, UR23 ;  /* 0x00000017db077c20 */ /* 0x000fe20008400000 */
[----:B------:R-:W4:Y:S01]  /*3a770*/  LDL.LU R220, [R1+0x64c] ;  /* 0x00064c0001dc7983 */ /* 0x000f220000300800 */
[----:B------:R-:W-:-:S03]  /*3a780*/  LOP3.LUT P1, RZ, R0, 0x40000, RZ, 0xc0, !PT ;  /* 0x0004000000ff7812 */ /* 0x000fc6000782c0ff */
[----:B------:R-:W-:Y:S02]  /*3a790*/  F2FP.SATFINITE.E4M3.F32.PACK_AB_MERGE_C R15, RZ, R7, RZ ;  /* 0x00000007ff0f723e */ /* 0x000fe400048070ff */
[----:B0-----:R-:W-:Y:S02]  /*3a7a0*/  @!P4 IADD3 R8, P6, R209, R8, RZ ;  /* 0x00000008d108c210 */ /* 0x001fe40007fde0ff */
[----:B------:R-:W-:-:S03]  /*3a7b0*/  F2FP.SATFINITE.E4M3.F32.PACK_AB_MERGE_C R4, RZ, R4, RZ ;  /* 0x00000004ff04723e */ /* 0x000fc600048070ff */
[----:B------:R-:W-:-:S03]  /*3a7c0*/  @!P4 IMAD.X R9, R213, 0x1, R9, P6 ;  /* 0x00000001d509c824 */ /* 0x000fc600030e0609 */
[----:B------:R-:W-:Y:S04]  /*3a7d0*/  @!P1 STG.E.U8 desc[UR20][R82.64+0x69], R4 ;  /* 0x0000690452009986 */ /* 0x000fe8000c101114 */
[----:B------:R0:W-:Y:S01]  /*3a7e0*/  @!P4 STG.E.U8 desc[UR20][R8.64+0x68], R11 ;  /* 0x0000680b0800c986 */ /* 0x0001e2000c101114 */
[----:B------:R-:W-:-:S03]  /*3a7f0*/  FMUL R7, R218, UR23 ;  /* 0x00000017da077c20 */ /* 0x000fc60008400000 */
[----:B------:R-:W4:Y:S02]  /*3a800*/  LDL.LU R218, [R1+0x650] ;  /* 0x0006500001da7983 */ /* 0x000f240000300800 */
[----:B------:R-:W-:Y:S02]  /*3a810*/  F2FP.SATFINITE.E4M3.F32.PACK_AB_MERGE_C R37, RZ, R7, RZ ;  /* 0x00000007ff25723e */ /* 0x000fe400048070ff */
[----:B------:R-:W4:Y:S01]  /*3a820*/  LDL.LU R219, [R1+0x654] ;  /* 0x0006540001db7983 */ /* 0x000f220000300800 */
[----:B---3--:R-:W-:-:S05]  /*3a830*/  FMUL R7, R217, UR23 ;  /* 0x00000017d9077c20 */ /* 0x008fca0008400000 */
[----:B0-----:R-:W-:Y:S01]  /*3a840*/  F2FP.SATFINITE.E4M3.F32.PACK_AB_MERGE_C R11, RZ, R7, RZ ;  /* 0x00000007ff0b723e */ /* 0x001fe200048070ff */
[----:B--2---:R-:W-:Y:S02]  /*3a850*/  FMUL R7, R215, UR23 ;  /* 0x00000017d7077c20 */ /* 0x004fe40008400000 */
[----:B------:R-:W2:Y:S01]  /*3a860*/  LDL.LU R215, [R1+0x658] ;  /* 0x0006580001d77983 */ /* 0x000ea20000300800 */
[C---:B------:R-:W-:Y:S02]  /*3a870*/  LOP3.LUT P2, RZ, R5.reuse, 0x4, RZ, 0xc0, !PT ;  /* 0x0000000405ff7812 */ /* 0x040fe4000784c0ff */
[----:B------:R-:W-:Y:S01]  /*3a880*/  LOP3.LUT P3, RZ, R5, 0x20000, RZ, 0xc0, !PT ;  /* 0x0002000005ff7812 */ /* 0x000fe2000786c0ff */
[----:B------:R-:W3:Y:S10]  /*3a890*/  LDL.LU R217, [R1+0x65c] ;  /* 0x00065c0001d97983 */ /* 0x000ef40000300800 */
[----:B------:R-:W0:Y:S02]  /*3a8a0*/  @!P2 LDC.64 R8, c[0x0][0x5c0] ;  /* 0x00017000ff08ab82 */ /* 0x000e240000000a00 */
[----:B0-----:R-:W-:-:S05]  /*3a8b0*/  @!P2 IADD3 R8, P6, R167, R8, RZ ;  /* 0x00000008a708a210 */ /* 0x001fca0007fde0ff */
[----:B------:R-:W-:-:S05]  /*3a8c0*/  @!P2 IMAD.X R9, R208, 0x1, R9, P6 ;  /* 0x00000001d009a824 */ /* 0x000fca00030e0609 */
[----:B------:R0:W-:Y:S02]  /*3a8d0*/  @!P2 STG.E.U8 desc[UR20][R8.64+0x69], R15 ;  /* 0x0000690f0800a986 */ /* 0x0001e4000c101114 */
[----:B0-----:R-:W0:Y:S01]  /*3a8e0*/  @!P3 LDC.64 R8, c[0x0][0x5c0] ;  /* 0x00017000ff08bb82 */ /* 0x001e220000000a00 */
[----:B------:R-:W-:-:S04]  /*3a8f0*/  LOP3.LUT P1, RZ, R6, 0x40000000, RZ, 0xc0, !PT ;  /* 0x4000000006ff7812 */ /* 0x000fc8000782c0ff */
[----:B------:R-:W-:Y:S02]  /*3a900*/  P2R R4, PR, RZ, 0x2 ;  /* 0x00000002ff047803 */ /* 0x000fe40000000000 */
[----:B------:R-:W-:Y:S02]  /*3a910*/  LOP3.LUT P1, RZ, R5, 0x10, RZ, 0xc0, !PT ;  /* 0x0000001005ff7812 */ /* 0x000fe4000782c0ff */
[----:B------:R-:W-:Y:S01]  /*3a920*/  F2FP.SATFINITE.E4M3.F32.PACK_AB_MERGE_C R15, RZ, R7, RZ ;  /* 0x00000007ff0f723e */ /* 0x000fe200048070ff */
[----:B------:R-:W-:Y:S01]  /*3a930*/  @!P0 STG.E.U8 desc[UR20][R80.64+0x70], R37 ;  /* 0x0000702550008986 */ /* 0x000fe2000c101114 */
[----:B----4-:R-:W-:-:S03]  /*3a940*/  FMUL R7, R216, UR23 ;  /* 0x00000017d8077c20 */ /* 0x010fc60008400000 */
[----:B------:R-:W-:Y:S04]  /*3a950*/  @!P5 STG.E.U8 desc[UR20][R74.64+0x71], R11 ;  /* 0x0000710b4a00d986 */ /* 0x000fe8000c101114 */
[----:B------:R-:W4:Y:S01]  /*3a960*/  LDL.LU R216, [R1+0x660] ;  /* 0x0006600001d87983 */ /* 0x000f220000300800 */
[----:B0-----:R-:W-:-:S05]  /*3a970*/  @!P3 IADD3 R8, P6, R166, R8, RZ ;  /* 0x00000008a608b210 */ /* 0x001fca0007fde0ff */
[----:B------:R-:W-:-:S05]  /*3a980*/  @!P3 IMAD.X R9, R207, 0x1, R9, P6 ;  /* 0x00000001cf09b824 */ /* 0x000fca00030e0609 */
[----:B------:R0:W-:Y:S02]  /*3a990*/  @!P3 STG.E.U8 desc[UR20][R8.64+0x70], R15 ;  /* 0x0000700f0800b986 */ /* 0x0001e4000c101114 */
[----:B0-----:R-:W0:Y:S01]  /*3a9a0*/  @!P1 LDC.64 R8, c[0x0][0x5c0] ;  /* 0x00017000ff089b82 */ /* 0x001e220000000a00 */
[----:B------:R-:W-:Y:S02]  /*3a9b0*/  F2FP.SATFINITE.E4M3.F32.PACK_AB_MERGE_C R7, RZ, R7, RZ ;  /* 0x00000007ff07723e */ /* 0x000fe400048070ff */
[----:B0-----:R-:W-:-:S05]  /*3a9c0*/  @!P1 IADD3 R8, P6, R161, R8, RZ ;  /* 0x00000008a1089210 */ /* 0x001fca0007fde0ff */
[----:B------:R-:W-:-:S05]  /*3a9d0*/  @!P1 IMAD.X R9, R204, 0x1, R9, P6 ;  /* 0x00000001cc099824 */ /* 0x000fca00030e0609 */
[----:B------:R0:W-:Y:S01]  /*3a9e0*/  @!P1 STG.E.U8 desc[UR20][R8.64+0x71], R7 ;  /* 0x0000710708009986 */ /* 0x0001e2000c101114 */
[----:B------:R-:W-:Y:S01]  /*3a9f0*/  ISETP.NE.AND P1, PT, R4, RZ, PT ;  /* 0x000000ff0400720c */ /* 0x000fe20003f25270 */
[----:B------:R-:W-:-:S05]  /*3aa00*/  FMUL R4, R220, UR23 ;  /* 0x00000017dc047c20 */ /* 0x000fca0008400000 */
[----:B------:R-:W-:Y:S01]  /*3aa10*/  F2FP.SATFINITE.E4M3.F32.PACK_AB_MERGE_C R11, RZ, R4, RZ ;  /* 0x00000004ff0b723e */ /* 0x000fe200048070ff */
[----:B------:R-:W-:Y:S02]  /*3aa20*/  FMUL R4, R218, UR23 ;  /* 0x00000017da047c20 */ /* 0x000fe40008400000 */
[----:B------:R-:W4:Y:S03]  /*3aa30*/  LDL.LU R218, [R1+0x664] ;  /* 0x0006640001da7983 */ /* 0x000f260000300800 */
[----:B------:R-:W-:Y:S01]  /*3aa40*/  F2FP.SATFINITE.E4M3.F32.PACK_AB_MERGE_C R15, RZ, R4, RZ ;  /* 0x00000004ff0f723e */ /* 0x000fe200048070ff */
[----:B------:R-:W-:Y:S02]  /*3aa50*/  FMUL R4, R219, UR23 ;  /* 0x00000017db047c20 */ /* 0x000fe40008400000 */
[----:B------:R-:W4:Y:S03]  /*3aa60*/  LDL.LU R219, [R1+0x668] ;  /* 0x0006680001db7983 */ /* 0x000f260000300800 */
[----:B0-----:R-:W-:Y:S01]  /*3aa70*/  F2FP.SATFINITE.E4M3.F32.PACK_AB_MERGE_C R7, RZ, R4, RZ ;  /* 0x00000004ff07723e */ /* 0x001fe200048070ff */
[----:B--2---:R-:W-:-:S02]  /*3aa80*/  FMUL R4, R215, UR23 ;  /* 0x00000017d7047c20 */ /* 0x004fc40008400000 */
[----:B------:R-:W2:Y:S01]  /*3aa90*/  LDL.LU R215, [R1+0x66c] ;  /* 0x00066c0001d77983 */ /* 0x000ea20000300800 */
[----:B------:R-:W-:Y:S02]  /*3aaa0*/  LOP3.LUT P4, RZ, R5, 0x10000, RZ, 0xc0, !PT ;  /* 0x0001000005ff7812 */ /* 0x000fe4000788c0ff */
[----:B------:R-:W-:-:S11]  /*3aab0*/  LOP3.LUT P6, RZ, R6, 0x80000000, RZ, 0xc0, !PT ;  /* 0x8000000006ff7812 */ /* 0x000fd600078cc0ff */
[----:B------:R-:W0:Y:S02]  /*3aac0*/  @!P4 LDC.64 R8, c[0x0][0x5c0] ;  /* 0x00017000ff08cb82 */ /* 0x000e240000000a00 */
[----:B------:R1:W-:Y:S01]  /*3aad0*/  @!P6 STG.E.U8 desc[UR20][R72.64+0x78], R11 ;  /* 0x0000780b4800e986 */ /* 0x0003e2000c101114 */
[----:B------:R-:W-:Y:S02]  /*3aae0*/  LOP3.LUT P5, RZ, R5, 0x8000, RZ, 0xc0, !PT ;  /* 0x0000800005ff7812 */ /* 0x000fe400078ac0ff */
[----:B-1----:R-:W-:Y:S01]  /*3aaf0*/  F2FP.SATFINITE.E4M3.F32.PACK_AB_MERGE_C R11, RZ, R4, RZ ;  /* 0x00000004ff0b723e */ /* 0x002fe200048070ff */
[----:B---3--:R-:W-:Y:S02]  /*3ab00*/  FMUL R4, R217, UR23 ;  /* 0x00000017d9047c20 */ /* 0x008fe40008400000 */
[----:B------:R-:W3:Y:S04]  /*3ab10*/  LDL.LU R217, [R1+0x670] ;  /* 0x0006700001d97983 */ /* 0x000ee80000300800 */
[----:B------:R1:W-:Y:S01]  /*3ab20*/  @!P1 STG.E.U8 desc[UR20][R66.64+0x79], R15 ;  /* 0x0000790f42009986 */ /* 0x0003e2000c101114 */
[----:B0-----:R-:W-:-:S02]  /*3ab30*/  @!P4 IADD3 R8, P6, R160, R8, RZ ;  /* 0x00000008a008c210 */ /* 0x001fc40007fde0ff */
[----:B-1----:R-:W-:-:S03]  /*3ab40*/  F2FP.SATFINITE.E4M3.F32.PACK_AB_MERGE_C R15, RZ, R4, RZ ;  /* 0x00000004ff0f723e */ /* 0x002fc600048070ff */
[----:B------:R-:W-:-:S05]  /*3ab50*/  @!P4 IMAD.X R9, R201, 0x1, R9, P6 ;  /* 0x00000001c909c824 */ /* 0x000fca00030e0609 */
[----:B------:R0:W-:Y:S02]  /*3ab60*/  @!P4 STG.E.U8 desc[UR20][R8.64+0x78], R7 ;  /* 0x000078070800c986 */ /* 0x0001e4000c101114 */
[----:B0-----:R-:W0:Y:S01]  /*3ab70*/  @!P5 LDC.64 R8, c[0x0][0x5c0] ;  /* 0x00017000ff08db82 */ /* 0x001e220000000a00 */
[----:B----4-:R-:W-:Y:S02]  /*3ab80*/  FMUL R4, R216, UR23 ;  /* 0x00000017d8047c20 */ /* 0x010fe40008400000 */
[----:B------:R-:W4:Y:S01]  /*3ab90*/  LDL.LU R216, [R1+0x674] ;  /* 0x0006740001d87983 */ /* 0x000f220000300800 */
[C---:B------:R-:W-:Y:S02]  /*3aba0*/  LOP3.LUT P2, RZ, R6.reuse, 0x20000000, RZ, 0xc0, !PT ;  /* 0x2000000006ff7812 */ /* 0x040fe4000784c0ff */
[----:B------:R-:W-:Y:S02]  /*3abb0*/  LOP3.LUT P0, RZ, R6, 0x10000000, RZ, 0xc0, !PT ;  /* 0x1000000006ff7812 */ /* 0x000fe4000780c0ff */
[----:B------:R-:W-:-:S02]  /*3abc0*/  F2FP.SATFINITE.E4M3.F32.PACK_AB_MERGE_C R7, RZ, R4, RZ ;  /* 0x00000004ff07723e */ /* 0x000fc400048070ff */
[----:B0-----:R-:W-:-:S05]  /*3abd0*/  @!P5 IADD3 R8, P6, R206, R8, RZ ;  /* 0x00000008ce08d210 */ /* 0x001fca0007fde0ff */
[----:B------:R-:W-:-:S05]  /*3abe0*/  @!P5 IMAD.X R9, R211, 0x1, R9, P6 ;  /* 0x00000001d309d824 */ /* 0x000fca00030e0609 */
[----:B------:R0:W-:Y:S04]  /*3abf0*/  @!P5 STG.E.U8 desc[UR20][R8.64+0x79], R11 ;  /* 0x0000790b0800d986 */ /* 0x0001e8000c101114 */
[----:B------:R-:W-:Y:S04]  /*3ac00*/  @!P2 STG.E.U8 desc[UR20][R68.64+0x80], R15 ;  /* 0x0000800f4400a986 */ /* 0x000fe8000c101114 */
[----:B------:R1:W-:Y:S01]  /*3ac10*/  @!P0 STG.E.U8 desc[UR20][R62.64+0x81], R7 ;  /* 0x000081073e008986 */ /* 0x0003e2000c101114 */
[----:B------:R-:W-:-:S03]  /*3ac20*/  FMUL R4, R218, UR23 ;  /* 0x00000017da047c20 */ /* 0x000fc60008400000 */
[----:B------:R-:W4:Y:S02]  /*3ac30*/  LDL.LU R218, [R1+0x678] ;  /* 0x0006780001da7983 */ /* 0x000f240000300800 */
[----:B0-----:R-:W-:Y:S01]  /*3ac40*/  F2FP.SATFINITE.E4M3.F32.PACK_AB_MERGE_C R11, RZ, R4, RZ ;  /* 0x00000004ff0b723e */ /* 0x001fe200048070ff */
[----:B------:R-:W-:Y:S02]  /*3ac50*/  FMUL R4, R219, UR23 ;  /* 0x00000017db047c20 */ /* 0x000fe40008400000 */
[----:B------:R-:W4:Y:S03]  /*3ac60*/  LDL.LU R219, [R1+0x67c] ;  /* 0x00067c0001db7983 */ /* 0x000f260000300800 */
[----:B-1----:R-:W-:Y:S01]  /*3ac70*/  F2FP.SATFINITE.E4M3.F32.PACK_AB_MERGE_C R7, RZ, R4, RZ ;  /* 0x00000004ff07723e */ /* 0x002fe200048070ff */
[----:B--2---:R-:W-:Y:S02]  /*3ac80*/  FMUL R4, R215, UR23 ;  /* 0x00000017d7047c20 */ /* 0x004fe40008400000 */
[----:B------:R-:W2:Y:S01]  /*3ac90*/  LDL.LU R215, [R1+0x680] ;  /* 0x0006800001d77983 */ /* 0x000ea20000300800 */
[----:B------:R-:W-:-:S13]  /*3aca0*/  LOP3.LUT P3, RZ, R5, 0x4000, RZ, 0xc0, !PT ;  /* 0x0000400005ff7812 */ /* 0x000fda000786c0ff */
[----:B------:R-:W0:Y:S01]  /*3acb0*/  @!P3 LDC.64 R8, c[0x0][0x5c0] ;  /* 0x00017000ff08bb82 */ /* 0x000e220000000a00 */
[----:B------:R-:W-:-:S04]  /*3acc0*/  LOP3.LUT P4, RZ, R6, 0x8000000, RZ, 0xc0, !PT ;  /* 0x0800000006ff7812 */ /* 0x000fc8000788c0ff */
[----:B------:R-:W-:Y:S02]  /*3acd0*/  P2R R10, PR, RZ, 0x10 ;  /* 0x00000010ff0a7803 */ /* 0x000fe40000000000 */
[----:B------:R-:W-:Y:S02]  /*3ace0*/  LOP3.LUT P4, RZ, R5, 0x2000, RZ, 0xc0, !PT ;  /* 0x0000200005ff7812 */ /* 0x000fe4000788c0ff */
[----:B------:R-:W-:Y:S01]  /*3acf0*/  F2FP.SATFINITE.E4M3.F32.PACK_AB_MERGE_C R15, RZ, R4, RZ ;  /* 0x00000004ff0f723e */ /* 0x000fe200048070ff */
[----:B---3--:R-:W-:Y:S02]  /*3ad00*/  FMUL R4, R217, UR23 ;  /* 0x00000017d9047c20 */ /* 0x008fe40008400000 */
[----:B------:R-:W3:Y:S01]  /*3ad10*/  LDL.LU R217, [R1+0x684] ;  /* 0x0006840001d97983 */ /* 0x000ee20000300800 */
[----:B0-----:R-:W-:-:S05]  /*3ad20*/  @!P3 IADD3 R8, P6, R199, R8, RZ ;  /* 0x00000008c708b210 */ /* 0x001fca0007fde0ff */
[----:B------:R-:W-:-:S05]  /*3ad30*/  @!P3 IMAD.X R9, R202, 0x1, R9, P6 ;  /* 0x00000001ca09b824 */ /* 0x000fca00030e0609 */
[----:B------:R0:W-:Y:S02]  /*3ad40*/  @!P3 STG.E.U8 desc[UR20][R8.64+0x80], R11 ;  /* 0x0000800b0800b986 */ /* 0x0001e4000c101114 */
[----:B0-----:R-:W0:Y:S01]  /*3ad50*/  @!P4 LDC.64 R8, c[0x0][0x5c0] ;  /* 0x00017000ff08cb82 */ /* 0x001e220000000a00 */
[----:B------:R-:W-:Y:S01]  /*3ad60*/  F2FP.SATFINITE.E4M3.F32.PACK_AB_MERGE_C R11, RZ, R4, RZ ;  /* 0x00000004ff0b723e */ /* 0x000fe200048070ff */
[----:B----4-:R-:W-:Y:S02]  /*3ad70*/  FMUL R4, R216, UR23 ;  /* 0x00000017d8047c20 */ /* 0x010fe40008400000 */
[----:B------:R-:W4:Y:S01]  /*3ad80*/  LDL.LU R216, [R1+0x688] ;  /* 0x0006880001d87983 */ /* 0x000f220000300800 */
[----:B------:R-:W-:-:S03]  /*3ad90*/  LOP3.LUT P1, RZ, R6, 0x4000000, RZ, 0xc0, !PT ;  /* 0x0400000006ff7812 */ /* 0x000fc6000782c0ff */
[----:B------:R-:W4:Y:S01]  /*3ada0*/  LDL.LU R220, [R1+0x68c] ;  /* 0x00068c0001dc7983 */ /* 0x000f220000300800 */
[----:B0-----:R-:W-:-:S05]  /*3adb0*/  @!P4 IADD3 R8, P6, R154, R8, RZ ;  /* 0x000000089a08c210 */ /* 0x001fca0007fde0ff */
[----:B------:R-:W-:Y:S01]  /*3adc0*/  @!P4 IMAD.X R9, R198, 0x1, R9, P6 ;  /* 0x00000001c609c824 */ /* 0x000fe200030e0609 */
[----:B------:R-:W-:Y:S02]  /*3add0*/  LOP3.LUT P6, RZ, R5, 0x2000, RZ, 0xc0, !PT ;  /* 0x0000200005ff7812 */ /* 0x000fe400078cc0ff */
[----:B------:R-:W-:-:S11]  /*3ade0*/  ISETP.NE.AND P4, PT, R10, RZ, PT ;  /* 0x000000ff0a00720c */ /* 0x000fd60003f85270 */
[----:B------:R0:W-:Y:S04]  /*3adf0*/  @!P6 STG.E.U8 desc[UR20][R8.64+0x81], R7 ;  /* 0x000081070800e986 */ /* 0x0001e8000c101114 */
[----:B------:R-:W-:Y:S01]  /*3ae00*/  @!P4 STG.E.U8 desc[UR20][R60.64+0x88], R15 ;  /* 0x0000880f3c00c986 */ /* 0x000fe2000c101114 */
[----:B0-----:R-:W-:-:S03]  /*3ae10*/  F2FP.SATFINITE.E4M3.F32.PACK_AB_MERGE_C R7, RZ, R4, RZ ;  /* 0x00000004ff07723e */ /* 0x001fc600048070ff */
[----:B------:R0:W-:Y:S01]  /*3ae20*/  @!P1 STG.E.U8 desc[UR20][R56.64+0x89], R11 ;  /* 0x0000890b38009986 */ /* 0x0001e2000c101114 */
[----:B------:R-:W-:-:S03]  /*3ae30*/  FMUL R4, R218, UR23 ;  /* 0x00000017da047c20 */ /* 0x000fc60008400000 */
[----:B------:R-:W4:Y:S02]  /*3ae40*/  LDL.LU R218, [R1+0x690] ;  /* 0x0006900001da7983 */ /* 0x000f240000300800 */
[----:B0-----:R-:W-:Y:S01]  /*3ae50*/  F2FP.SATFINITE.E4M3.F32.PACK_AB_MERGE_C R11, RZ, R4, RZ ;  /* 0x00000004ff0b723e */ /* 0x001fe200048070ff */
[----:B------:R-:W-:-:S05]  /*3ae60*/  FMUL R4, R219, UR23 ;  /* 0x00000017db047c20 */ /* 0x000fca0008400000 */
[----:B------:R-:W-:Y:S01]  /*3ae70*/  F2FP.SATFINITE.E4M3.F32.PACK_AB_MERGE_C R15, RZ, R4, RZ ;  /* 0x00000004ff0f723e */ /* 0x000fe200048070ff */
[----:B--2---:R-:W-:Y:S02]  /*3ae80*/  FMUL R4, R215, UR23 ;  /* 0x00000017d7047c20 */ /* 0x004fe40008400000 */
[----:B------:R-:W2:Y:S01]  /*3ae90*/  LDL.LU R215, [R1+0x694] ;  /* 0x0006940001d77983 */ /* 0x000ea20000300800 */
[----:B------:R-:W-:-:S13]  /*3aea0*/  LOP3.LUT P5, RZ, R5, 0x1000, RZ, 0xc0, !PT ;  /* 0x0000100005ff7812 */ /* 0x000fda00078ac0ff */
[----:B------:R-:W0:Y:S01]  /*3aeb0*/  @!P5 LDC.64 R8, c[0x0][0x5c0] ;  /* 0x00017000ff08db82 */ /* 0x000e220000000a00 */
[----:B------:R-:W-:-:S04]  /*3aec0*/  LOP3.LUT P2, RZ, R6, 0x2000000, RZ, 0xc0, !PT ;  /* 0x0200000006ff7812 */ /* 0x000fc8000784c0ff */
[----:B------:R-:W-:Y:S02]  /*3aed0*/  P2R R14, PR, RZ, 0x4 ;  /* 0x00000004ff0e7803 */ /* 0x000fe40000000000 */
[----:B------:R-:W-:Y:S02]  /*3aee0*/  LOP3.LUT P2, RZ, R5, 0x800, RZ, 0xc0, !PT ;  /* 0x0000080005ff7812 */ /* 0x000fe4000784c0ff */
[----:B0-----:R-:W-:-:S05]  /*3aef0*/  @!P5 IADD3 R8, P6, R86, R8, RZ ;  /* 0x000000085608d210 */ /* 0x001fca0007fde0ff */
[----:B------:R-:W-:-:S05]  /*3af00*/  @!P5 IMAD.X R9, R197, 0x1, R9, P6 ;  /* 0x00000001c509d824 */ /* 0x000fca00030e0609 */
[----:B------:R0:W-:Y:S02]  /*3af10*/  @!P5 STG.E.U8 desc[UR20][R8.64+0x88], R7 ;  /* 0x000088070800d986 */ /* 0x0001e4000c101114 */
[----:B0-----:R-:W0:Y:S01]  /*3af20*/  @!P2 LDC.64 R8, c[0x0][0x5c0] ;  /* 0x00017000ff08ab82 */ /* 0x001e220000000a00 */
[----:B------:R-:W-:Y:S01]  /*3af30*/  F2FP.SATFINITE.E4M3.F32.PACK_AB_MERGE_C R7, RZ, R4, RZ ;  /* 0x00000004ff07723e */ /* 0x000fe200048070ff */
[----:B---3--:R-:W-:Y:S02]  /*3af40*/  FMUL R4, R217, UR23 ;  /* 0x00000017d9047c20 */ /* 0x008fe40008400000 */
[----:B------:R-:W3:Y:S04]  /*3af50*/  LDL.LU R217, [R1+0x698] ;  /* 0x0006980001d97983 */ /* 0x000ee80000300800 */
[----:B------:R-:W3:Y:S01]  /*3af60*/  LDL.LU R219, [R1+0x69c] ;  /* 0x00069c0001db7983 */ /* 0x000ee20000300800 */
[----:B0-----:R-:W-:-:S05]  /*3af70*/  @!P2 IADD3 R8, P6, R79, R8, RZ ;  /* 0x000000084f08a210 */ /* 0x001fca0007fde0ff */
[----:B------:R-:W-:Y:S01]  /*3af80*/  @!P2 IMAD.X R9, R184, 0x1, R9, P6 ;  /* 0x00000001b809a824 */ /* 0x000fe200030e0609 */
[C---:B------:R-:W-:Y:S02]  /*3af90*/  LOP3.LUT P6, RZ, R5.reuse, 0x800, RZ, 0xc0, !PT ;  /* 0x0000080005ff7812 */ /* 0x040fe400078cc0ff */
[----:B------:R-:W-:-:S11]  /*3afa0*/  LOP3.LUT P3, RZ, R5, 0x400, RZ, 0xc0, !PT ;  /* 0x0000040005ff7812 */ /* 0x000fd6000786c0ff */
[----:B------:R0:W-:Y:S02]  /*3afb0*/  @!P6 STG.E.U8 desc[UR20][R8.64+0x89], R11 ;  /* 0x0000890b0800e986 */ /* 0x0001e4000c101114 */
[----:B0-----:R-:W-:Y:S01]  /*3afc0*/  F2FP.SATFINITE.E4M3.F32.PACK_AB_MERGE_C R11, RZ, R4, RZ ;  /* 0x00000004ff0b723e */ /* 0x001fe200048070ff */
[----:B----4-:R-:W-:Y:S01]  /*3afd0*/  FMUL R4, R216, UR23 ;  /* 0x00000017d8047c20 */ /* 0x010fe20008400000 */
[----:B------:R-:W0:Y:S01]  /*3afe0*/  @!P3 LDC.64 R8, c[0x0][0x5c0] ;  /* 0x00017000ff08bb82 */ /* 0x000e220000000a00 */
[----:B------:R-:W4:Y:S01]  /*3aff0*/  LDL.LU R216, [R1+0x6a0] ;  /* 0x0006a00001d87983 */ /* 0x000f220000300800 */
[----:B------:R-:W-:Y:S02]  /*3b000*/  ISETP.NE.AND P2, PT, R14, RZ, PT ;  /* 0x000000ff0e00720c */ /* 0x000fe40003f45270 */
[----:B------:R-:W-:-:S11]  /*3b010*/  LOP3.LUT P0, RZ, R6, 0x1000000, RZ, 0xc0, !PT ;  /* 0x0100000006ff7812 */ /* 0x000fd6000780c0ff */
[----:B------:R-:W-:Y:S04]  /*3b020*/  @!P2 STG.E.U8 desc[UR20][R58.64+0x90], R15 ;  /* 0x0000900f3a00a986 */ /* 0x000fe8000c101114 */
[----:B------:R1:W-:Y:S01]  /*3b030*/  @!P0 STG.E.U8 desc[UR20][R52.64+0x91], R7 ;  /* 0x0000910734008986 */ /* 0x0003e2000c101114 */
[----:B0-----:R-:W-:Y:S02]  /*3b040*/  @!P3 IADD3 R8, P6, R78, R8, RZ ;  /* 0x000000084e08b210 */ /* 0x001fe40007fde0ff */
[----:B-1----:R-:W-:Y:S01]  /*3b050*/  F2FP.SATFINITE.E4M3.F32.PACK_AB_MERGE_C R7, RZ, R4, RZ ;  /* 0x00000004ff07723e */ /* 0x002fe200048070ff */
[----:B------:R-:W-:Y:S02]  /*3b060*/  FMUL R4, R220, UR23 ;  /* 0x00000017dc047c20 */ /* 0x000fe40008400000 */
[----:B------:R-:W-:-:S03]  /*3b070*/  @!P3 IMAD.X R9, R172, 0x1, R9, P6 ;  /* 0x00000001ac09b824 */ /* 0x000fc600030e0609 */
[----:B------:R-:W-:Y:S01]  /*3b080*/  F2FP.SATFINITE.E4M3.F32.PACK_AB_MERGE_C R15, RZ, R4, RZ ;  /* 0x00000004ff0f723e */ /* 0x000fe200048070ff */
[----:B------:R-:W-:Y:S02]  /*3b090*/  FMUL R4, R218, UR23 ;  /* 0x00000017da047c20 */ /* 0x000fe40008400000 */
[----:B------:R-:W4:Y:S04]  /*3b0a0*/  LDL.LU R218, [R1+0x6a4] ;  /* 0x0006a40001da7983 */ /* 0x000f280000300800 */
[----:B------:R0:W-:Y:S02]  /*3b0b0*/  @!P3 STG.E.U8 desc[UR20][R8.64+0x90], R11 ;  /* 0x0000900b0800b986 */ /* 0x0001e4000c101114 */
[----:B0-----:R-:W-:Y:S01]  /*3b0c0*/  F2FP.SATFINITE.E4M3.F32.PACK_AB_MERGE_C R11, RZ, R4, RZ ;  /* 0x00000004ff0b723e */ /* 0x001fe200048070ff */
[----:B--2---:R-:W-:-:S02]  /*3b0d0*/  FMUL R4, R215, UR23 ;  /* 0x00000017d7047c20 */ /* 0x004fc40008400000 */
[----:B------:R-:W2:Y:S01]  /*3b0e0*/  LDL.LU R215, [R1+0x6a8] ;  /* 0x0006a80001d77983 */ /* 0x000ea20000300800 */
[----:B------:R-:W-:-:S03]  /*3b0f0*/  LOP3.LUT P4, RZ, R5, 0x200, RZ, 0xc0, !PT ;  /* 0x0000020005ff7812 */ /* 0x000fc6000788c0ff */
[----:B------:R-:W2:Y:S10]  /*3b100*/  LDL.LU R220, [R1+0x6ac] ;  /* 0x0006ac0001dc7983 */ /* 0x000eb40000300800 */
[----:B------:R-:W0:Y:S01]  /*3b110*/  @!P4 LDC.64 R8, c[0x0][0x5c0] ;  /* 0x00017000ff08cb82 */ /* 0x000e220000000a00 */
[----:B------:R-:W-:-:S02]  /*3b120*/  LOP3.LUT P1, RZ, R5, 0x100, RZ, 0xc0, !PT ;  /* 0x0000010005ff7812 */ /* 0x000fc4000782c0ff */
[----:B------:R-:W-:Y:S02]  /*3b130*/  LOP3.LUT P5, RZ, R6, 0x400000, RZ, 0xc0, !PT ;  /* 0x0040000006ff7812 */ /* 0x000fe400078ac0ff */
[----:B0-----:R-:W-:-:S05]  /*3b140*/  @!P4 IADD3 R8, P6, R185, R8, RZ ;  /* 0x00000008b908c210 */ /* 0x001fca0007fde0ff */
[----:B------:R-:W-:Y:S01]  /*3b150*/  @!P4 IMAD.X R9, R200, 0x1, R9, P6 ;  /* 0x00000001c809c824 */ /* 0x000fe200030e0609 */
[----:B------:R-:W-:-:S04]  /*3b160*/  LOP3.LUT P6, RZ, R6, 0x800000, RZ, 0xc0, !PT ;  /* 0x0080000006ff7812 */ /* 0x000fc800078cc0ff */
[----:B------:R0:W-:Y:S02]  /*3b170*/  @!P4 STG.E.U8 desc[UR20][R8.64+0x91], R7 ;  /* 0x000091070800c986 */ /* 0x0001e4000c101114 */
[----:B0-----:R-:W0:Y:S01]  /*3b180*/  @!P1 LDC.64 R8, c[0x0][0x5c0] ;  /* 0x00017000ff089b82 */ /* 0x001e220000000a00 */
[----:B---3--:R-:W-:-:S06]  /*3b190*/  FMUL R7, R217, UR23 ;  /* 0x00000017d9077c20 */ /* 0x008fcc0008400000 */
[----:B------:R-:W-:Y:S04]  /*3b1a0*/  @!P6 STG.E.U8 desc[UR20][R50.64+0x98], R15 ;  /* 0x0000980f3200e986 */ /* 0x000fe8000c101114 */
[----:B------:R-:W3:Y:S04]  /*3b1b0*/  LDL.LU R217, [R1+0x6b0] ;  /* 0x0006b00001d97983 */ /* 0x000ee80000300800 */
[----:B------:R1:W-:Y:S01]  /*3b1c0*/  @!P5 STG.E.U8 desc[UR20][R44.64+0x99], R11 ;  /* 0x0000990b2c00d986 */ /* 0x0003e2000c101114 */
[----:B------:R-:W-:Y:S02]  /*3b1d0*/  LOP3.LUT P2, RZ, R5, 0x80, RZ, 0xc0, !PT ;  /* 0x0000008005ff7812 */ /* 0x000fe4000784c0ff */
[----:B-1----:R-:W-:Y:S01]  /*3b1e0*/  F2FP.SATFINITE.E4M3.F32.PACK_AB_MERGE_C R11, RZ, R7, RZ ;  /* 0x00000007ff0b723e */ /* 0x002fe200048070ff */
[----:B------:R-:W-:-:S05]  /*3b1f0*/  FMUL R7, R219, UR23 ;  /* 0x00000017db077c20 */ /* 0x000fca0008400000 */
[----:B------:R-:W-:Y:S02]  /*3b200*/  F2FP.SATFINITE.E4M3.F32.PACK_AB_MERGE_C R15, RZ, R7, RZ ;  /* 0x00000007ff0f723e */ /* 0x000fe400048070ff */
[----:B0-----:R-:W-:Y:S02]  /*3b210*/  @!P1 IADD3 R8, P6, R164, R8, RZ ;  /* 0x00000008a4089210 */ /* 0x001fe40007fde0ff */
[C---:B------:R-:W-:Y:S02]  /*3b220*/  LOP3.LUT P0, RZ, R5.reuse, 0x40, RZ, 0xc0, !PT ;  /* 0x0000004005ff7812 */ /* 0x040fe4000780c0ff */
[----:B------:R-:W-:Y:S01]  /*3b230*/  LOP3.LUT P4, RZ, R5, 0x20, RZ, 0xc0, !PT ;  /* 0x0000002005ff7812 */ /* 0x000fe2000788c0ff */
[----:B------:R-:W-:Y:S01]  /*3b240*/  @!P1 IMAD.X R9, R173, 0x1, R9, P6 ;  /* 0x00000001ad099824 */ /* 0x000fe200030e0609 */
[----:B------:R-:W-:Y:S02]  /*3b250*/  LOP3.LUT P6, RZ, R5, 0x100, RZ, 0xc0, !PT ;  /* 0x0000010005ff7812 */ /* 0x000fe400078cc0ff */
[----:B------:R-:W-:-:S02]  /*3b260*/  F2FP.SATFINITE.E4M3.F32.PACK_AB_MERGE_C R37, RZ, R4, RZ ;  /* 0x00000004ff25723e */ /* 0x000fc400048070ff */
[----:B------:R-:W0:Y:S01]  /*3b270*/  @!P2 LDC.64 R4, c[0x0][0x5c0] ;  /* 0x00017000ff04ab82 */ /* 0x000e220000000a00 */
[----:B----4-:R-:W-:Y:S02]  /*3b280*/  FMUL R7, R216, UR23 ;  /* 0x00000017d8077c20 */ /* 0x010fe40008400000 */
[----:B------:R-:W4:Y:S04]  /*3b290*/  LDL.LU R216, [R1+0x6b4] ;  /* 0x0006b40001d87983 */ /* 0x000f280000300800 */
[----:B------:R-:W4:Y:S04]  /*3b2a0*/  LDL.LU R219, [R1+0x6b8] ;  /* 0x0006b80001db7983 */ /* 0x000f280000300800 */
[----:B------:R1:W-:Y:S01]  /*3b2b0*/  @!P6 STG.E.U8 desc[UR20][R8.64+0x98], R37 ;  /* 0x000098250800e986 */ /* 0x0003e2000c101114 */
[----:B0-----:R-:W-:-:S05]  /*3b2c0*/  @!P2 IADD3 R4, P6, R77, R4, RZ ;  /* 0x000000044d04a210 */ /* 0x001fca0007fde0ff */
[----:B------:R-:W-:Y:S01]  /*3b2d0*/  @!P2 IMAD.X R5, R155, 0x1, R5, P6 ;  /* 0x000000019b05a824 */ /* 0x000fe200030e0605 */
[----:B-1----:R-:W-:-:S04]  /*3b2e0*/  F2FP.SATFINITE.E4M3.F32.PACK_AB_MERGE_C R9, RZ, R7, RZ ;  /* 0x00000007ff09723e */ /* 0x002fc800048070ff */
[----:B------:R0:W-:Y:S01]  /*3b2f0*/  @!P2 STG.E.U8 desc[UR20][R4.64+0x99], R11 ;  /* 0x0000990b0400a986 */ /* 0x0001e2000c101114 */
[----:B------:R-:W-:Y:S01]  /*3b300*/  LOP3.LUT P6, RZ, R6, 0x200000, RZ, 0xc0, !PT ;  /* 0x0020000006ff7812 */ /* 0x000fe200078cc0ff */
[----:B0-----:R-:W0:Y:S01]  /*3b310*/  @!P0 LDC.64 R4, c[0x0][0x5c0] ;  /* 0x00017000ff048b82 */ /* 0x001e220000000a00 */
[----:B------:R-:W-:Y:S02]  /*3b320*/  FMUL R7, R218, UR23 ;  /* 0x00000017da077c20 */ /* 0x000fe40008400000 */
[----:B------:R-:W4:Y:S03]  /*3b330*/  LDL.LU R218, [R1+0x6bc] ;  /* 0x0006bc0001da7983 */ /* 0x000f260000300800 */
[----:B------:R-:W-:Y:S01]  /*3b340*/  F2FP.SATFINITE.E4M3.F32.PACK_AB_MERGE_C R11, RZ, R7, RZ ;  /* 0x00000007ff0b723e */ /* 0x000fe200048070ff */
[----:B--2---:R-:W-:Y:S02]  /*3b350*/  FMUL R7, R215, UR23 ;  /* 0x00000017d7077c20 */ /* 0x004fe40008400000 */
[----:B------:R-:W2:Y:S01]  /*3b360*/  LDL.LU R215, [R1+0x6c0] ;  /* 0x0006c00001d77983 */ /* 0x000ea20000300800 */
[----:B------:R-:W-:-:S03]  /*3b370*/  LOP3.LUT P3, RZ, R6, 0x100000, RZ, 0xc0, !PT ;  /* 0x0010000006ff7812 */ /* 0x000fc6000786c0ff */
[----:B------:R-:W-:Y:S01]  /*3b380*/  @!P6 STG.E.U8 desc[UR20][R46.64+0xa0], R15 ;  /* 0x0000a00f2e00e986 */ /* 0x000fe2000c101114 */
[----:B0-----:R-:W-:-:S05]  /*3b390*/  @!P0 IADD3 R4, P6, R76, R4, RZ ;  /* 0x000000044c048210 */ /* 0x001fca0007fde0ff */
[----:B------:R-:W-:-:S04]  /*3b3a0*/  @!P0 IMAD.X R5, R95, 0x1, R5, P6 ;  /* 0x000000015f058824 */ /* 0x000fc800030e0605 */
[----:B------:R-:W-:Y:S04]  /*3b3b0*/  @!P3 STG.E.U8 desc[UR20][R40.64+0xa1], R9 ;  /* 0x0000a1092800b986 */ /* 0x000fe8000c101114 */
[----:B------:R0:W-:Y:S02]  /*3b3c0*/  @!P0 STG.E.U8 desc[UR20][R4.64+0xa0], R11 ;  /* 0x0000a00b04008986 */ /* 0x0001e4000c101114 */
[----:B0-----:R-:W0:Y:S01]  /*3b3d0*/  @!P4 LDC.64 R4, c[0x0][0x5c0] ;  /* 0x00017000ff04cb82 */ /* 0x001e220000000a00 */
[----:B------:R-:W-:Y:S02]  /*3b3e0*/  LOP3.LUT P5, RZ, R6, 0x80000, RZ, 0xc0, !PT ;  /* 0x0008000006ff7812 */ /* 0x000fe400078ac0ff */
[----:B------:R-:W-:Y:S01]  /*3b3f0*/  F2FP.SATFINITE.E4M3.F32.PACK_AB_MERGE_C R9, RZ, R7, RZ ;  /* 0x00000007ff09723e */ /* 0x000fe200048070ff */
[----:B------:R-:W-:-:S02]  /*3b400*/  FMUL R7, R220, UR23 ;  /* 0x00000017dc077c20 */ /* 0x000fc40008400000 */
[----:B------:R-:W2:Y:S03]  /*3b410*/  LDL.LU R220, [R1+0x6c4] ;  /* 0x0006c40001dc7983 */ /* 0x000ea60000300800 */
[----:B------:R-:W-:Y:S02]  /*3b420*/  F2FP.SATFINITE.E4M3.F32.PACK_AB_MERGE_C R15, RZ, R7, RZ ;  /* 0x00000007ff0f723e */ /* 0x000fe400048070ff */
[----:B0-----:R-:W-:-:S05]  /*3b430*/  @!P4 IADD3 R4, P6, R71, R4, RZ ;  /* 0x000000044704c210 */ /* 0x001fca0007fde0ff */
[----:B------:R-:W-:-:S05]  /*3b440*/  @!P4 IMAD.X R5, R94, 0x1, R5, P6 ;  /* 0x000000015e05c824 */ /* 0x000fca00030e0605 */
[----:B------:R0:W-:Y:S04]  /*3b450*/  @!P4 STG.E.U8 desc[UR20][R4.64+0xa1], R9 ;  /* 0x0000a1090400c986 */ /* 0x0001e8000c101114 */
[----:B------:R-:W-:Y:S01]  /*3b460*/  @!P5 STG.E.U8 desc[UR20][R38.64+0xa8], R15 ;  /* 0x0000a80f2600d986 */ /* 0x000fe2000c101114 */
[----:B------:R-:W-:Y:S02]  /*3b470*/  LOP3.LUT P5, RZ, R0, 0x2000, RZ, 0xc0, !PT ;  /* 0x0000200000ff7812 */ /* 0x000fe400078ac0ff */
[----:B------:R-:W-:-:S11]  /*3b480*/  LOP3.LUT P6, RZ, R6, 0x40000, RZ, 0xc0, !PT ;  /* 0x0004000006ff7812 */ /* 0x000fd600078cc0ff */
[----:B0-----:R-:W0:Y:S01]  /*3b490*/  @!P5 LDC.64 R4, c[0x0][0x5c0] ;  /* 0x00017000ff04db82 */ /* 0x001e220000000a00 */
[----:B---3--:R-:W-:Y:S01]  /*3b4a0*/  FMUL R7, R217, UR23 ;  /* 0x00000017d9077c20 */ /* 0x008fe20008400000 */
[----:B------:R-:W-:Y:S01]  /*3b4b0*/  LOP3.LUT P4, RZ, R0, 0x4000, RZ, 0xc0, !PT ;  /* 0x0000400000ff7812 */ /* 0x000fe2000788c0ff */
[----:B------:R-:W3:Y:S03]  /*3b4c0*/  LDL.LU R217, [R1+0x6c8] ;  /* 0x0006c80001d97983 */ /* 0x000ee60000300800 */
[----:B------:R-:W-:-:S05]  /*3b4d0*/  F2FP.SATFINITE.E4M3.F32.PACK_AB_MERGE_C R11, RZ, R7, RZ ;  /* 0x00000007ff0b723e */ /* 0x000fca00048070ff */
[----:B------:R-:W-:Y:S01]  /*3b4e0*/  @!P6 STG.E.U8 desc[UR20][R34.64+0xa9], R11 ;  /* 0x0000a90b2200e986 */ /* 0x000fe2000c101114 */
[----:B0-----:R-:W-:-:S05]  /*3b4f0*/  @!P5 IADD3 R4, P6, R70, R4, RZ ;  /* 0x000000044604d210 */ /* 0x001fca0007fde0ff */
[----:B------:R-:W-:Y:S02]  /*3b500*/  @!P5 IMAD.X R5, R87, 0x1, R5, P6 ;  /* 0x000000015705d824 */ /* 0x000fe400030e0605 */
[----:B----4-:R-:W-:Y:S02]  /*3b510*/  FMUL R7, R216, UR23 ;  /* 0x00000017d8077c20 */ /* 0x010fe40008400000 */
[----:B------:R-:W4:Y:S03]  /*3b520*/  LDL.LU R216, [R1+0x6cc] ;  /* 0x0006cc0001d87983 */ /* 0x000f260000300800 */
[----:B------:R-:W-:-:S05]  /*3b530*/  F2FP.SATFINITE.E4M3.F32.PACK_AB_MERGE_C R9, RZ, R7, RZ ;  /* 0x00000007ff09723e */ /* 0x000fca00048070ff */
[----:B------:R0:W-:Y:S02]  /*3b540*/  @!P5 STG.E.U8 desc[UR20][R4.64+0xa8], R9 ;  /* 0x0000a8090400d986 */ /* 0x0001e4000c101114 */
[----:B0-----:R-:W0:Y:S01]  /*3b550*/  @!P4 LDC.64 R4, c[0x0][0x5c0] ;  /* 0x00017000ff04cb82 */ /* 0x001e220000000a00 */
[----:B------:R-:W-:Y:S01]  /*3b560*/  FMUL R7, R219, UR23 ;  /* 0x00000017db077c20 */ /* 0x000fe20008400000 */
[C---:B------:R-:W-:Y:S01]  /*3b570*/  LOP3.LUT P3, RZ, R6.reuse, 0x20000, RZ, 0xc0, !PT ;  /* 0x0002000006ff7812 */ /* 0x040fe2000786c0ff */
[----:B------:R-:W4:Y:S03]  /*3b580*/  LDL.LU R219, [R1+0x6d0] ;  /* 0x0006d00001db7983 */ /* 0x000f260000300800 */
[----:B------:R-:W-:Y:S02]  /*3b590*/  F2FP.SATFINITE.E4M3.F32.PACK_AB_MERGE_C R11, RZ, R7, RZ ;  /* 0x00000007ff0b723e */ /* 0x000fe400048070ff */
[----:B------:R-:W-:-:S02]  /*3b5a0*/  LOP3.LUT P6, RZ, R6, 0x4000, RZ, 0xc0, !PT ;  /* 0x0000400006ff7812 */ /* 0x000fc400078cc0ff */
[----:B0-----:R-:W-:-:S05]  /*3b5b0*/  @!P4 IADD3 R4, P5, R153, R4, RZ ;  /* 0x000000049904c210 */ /* 0x001fca0007fbe0ff */
[----:B------:R-:W-:Y:S01]  /*3b5c0*/  @!P4 IMAD.X R5, R165, 0x1, R5, P5 ;  /* 0x00000001a505c824 */ /* 0x000fe200028e0605 */
[----:B------:R-:W-:-:S04]  /*3b5d0*/  LOP3.LUT P5, RZ, R6, 0x8000, RZ, 0xc0, !PT ;  /* 0x0000800006ff7812 */ /* 0x000fc800078ac0ff */
[----:B------:R0:W-:Y:S01]  /*3b5e0*/  @!P4 STG.E.U8 desc[UR20][R4.64+0xa9], R11 ;  /* 0x0000a90b0400c986 */ /* 0x0001e2000c101114 */
[----:B------:R-:W-:Y:S01]  /*3b5f0*/  LOP3.LUT P4, RZ, R6, 0x10000, RZ, 0xc0, !PT ;  /* 0x0001000006ff7812 */ /* 0x000fe2000788c0ff */
[----:B------:R-:W-:-:S05]  /*3b600*/  FMUL R6, R218, UR23 ;  /* 0x00000017da067c20 */ /* 0x000fca0008400000 */
[----:B------:R-:W-:Y:S01]  /*3b610*/  F2FP.SATFINITE.E4M3.F32.PACK_AB_MERGE_C R15, RZ, R6, RZ ;  /* 0x00000006ff0f723e */ /* 0x000fe200048070ff */
[----:B--2---:R-:W-:Y:S02]  /*3b620*/  FMUL R6, R215, UR23 ;  /* 0x00000017d7067c20 */ /* 0x004fe40008400000 */
[----:B------:R-:W2:Y:S04]  /*3b630*/  LDL.LU R215, [R1+0x6d4] ;  /* 0x0006d40001d77983 */ /* 0x000ea80000300800 */
[----:B------:R1:W-:Y:S01]  /*3b640*/  @!P3 STG.E.U8 desc[UR20][R32.64+0xb0], R15 ;  /* 0x0000b00f2000b986 */ /* 0x0003e2000c101114 */
[C---:B------:R-:W-:Y:S02]  /*3b650*/  LOP3.LUT P3, RZ, R0.reuse, 0x1000, RZ, 0xc0, !PT ;  /* 0x0000100000ff7812 */ /* 0x040fe4000786c0ff */
[----:B------:R-:W-:Y:S01]  /*3b660*/  LOP3.LUT P0, RZ, R0, 0x8000, RZ, 0xc0, !PT ;  /* 0x0000800000ff7812 */ /* 0x000fe2000780c0ff */
[----:B------:R-:W2:Y:S10]  /*3b670*/  LDL.LU R218, [R1+0x6d8] ;  /* 0x0006d80001da7983 */ /* 0x000eb40000300800 */
[----:B0-----:R-:W0:Y:S01]  /*3b680*/  @!P3 LDC.64 R4, c[0x0][0x5c0] ;  /* 0x00017000ff04bb82 */ /* 0x001e220000000a00 */
[----:B------:R-:W-:-:S07]  /*3b690*/  F2FP.SATFINITE.E4M3.F32.PACK_AB_MERGE_C R35, RZ, R6, RZ ;  /* 0x00000006ff23723e */ /* 0x000fce00048070ff */
[----:B------:R-:W1:Y:S01]  /*3b6a0*/  @!P0 LDC.64 R6, c[0x0][0x5c0] ;  /* 0x00017000ff068b82 */ /* 0x000e620000000a00 */
[----:B------:R-:W-:Y:S01]  /*3b6b0*/  @!P4 STG.E.U8 desc[UR20][R26.64+0xb1], R35 ;  /* 0x0000b1231a00c986 */ /* 0x000fe2000c101114 */
[----:B------:R-:W-:Y:S01]  /*3b6c0*/  FMUL R8, R220, UR23 ;  /* 0x00000017dc087c20 */ /* 0x000fe20008400000 */
[----:B0-----:R-:W-:-:S04]  /*3b6d0*/  @!P3 IADD3 R4, P4, R36, R4, RZ ;  /* 0x000000042404b210 */ /* 0x001fc80007f9e0ff */
[----:B------:R-:W-:Y:S01]  /*3b6e0*/  F2FP.SATFINITE.E4M3.F32.PACK_AB_MERGE_C R37, RZ, R8, RZ ;  /* 0x00000008ff25723e */ /* 0x000fe200048070ff */
[----:B------:R-:W-:-:S05]  /*3b6f0*/  @!P3 IMAD.X R5, R152, 0x1, R5, P4 ;  /* 0x000000019805b824 */ /* 0x000fca00020e0605 */
[----:B------:R-:W-:Y:S01]  /*3b700*/  @!P3 STG.E.U8 desc[UR20][R4.64+0xb0], R37 ;  /* 0x0000b0250400b986 */ /* 0x000fe2000c101114 */
[----:B-1----:R-:W-:-:S05]  /*3b710*/  @!P0 IADD3 R6, P3, R31, R6, RZ ;  /* 0x000000061f068210 */ /* 0x002fca0007f7e0ff */
[----:B------:R-:W-:Y:S02]  /*3b720*/  @!P0 IMAD.X R7, R23, 0x1, R7, P3 ;  /* 0x0000000117078824 */ /* 0x000fe400018e0607 */
[----:B---3--:R-:W-:Y:S02]  /*3b730*/  FMUL R10, R217, UR23 ;  /* 0x00000017d90a7c20 */ /* 0x008fe40008400000 */
[----:B------:R-:W3:Y:S03]  /*3b740*/  LDL.LU R217, [R1+0x6dc] ;  /* 0x0006dc0001d97983 */ /* 0x000ee60000300800 */
[----:B------:R-:W-:-:S05]  /*3b750*/  F2FP.SATFINITE.E4M3.F32.PACK_AB_MERGE_C R15, RZ, R10, RZ ;  /* 0x0000000aff0f723e */ /* 0x000fca00048070ff */
[----:B------:R2:W-:Y:S01]  /*3b760*/  @!P0 STG.E.U8 desc[UR20][R6.64+0xb1], R15 ;  /* 0x0000b10f06008986 */ /* 0x0005e2000c101114 */
[----:B----4-:R-:W-:-:S03]  /*3b770*/  FMUL R14, R216, UR23 ;  /* 0x00000017d80e7c20 */ /* 0x010fc60008400000 */
[----:B------:R-:W4:Y:S01]  /*3b780*/  LDL.LU R216, [R1+0x6e0] ;  /* 0x0006e00001d87983 */ /* 0x000f220000300800 */
[----:B--2---:R-:W-:-:S03]  /*3b790*/  FMUL R6, R215, UR23 ;  /* 0x00000017d7067c20 */ /* 0x004fc60008400000 */
[----:B------:R-:W2:Y:S01]  /*3b7a0*/  LDL.LU R215, [R1+0x6e4] ;  /* 0x0006e40001d77983 */ /* 0x000ea20000300800 */
[C---:B------:R-:W-:Y:S02]  /*3b7b0*/  LOP3.LUT P2, RZ, R0.reuse, 0x10000, RZ, 0xc0, !PT ;  /* 0x0001000000ff7812 */ /* 0x040fe4000784c0ff */
[----:B------:R-:W-:-:S11]  /*3b7c0*/  LOP3.LUT P1, RZ, R0, 0x20000, RZ, 0xc0, !PT ;  /* 0x0002000000ff7812 */ /* 0x000fd6000782c0ff */
[----:B------:R-:W0:Y:S01]  /*3b7d0*/  @!P2 LDC.64 R8, c[0x0][0x5c0] ;  /* 0x00017000ff08ab82 */ /* 0x000e220000000a00 */
[----:B------:R-:W-:-:S04]  /*3b7e0*/  ISETP.GE.AND P3, PT, R28, 0x181, PT ;  /* 0x000001811c00780c */ /* 0x000fc80003f66270 */
[----:B------:R-:W-:-:S03]  /*3b7f0*/  ISETP.LT.OR P0, PT, R29, 0x1, !P3 ;  /* 0x000000011d00780c */ /* 0x000fc60005f01670 */
[----:B------:R-:W1:Y:S01]  /*3b800*/  @!P1 LDC.64 R10, c[0x0][0x5c0] ;  /* 0x00017000ff0a9b82 */ /* 0x000e620000000a00 */
[----:B------:R-:W-:Y:S01]  /*3b810*/  F2FP.SATFINITE.E4M3.F32.PACK_AB_MERGE_C R23, RZ, R14, RZ ;  /* 0x0000000eff17723e */ /* 0x000fe200048070ff */
[----:B------:R-:W-:-:S08]  /*3b820*/  FMUL R14, R219, UR23 ;  /* 0x00000017db0e7c20 */ /* 0x000fd00008400000 */
[----:B------:R-:W3:Y:S01]  /*3b830*/  @!P0 LDC.64 R4, c[0x0][0x5c0] ;  /* 0x00017000ff048b82 */ /* 0x000ee20000000a00 */
[----:B0-----:R-:W-:-:S05]  /*3b840*/  @!P2 IADD3 R8, P4, R22, R8, RZ ;  /* 0x000000081608a210 */ /* 0x001fca0007f9e0ff */
[----:B------:R-:W-:Y:S01]  /*3b850*/  @!P2 IMAD.X R9, R19, 0x1, R9, P4 ;  /* 0x000000011309a824 */ /* 0x000fe200020e0609 */
[----:B------:R-:W-:Y:S02]  /*3b860*/  ISETP.LT.OR P4, PT, R29, 0x2, !P3 ;  /* 0x000000021d00780c */ /* 0x000fe40005f81670 */
[----:B------:R-:W-:Y:S02]  /*3b870*/  F2FP.SATFINITE.E4M3.F32.PACK_AB_MERGE_C R19, RZ, R14, RZ ;  /* 0x0000000eff13723e */ /* 0x000fe400048070ff */
[----:B------:R-:W-:Y:S01]  /*3b880*/  F2FP.SATFINITE.E4M3.F32.PACK_AB_MERGE_C R15, RZ, R6, RZ ;  /* 0x00000006ff0f723e */ /* 0x000fe200048070ff */
[----:B------:R0:W-:Y:S01]  /*3b890*/  @!P5 STG.E.U8 desc[UR20][R20.64+0xb8], R23 ;  /* 0x0000b8171400d986 */ /* 0x0001e2000c101114 */
[----:B-1----:R-:W-:Y:S01]  /*3b8a0*/  @!P1 IADD3 R10, P5, R13, R10, RZ ;  /* 0x0000000a0d0a9210 */ /* 0x002fe20007fbe0ff */
[----:B------:R-:W-:Y:S02]  /*3b8b0*/  FMUL R13, R218, UR23 ;  /* 0x00000017da0d7c20 */ /* 0x000fe40008400000 */
[----:B------:R-:W-:Y:S04]  /*3b8c0*/  @!P6 STG.E.U8 desc[UR20][R16.64+0xb9], R19 ;  /* 0x0000b9131000e986 */ /* 0x000fe8000c101114 */
[----:B------:R-:W1:Y:S01]  /*3b8d0*/  @!P4 LDC.64 R6, c[0x0][0x5c0] ;  /* 0x00017000ff06cb82 */ /* 0x000e620000000a00 */
[----:B------:R0:W-:Y:S01]  /*3b8e0*/  @!P2 STG.E.U8 desc[UR20][R8.64+0xb8], R15 ;  /* 0x0000b80f0800a986 */ /* 0x0001e2000c101114 */
[----:B------:R-:W-:Y:S01]  /*3b8f0*/  @!P1 IMAD.X R11, R12, 0x1, R11, P5 ;  /* 0x000000010c0b9824 */ /* 0x000fe200028e060b */
[----:B0-----:R-:W-:Y:S01]  /*3b900*/  F2FP.SATFINITE.E4M3.F32.PACK_AB_MERGE_C R21, RZ, R13, RZ ;  /* 0x0000000dff15723e */ /* 0x001fe200048070ff */
[----:B------:R-:W-:-:S02]  /*3b910*/  @!P0 IMAD.MOV.U32 R8, RZ, RZ, R24 ;  /* 0x000000ffff088224 */ /* 0x000fc400078e0018 */
[----:B------:R-:W-:Y:S02]  /*3b920*/  @!P0 IMAD.MOV.U32 R9, RZ, RZ, R30 ;  /* 0x000000ffff098224 */ /* 0x000fe400078e001e */
[----:B------:R-:W-:Y:S01]  /*3b930*/  @!P0 IMAD.WIDE.U32 R12, R2, 0x180, R8 ;  /* 0x00000180020c8825 */ /* 0x000fe200078e0008 */
[----:B------:R0:W-:Y:S01]  /*3b940*/  @!P1 STG.E.U8 desc[UR20][R10.64+0xb9], R21 ;  /* 0x0000b9150a009986 */ /* 0x0001e2000c101114 */
[----:B------:R-:W-:Y:S02]  /*3b950*/  ISETP.LT.OR P2, PT, R29, 0x9, !P3 ;  /* 0x000000091d00780c */ /* 0x000fe40005f41670 */
[----:B------:R-:W-:Y:S01]  /*3b960*/  @!P0 IMAD R16, R3, 0x180, RZ ;  /* 0x0000018003108824 */ /* 0x000fe200078e02ff */
[----:B---3--:R-:W-:Y:S02]  /*3b970*/  @!P0 IADD3 R12, P1, R12, R4, RZ ;  /* 0x000000040c0c8210 */ /* 0x008fe40007f3e0ff */
[----:B------:R-:W-:Y:S01]  /*3b980*/  ISETP.LT.OR P5, PT, R29, 0xa, !P3 ;  /* 0x0000000a1d00780c */ /* 0x000fe20005fa1670 */
[----:B------:R-:W-:Y:S01]  /*3b990*/  FMUL R14, R217, UR23 ;  /* 0x00000017d90e7c20 */ /* 0x000fe20008400000 */
[----:B------:R-:W-:Y:S01]  /*3b9a0*/  @!P0 IADD3.X R13, R5, R13, R16, P1, !PT ;  /* 0x0000000d050d8210 */ /* 0x000fe20000ffe410 */
[----:B------:R-:W-:-:S02]  /*3b9b0*/  @!P4 IMAD.MOV.U32 R4, RZ, RZ, R24 ;  /* 0x000000ffff04c224 */ /* 0x000fc400078e0018 */
[----:B------:R-:W-:Y:S01]  /*3b9c0*/  @!P4 IMAD.MOV.U32 R5, RZ, RZ, R30 ;  /* 0x000000ffff05c224 */ /* 0x000fe200078e001e */
[----:B------:R-:W-:Y:S01]  /*3b9d0*/  F2FP.SATFINITE.E4M3.F32.PACK_AB_MERGE_C R17, RZ, R14, RZ ;  /* 0x0000000eff11723e */ /* 0x000fe200048070ff */
[----:B0-----:R-:W-:Y:S01]  /*3b9e0*/  @!P4 IMAD R10, R3, 0x180, RZ ;  /* 0x00000180030ac824 */ /* 0x001fe200078e02ff */
[----:B------:R-:W0:Y:S01]  /*3b9f0*/  @!P2 LDC.64 R8, c[0x0][0x5c0] ;  /* 0x00017000ff08ab82 */ /* 0x000e220000000a00 */
[----:B------:R-:W-:Y:S02]  /*3ba00*/  @!P4 IMAD.WIDE.U32 R14, R2, 0x180, R4 ;  /* 0x00000180020ec825 */ /* 0x000fe400078e0004 */
[----:B------:R-:W-:Y:S01]  /*3ba10*/  @!P0 STG.E.U8 desc[UR20][R12.64], R17 ;  /* 0x000000110c008986 */ /* 0x000fe2000c101114 */
[----:B------:R-:W-:Y:S02]  /*3ba20*/  ISETP.GE.AND P0, PT, R28, 0x189, PT ;  /* 0x000001891c00780c */ /* 0x000fe40003f06270 */
[----:B-1----:R-:W-:Y:S02]  /*3ba30*/  @!P4 IADD3 R6, P1, R14, R6, RZ ;  /* 0x000000060e06c210 */ /* 0x002fe40007f3e0ff */
[----:B------:R-:W1:Y:S02]  /*3ba40*/  @!P5 LDC.64 R4, c[0x0][0x5c0] ;  /* 0x00017000ff04db82 */ /* 0x000e640000000a00 */
[----:B------:R-:W-:-:S02]  /*3ba50*/  @!P4 IADD3.X R7, R7, R15, R10, P1, !PT ;  /* 0x0000000f0707c210 */ /* 0x000fc40000ffe40a */
[----:B------:R-:W-:Y:S01]  /*3ba60*/  ISETP.LT.OR P1, PT, R29, 0x1, !P0 ;  /* 0x000000011d00780c */ /* 0x000fe20004721670 */
[----:B------:R-:W-:Y:S01]  /*3ba70*/  BSSY B1, `(.L_x_37) ;  /* 0x0000015000017945 */ /* 0x000fe20003800000 */
[----:B----4-:R-:W-:-:S05]  /*3ba80*/  FMUL R16, R216, UR23 ;  /* 0x00000017d8107c20 */ /* 0x010fca0008400000 */
[----:B------:R-:W-:-:S05]  /*3ba90*/  F2FP.SATFINITE.E4M3.F32.PACK_AB_MERGE_C R15, RZ, R16, RZ ;  /* 0x00000010ff0f723e */ /* 0x000fca00048070ff */
[----:B------:R3:W-:Y:S02]  /*3baa0*/  @!P4 STG.E.U8 desc[UR20][R6.64+0x1], R15 ;  /* 0x0000010f0600c986 */ /* 0x0007e4000c101114 */
[----:B---3--:R-:W-:Y:S02]  /*3bab0*/  @!P2 IMAD.MOV.U32 R6, RZ, RZ, R24 ;  /* 0x000000ffff06a224 */ /* 0x008fe400078e0018 */
[----:B------:R-:W-:Y:S02]  /*3bac0*/  @!P2 IMAD.MOV.U32 R7, RZ, RZ, R30 ;  /* 0x000000ffff07a224 */ /* 0x000fe400078e001e */
[----:B------:R-:W-:-:S04]  /*3bad0*/  @!P2 IMAD.WIDE.U32 R10, R2, 0x180, R6 ;  /* 0x00000180020aa825 */ /* 0x000fc800078e0006 */
[----:B--2---:R-:W-:-:S05]  /*3bae0*/  FMUL R14, R215, UR23 ;  /* 0x00000017d70e7c20 */ /* 0x004fca0008400000 */
[----:B------:R-:W-:Y:S01]  /*3baf0*/  F2FP.SATFINITE.E4M3.F32.PACK_AB_MERGE_C R19, RZ, R14, RZ ;  /* 0x0000000eff13723e */ /* 0x000fe200048070ff */
[----:B01----:R-:W-:Y:S06]  /*3bb00*/  @P1 BRA `(.L_x_38) ;  /* 0x00000000002c1947 */ /* 0x003fec0003800000 */
[----:B------:R-:W-:Y:S01]  /*3bb10*/  IMAD.MOV.U32 R6, RZ, RZ, R24 ;  /* 0x000000ffff067224 */ /* 0x000fe200078e0018 */
[----:B------:R-:W-:Y:S01]  /*3bb20*/  ULDC.64 UR6, c[0x0][0x5c0] ;  /* 0x0001700000067ab9 */ /* 0x000fe20000000a00 */
[----:B------:R-:W-:Y:S02]  /*3bb30*/  IMAD.MOV.U32 R7, RZ, RZ, R30 ;  /* 0x000000ffff077224 */ /* 0x000fe400078e001e */
[----:B------:R-:W-:Y:S02]  /*3bb40*/  IMAD R13, R3, 0x180, RZ ;  /* 0x00000180030d7824 */ /* 0x000fe400078e02ff */
[----:B------:R-:W-:-:S04]  /*3bb50*/  IMAD.WIDE.U32 R6, R2, 0x180, R6 ;  /* 0x0000018002067825 */ /* 0x000fc800078e0006 */
[----:B------:R-:W-:Y:S02]  /*3bb60*/  IMAD.U32 R15, RZ, RZ, UR6 ;  /* 0x00000006ff0f7e24 */ /* 0x000fe4000f8e00ff */
[----:B------:R-:W-:Y:S02]  /*3bb70*/  IMAD.U32 R12, RZ, RZ, UR7 ;  /* 0x00000007ff0c7e24 */ /* 0x000fe4000f8e00ff */
[----:B------:R-:W-:Y:S01]  /*3bb80*/  IMAD.IADD R13, R7, 0x1, R13 ;  /* 0x00000001070d7824 */ /* 0x000fe200078e020d */
[----:B------:R-:W-:-:S04]  /*3bb90*/  IADD3 R6, P1, P4, R6, UR28, R15 ;  /* 0x0000001c06067c10 */ /* 0x000fc8000fc3e00f */
[----:B------:R-:W-:-:S05]  /*3bba0*/  IADD3.X R7, R13, UR27, R12, P1, P4 ;  /* 0x0000001b0d077c10 */ /* 0x000fca0008fe840c */
[----:B------:R0:W-:Y:S04]  /*3bbb0*/  STG.E.U8 desc[UR20][R6.64], R19 ;  /* 0x0000001306007986 */ /* 0x0001e8000c101114 */
.L_x_38:
[----:B------:R-:W-:Y:S05]  /*3bbc0*/  BSYNC B1 ;  /* 0x0000000000017941 */ /* 0x000fea0003800000 */
.L_x_37:
[----:B0-----:R-:W2:Y:S01]  /*3bbd0*/  LDL.LU R6, [R1+0x6e8] ;  /* 0x0006e80001067983 */ /* 0x001ea20000300800 */
[----:B------:R-:W-:Y:S01]  /*3bbe0*/  ISETP.LT.OR P1, PT, R29, 0x2, !P0 ;  /* 0x000000021d00780c */ /* 0x000fe20004721670 */
[----:B------:R-:W-:Y:S01]  /*3bbf0*/  @!P2 IMAD R7, R3, 0x180, RZ ;  /* 0x000001800307a824 */ /* 0x000fe200078e02ff */
[----:B------:R-:W-:Y:S01]  /*3bc00*/  @!P2 IADD3 R10, P4, R10, R8, RZ ;  /* 0x000000080a0aa210 */ /* 0x000fe20007f9e0ff */
[----:B------:R-:W-:Y:S03]  /*3bc10*/  BSSY B1, `(.L_x_39) ;  /* 0x0000010000017945 */ /* 0x000fe60003800000 */
[----:B------:R-:W-:Y:S01]  /*3bc20*/  @!P2 IADD3.X R11, R9, R11, R7, P4, !PT ;  /* 0x0000000b090ba210 */ /* 0x000fe200027fe407 */
[----:B--2---:R-:W-:-:S05]  /*3bc30*/  FMUL R6, R6, UR23 ;  /* 0x0000001706067c20 */ /* 0x004fca0008400000 */
[----:B------:R-:W-:Y:S01]  /*3bc40*/  F2FP.SATFINITE.E4M3.F32.PACK_AB_MERGE_C R9, RZ, R6, RZ ;  /* 0x00000006ff09723e */ /* 0x000fe200048070ff */
[----:B------:R-:W-:Y:S06]  /*3bc50*/  @P1 BRA `(.L_x_40) ;  /* 0x00000000002c1947 */ /* 0x000fec0003800000 */
        /* <DEDUP_REMOVED lines=11> */
.L_x_40:
[----:B------:R-:W-:Y:S05]  /*3bd10*/  BSYNC B1 ;  /* 0x0000000000017941 */ /* 0x000fea0003800000 */
.L_x_39:
[----:B0-----:R-:W2:Y:S04]  /*3bd20*/  LDL.LU R6, [R1+0x6ec] ;  /* 0x0006ec0001067983 */ /* 0x001ea80000300800 */
[----:B------:R-:W3:Y:S04]  /*3bd30*/  LDL.LU R14, [R1+0x6f0] ;  /* 0x0006f000010e7983 */ /* 0x000ee80000300800 */
[----:B------:R-:W4:Y:S01]  /*3bd40*/  LDL.LU R18, [R1+0x6f4] ;  /* 0x0006f40001127983 */ /* 0x000f220000300800 */
[C---:B------:R-:W-:Y:S01]  /*3bd50*/  ISETP.LT.OR P4, PT, R29.reuse, 0x11, !P3 ;  /* 0x000000111d00780c */ /* 0x040fe20005f81670 */
[----:B------:R-:W-:Y:S01]  /*3bd60*/  @!P5 IMAD.MOV.U32 R12, RZ, RZ, R24 ;  /* 0x000000ffff0cd224 */ /* 0x000fe200078e0018 */
[----:B------:R-:W-:Y:S01]  /*3bd70*/  ISETP.LT.OR P1, PT, R29, 0x12, !P3 ;  /* 0x000000121d00780c */ /* 0x000fe20005f21670 */
[----:B------:R-:W-:Y:S01]  /*3bd80*/  @!P5 IMAD.MOV.U32 R13, RZ, RZ, R30 ;  /* 0x000000ffff0dd224 */ /* 0x000fe200078e001e */
[----:B------:R-:W-:Y:S01]  /*3bd90*/  BSSY B1, `(.L_x_41) ;  /* 0x000001f000017945 */ /* 0x000fe20003800000 */
[----:B------:R-:W-:-:S02]  /*3bda0*/  @!P5 IMAD R16, R3, 0x180, RZ ;  /* 0x000001800310d824 */ /* 0x000fc400078e02ff */
[----:B------:R-:W-:-:S06]  /*3bdb0*/  @!P5 IMAD.WIDE.U32 R12, R2, 0x180, R12 ;  /* 0x00000180020cd825 */ /* 0x000fcc00078e000c */
[----:B------:R-:W0:Y:S01]  /*3bdc0*/  @!P4 LDC.64 R8, c[0x0][0x5c0] ;  /* 0x00017000ff08cb82 */ /* 0x000e220000000a00 */
[----:B--2---:R-:W-:Y:S01]  /*3bdd0*/  FMUL R6, R6, UR23 ;  /* 0x0000001706067c20 */ /* 0x004fe20008400000 */
[----:B---3--:R-:W-:-:S04]  /*3bde0*/  FMUL R14, R14, UR23 ;  /* 0x000000170e0e7c20 */ /* 0x008fc80008400000 */
[----:B------:R-:W-:Y:S02]  /*3bdf0*/  F2FP.SATFINITE.E4M3.F32.PACK_AB_MERGE_C R15, RZ, R6, RZ ;  /* 0x00000006ff0f723e */ /* 0x000fe400048070ff */
[----:B------:R-:W1:Y:S01]  /*3be00*/  @!P1 LDC.64 R6, c[0x0][0x5c0] ;  /* 0x00017000ff069b82 */ /* 0x000e620000000a00 */
[----:B------:R-:W-:Y:S02]  /*3be10*/  F2FP.SATFINITE.E4M3.F32.PACK_AB_MERGE_C R17, RZ, R14, RZ ;  /* 0x0000000eff11723e */ /* 0x000fe400048070ff */
[----:B------:R2:W-:Y:S01]  /*3be20*/  @!P2 STG.E.U8 desc[UR20][R10.64+0x8], R15 ;  /* 0x0000080f0a00a986 */ /* 0x0005e2000c101114 */
[----:B------:R-:W-:Y:S01]  /*3be30*/  @!P5 IADD3 R4, P2, R12, R4, RZ ;  /* 0x000000040c04d210 */ /* 0x000fe20007f5e0ff */
[----:B----4-:R-:W-:-:S03]  /*3be40*/  FMUL R14, R18, UR23 ;  /* 0x00000017120e7c20 */ /* 0x010fc60008400000 */
[----:B------:R-:W-:Y:S02]  /*3be50*/  @!P5 IADD3.X R5, R5, R13, R16, P2, !PT ;  /* 0x0000000d0505d210 */ /* 0x000fe400017fe410 */
[----:B------:R-:W-:-:S03]  /*3be60*/  ISETP.LT.OR P2, PT, R29, 0x9, !P0 ;  /* 0x000000091d00780c */ /* 0x000fc60004741670 */
[----:B------:R3:W-:Y:S01]  /*3be70*/  @!P5 STG.E.U8 desc[UR20][R4.64+0x9], R17 ;  /* 0x000009110400d986 */ /* 0x0007e2000c101114 */
[----:B--2---:R-:W-:Y:S01]  /*3be80*/  F2FP.SATFINITE.E4M3.F32.PACK_AB_MERGE_C R11, RZ, R14, RZ ;  /* 0x0000000eff0b723e */ /* 0x004fe200048070ff */
[----:B---3--:R-:W-:Y:S02]  /*3be90*/  @!P4 IMAD.MOV.U32 R4, RZ, RZ, R24 ;  /* 0x000000ffff04c224 */ /* 0x008fe400078e0018 */
[----:B------:R-:W-:Y:S02]  /*3bea0*/  @!P4 IMAD.MOV.U32 R5, RZ, RZ, R30 ;  /* 0x000000ffff05c224 */ /* 0x000fe400078e001e */
[----:B------:R-:W-:-:S04]  /*3beb0*/  @!P4 IMAD.WIDE.U32 R12, R2, 0x180, R4 ;  /* 0x00000180020cc825 */ /* 0x000fc800078e0004 */
[----:B0-----:R-:W-:Y:S05]  /*3bec0*/  @P2 BRA `(.L_x_42) ;  /* 0x00000000002c2947 */ /* 0x001fea0003800000 */
        /* <DEDUP_REMOVED lines=11> */
.L_x_42:
[----:B------:R-:W-:Y:S05]  /*3bf80*/  BSYNC B1 ;  /* 0x0000000000017941 */ /* 0x000fea0003800000 */
.L_x_41:
        /* <DEDUP_REMOVED lines=20> */
.L_x_44:
[----:B------:R-:W-:Y:S05]  /*3c0d0*/  BSYNC B1 ;  /* 0x0000000000017941 */ /* 0x000fea0003800000 */
.L_x_43:
        /* <DEDUP_REMOVED lines=14> */
[----:B------:R-:W2:Y:S01]  /*3c1c0*/  @!P2 LDC.64 R4, c[0x0][0x5c0] ;  /* 0x00017000ff04ab82 */ /* 0x000ea20000000a00 */
[----:B------:R-:W-:Y:S02]  /*3c1d0*/  F2FP.SATFINITE.E4M3.F32.PACK_AB_MERGE_C R17, RZ, R14, RZ ;  /* 0x0000000eff11723e */ /* 0x000fe400048070ff */
[----:B------:R3:W-:Y:S01]  /*3c1e0*/  @!P4 STG.E.U8 desc[UR20][R10.64+0x10], R15 ;  /* 0x0000100f0a00c986 */ /* 0x0007e2000c101114 */
[----:B-1----:R-:W-:Y:S01]  /*3c1f0*/  @!P1 IADD3 R6, P4, R12, R6, RZ ;  /* 0x000000060c069210 */ /* 0x002fe20007f9e0ff */
[----:B----4-:R-:W-:-:S03]  /*3c200*/  FMUL R14, R18, UR23 ;  /* 0x00000017120e7c20 */ /* 0x010fc60008400000 */
[----:B------:R-:W-:Y:S02]  /*3c210*/  @!P1 IADD3.X R7, R7, R13, R16, P4, !PT ;  /* 0x0000000d07079210 */ /* 0x000fe400027fe410 */
[----:B------:R-:W-:-:S03]  /*3c220*/  ISETP.LT.OR P4, PT, R29, 0x11, !P0 ;  /* 0x000000111d00780c */ /* 0x000fc60004781670 */
[----:B------:R1:W-:Y:S01]  /*3c230*/  @!P1 STG.E.U8 desc[UR20][R6.64+0x11], R17 ;  /* 0x0000111106009986 */ /* 0x0003e2000c101114 */
[----:B---3--:R-:W-:Y:S01]  /*3c240*/  F2FP.SATFINITE.E4M3.F32.PACK_AB_MERGE_C R11, RZ, R14, RZ ;  /* 0x0000000eff0b723e */ /* 0x008fe200048070ff */
[----:B-1----:R-:W-:Y:S02]  /*3c250*/  @!P5 IMAD.MOV.U32 R6, RZ, RZ, R24 ;  /* 0x000000ffff06d224 */ /* 0x002fe400078e0018 */
        /* <DEDUP_REMOVED lines=14> */
.L_x_46:
[----:B------:R-:W-:Y:S05]  /*3c340*/  BSYNC B1 ;  /* 0x0000000000017941 */ /* 0x000fea0003800000 */
.L_x_45:
[----:B0-----:R-:W3:Y:S01]  /*3c350*/  LDL.LU R6, [R1+0x708] ;  /* 0x0007080001067983 */ /* 0x001ee20000300800 */
[----:B------:R-:W-:Y:S01]  /*3c360*/  ISETP.LT.OR P1, PT, R29, 0x12, !P0 ;  /* 0x000000121d00780c */ /* 0x000fe20004721670 */
[----:B------:R-:W-:Y:S01]  /*3c370*/  @!P5 IMAD R7, R3, 0x180, RZ ;  /* 0x000001800307d824 */ /* 0x000fe200078e02ff */
[----:B------:R-:W-:Y:S01]  /*3c380*/  @!P5 IADD3 R8, P4, R12, R8, RZ ;  /* 0x000000080c08d210 */ /* 0x000fe20007f9e0ff */
[----:B------:R-:W-:Y:S03]  /*3c390*/  BSSY B1, `(.L_x_47) ;  /* 0x0000010000017945 */ /* 0x000fe60003800000 */
[----:B------:R-:W-:Y:S01]  /*3c3a0*/  @!P5 IADD3.X R9, R9, R13, R7, P4, !PT ;  /* 0x0000000d0909d210 */ /* 0x000fe200027fe407 */
[----:B---3--:R-:W-:-:S05]  /*3c3b0*/  FMUL R6, R6, UR23 ;  /* 0x0000001706067c20 */ /* 0x008fca0008400000 */
        /* <DEDUP_REMOVED lines=13> */
.L_x_48:
[----:B------:R-:W-:Y:S05]  /*3c490*/  BSYNC B1 ;  /* 0x0000000000017941 */ /* 0x000fea0003800000 */
.L_x_47:
[----:B0-----:R-:W3:Y:S04]  /*3c4a0*/  LDL.LU R6, [R1+0x70c] ;  /* 0x00070c0001067983 */ /* 0x001ee80000300800 */
[----:B------:R-:W4:Y:S04]  /*3c4b0*/  LDL.LU R12, [R1+0x710] ;  /* 0x00071000010c7983 */ /* 0x000f280000300800 */
[----:B------:R-:W5:Y:S01]  /*3c4c0*/  LDL.LU R18, [R1+0x714] ;  /* 0x0007140001127983 */ /* 0x000f620000300800 */
        /* <DEDUP_REMOVED lines=8> */
[----:B---3--:R-:W-:Y:S01]  /*3c550*/  FMUL R6, R6, UR23 ;  /* 0x0000001706067c20 */ /* 0x008fe20008400000 */
[----:B----4-:R-:W-:-:S04]  /*3c560*/  FMUL R12, R12, UR23 ;  /* 0x000000170c0c7c20 */ /* 0x010fc80008400000 */
[----:B------:R-:W-:Y:S02]  /*3c570*/  F2FP.SATFINITE.E4M3.F32.PACK_AB_MERGE_C R13, RZ, R6, RZ ;  /* 0x00000006ff0d723e */ /* 0x000fe400048070ff */
[----:B------:R-:W1:Y:S01]  /*3c580*/  @!P1 LDC.64 R6, c[0x0][0x5c0] ;  /* 0x00017000ff069b82 */ /* 0x000e620000000a00 */
[----:B------:R-:W-:Y:S02]  /*3c590*/  F2FP.SATFINITE.E4M3.F32.PACK_AB_MERGE_C R15, RZ, R12, RZ ;  /* 0x0000000cff0f723e */ /* 0x000fe400048070ff */
[----:B------:R3:W-:Y:S01]  /*3c5a0*/  @!P5 STG.E.U8 desc[UR20][R8.64+0x18], R13 ;  /* 0x0000180d0800d986 */ /* 0x0007e2000c101114 */
[----:B--2---:R-:W-:Y:S01]  /*3c5b0*/  @!P2 IADD3 R4, P5, R10, R4, RZ ;  /* 0x000000040a04a210 */ /* 0x004fe20007fbe0ff */
[----:B-----5:R-:W-:-:S03]  /*3c5c0*/  FMUL R12, R18, UR23 ;  /* 0x00000017120c7c20 */ /* 0x020fc60008400000 */
[----:B------:R-:W-:Y:S02]  /*3c5d0*/  @!P2 IADD3.X R5, R5, R11, R14, P5, !PT ;  /* 0x0000000b0505a210 */ /* 0x000fe40002ffe40e */
[----:B------:R-:W-:-:S03]  /*3c5e0*/  ISETP.LT.OR P5, PT, R29, 0x19, !P0 ;  /* 0x000000191d00780c */ /* 0x000fc600047a1670 */
[----:B------:R2:W-:Y:S01]  /*3c5f0*/  @!P2 STG.E.U8 desc[UR20][R4.64+0x19], R15 ;  /* 0x0000190f0400a986 */ /* 0x0005e2000c101114 */
[----:B---3--:R-:W-:Y:S01]  /*3c600*/  F2FP.SATFINITE.E4M3.F32.PACK_AB_MERGE_C R9, RZ, R12, RZ ;  /* 0x0000000cff09723e */ /* 0x008fe200048070ff */
[----:B--2---:R-:W-:Y:S02]  /*3c610*/  @!P4 IMAD.MOV.U32 R4, RZ, RZ, R24 ;  /* 0x000000ffff04c224 */ /* 0x004fe400078e0018 */
        /* <DEDUP_REMOVED lines=14> */
.L_x_50:
[----:B------:R-:W-:Y:S05]  /*3c700*/  BSYNC B1 ;  /* 0x0000000000017941 */ /* 0x000fea0003800000 */
.L_x_49:
        /* <DEDUP_REMOVED lines=20> */
.L_x_52:
[----:B------:R-:W-:Y:S05]  /*3c850*/  BSYNC B1 ;  /* 0x0000000000017941 */ /* 0x000fea0003800000 */
.L_x_51:
        /* <DEDUP_REMOVED lines=38> */
.L_x_54:
[----:B------:R-:W-:Y:S05]  /*3cac0*/  BSYNC B1 ;  /* 0x0000000000017941 */ /* 0x000fea0003800000 */
.L_x_53:
        /* <DEDUP_REMOVED lines=20> */
.L_x_56:
[----:B------:R-:W-:Y:S05]  /*3cc10*/  BSYNC B1 ;  /* 0x0000000000017941 */ /* 0x000fea0003800000 */
.L_x_55:
        /* <DEDUP_REMOVED lines=38> */
.L_x_58:
[----:B------:R-:W-:Y:S05]  /*3ce80*/  BSYNC B1 ;  /* 0x0000000000017941 */ /* 0x000fea0003800000 */
.L_x_57:
        /* <DEDUP_REMOVED lines=20> */
.L_x_60:
[----:B------:R-:W-:Y:S05]  /*3cfd0*/  BSYNC B1 ;  /* 0x0000000000017941 */ /* 0x000fea0003800000 */
.L_x_59:
        /* <DEDUP_REMOVED lines=38> */
.L_x_62:
[----:B------:R-:W-:Y:S05]  /*3d240*/  BSYNC B1 ;  /* 0x0000000000017941 */ /* 0x000fea0003800000 */
.L_x_61:
        /* <DEDUP_REMOVED lines=20> */
.L_x_64:
[----:B------:R-:W-:Y:S05]  /*3d390*/  BSYNC B1 ;  /* 0x0000000000017941 */ /* 0x000fea0003800000 */
.L_x_63:
        /* <DEDUP_REMOVED lines=38> */
.L_x_66:
[----:B------:R-:W-:Y:S05]  /*3d600*/  BSYNC B1 ;  /* 0x0000000000017941 */ /* 0x000fea0003800000 */
.L_x_65:
        /* <DEDUP_REMOVED lines=20> */
.L_x_68:
[----:B------:R-:W-:Y:S05]  /*3d750*/  BSYNC B1 ;  /* 0x0000000000017941 */ /* 0x000fea0003800000 */
.L_x_67:
[----:B0-----:R-:W2:Y:S04]  /*3d760*/  LDL.LU R4, [R1+0x75c] ;  /* 0x00075c0001047983 */ /* 0x001ea80000300800 */
[----:B------:R-:W3:Y:S04]  /*3d770*/  LDL.LU R10, [R1+0x760] ;  /* 0x00076000010a7983 */ /* 0x000ee80000300800 */
[----:B------:R-:W4:Y:S01]  /*3d780*/  LDL.LU R12, [R1+0x764] ;  /* 0x00076400010c7983 */ /* 0x000f220000300800 */
[C---:B------:R-:W-:Y:S01]  /*3d790*/  ISETP.LT.OR P5, PT, R29.reuse, 0x49, !P3 ;  /* 0x000000491d00780c */ /* 0x040fe20005fa1670 */
[----:B------:R-:W-:Y:S01]  /*3d7a0*/  @!P1 IMAD.MOV.U32 R5, RZ, RZ, R30 ;  /* 0x000000ffff059224 */ /* 0x000fe200078e001e */
[----:B------:R-:W-:Y:S01]  /*3d7b0*/  ISETP.LT.OR P2, PT, R29, 0x4a, !P3 ;  /* 0x0000004a1d00780c */ /* 0x000fe20005f41670 */
[----:B------:R-:W-:Y:S01]  /*3d7c0*/  @!P1 IMAD R11, R3, 0x180, RZ ;  /* 0x00000180030b9824 */ /* 0x000fe200078e02ff */
[----:B------:R-:W-:Y:S09]  /*3d7d0*/  BSSY B1, `(.L_x_69) ;  /* 0x000001f000017945 */ /* 0x000ff20003800000 */
[----:B------:R-:W0:Y:S08]  /*3d7e0*/  @!P5 LDC.64 R14, c[0x0][0x5c0] ;  /* 0x00017000ff0edb82 */ /* 0x000e300000000a00 */
[----:B------:R-:W0:Y:S01]  /*3d7f0*/  @!P2 LDC.64 R16, c[0x0][0x5c0] ;  /* 0x00017000ff10ab82 */ /* 0x000e220000000a00 */
[----:B--2---:R-:W-:Y:S01]  /*3d800*/  FMUL R4, R4, UR23 ;  /* 0x0000001704047c20 */ /* 0x004fe20008400000 */
[----:B---3--:R-:W-:-:S04]  /*3d810*/  FMUL R10, R10, UR23 ;  /* 0x000000170a0a7c20 */ /* 0x008fc80008400000 */
[----:B------:R-:W-:Y:S01]  /*3d820*/  F2FP.SATFINITE.E4M3.F32.PACK_AB_MERGE_C R13, RZ, R4, RZ ;  /* 0x00000004ff0d723e */ /* 0x000fe200048070ff */
[----:B------:R-:W-:Y:S02]  /*3d830*/  @!P1 IMAD.MOV.U32 R4, RZ, RZ, R24 ;  /* 0x000000ffff049224 */ /* 0x000fe400078e0018 */
[----:B----4-:R-:W-:Y:S02]  /*3d840*/  FMUL R12, R12, UR23 ;  /* 0x000000170c0c7c20 */ /* 0x010fe40008400000 */
[----:B------:R-:W-:Y:S01]  /*3d850*/  @!P1 IMAD.WIDE.U32 R4, R2, 0x180, R4 ;  /* 0x0000018002049825 */ /* 0x000fe200078e0004 */
[----:B------:R2:W-:Y:S02]  /*3d860*/  @!P4 STG.E.U8 desc[UR20][R8.64+0x40], R13 ;  /* 0x0000400d0800c986 */ /* 0x0005e4000c101114 */
[----:B-1----:R-:W-:Y:S01]  /*3d870*/  @!P1 IADD3 R6, P4, R4, R6, RZ ;  /* 0x0000000604069210 */ /* 0x002fe20007f9e0ff */
[----:B------:R-:W-:-:S03]  /*3d880*/  @!P5 IMAD.MOV.U32 R4, RZ, RZ, R24 ;  /* 0x000000ffff04d224 */ /* 0x000fc600078e0018 */
[----:B------:R-:W-:Y:S02]  /*3d890*/  @!P1 IADD3.X R7, R7, R5, R11, P4, !PT ;  /* 0x0000000507079210 */ /* 0x000fe400027fe40b */
[----:B------:R-:W-:Y:S02]  /*3d8a0*/  ISETP.LT.OR P4, PT, R29, 0x41, !P0 ;  /* 0x000000411d00780c */ /* 0x000fe40004781670 */
[----:B------:R-:W-:Y:S02]  /*3d8b0*/  F2FP.SATFINITE.E4M3.F32.PACK_AB_MERGE_C R5, RZ, R10, RZ ;  /* 0x0000000aff05723e */ /* 0x000fe400048070ff */
[----:B--2---:R-:W-:-:S03]  /*3d8c0*/  F2FP.SATFINITE.E4M3.F32.PACK_AB_MERGE_C R9, RZ, R12, RZ ;  /* 0x0000000cff09723e */ /* 0x004fc600048070ff */
[----:B------:R1:W-:Y:S02]  /*3d8d0*/  @!P1 STG.E.U8 desc[UR20][R6.64+0x41], R5 ;  /* 0x0000410506009986 */ /* 0x0003e4000c101114 */
[----:B-1----:R-:W-:Y:S02]  /*3d8e0*/  @!P5 IMAD.MOV.U32 R5, RZ, RZ, R30 ;  /* 0x000000ffff05d224 */ /* 0x002fe400078e001e */
[----:B------:R-:W-:Y:S02]  /*3d8f0*/  @!P5 IMAD.WIDE.U32 R10, R2, 0x180, R4 ;  /* 0x00000180020ad825 */ /* 0x000fe400078e0004 */
        /* <DEDUP_REMOVED lines=12> */
.L_x_70:
[----:B------:R-:W-:Y:S05]  /*3d9c0*/  BSYNC B1 ;  /* 0x0000000000017941 */ /* 0x000fea0003800000 */
.L_x_69:
        /* <DEDUP_REMOVED lines=20> */
.L_x_72:
[----:B------:R-:W-:Y:S05]  /*3db10*/  BSYNC B1 ;  /* 0x0000000000017941 */ /* 0x000fea0003800000 */
.L_x_71:
        /* <DEDUP_REMOVED lines=9> */
[----:B------:R-:W1:Y:S01]  /*3dbb0*/  @!P1 LDC.64 R18, c[0x0][0x5c0] ;  /* 0x00017000ff129b82 */ /* 0x000e620000000a00 */
[----:B--2---:R-:W-:Y:S01]  /*3dbc0*/  FMUL R4, R4, UR23 ;  /* 0x0000001704047c20 */ /* 0x004fe20008400000 */
[----:B---3--:R-:W-:-:S04]  /*3dbd0*/  FMUL R8, R8, UR23 ;  /* 0x0000001708087c20 */ /* 0x008fc80008400000 */
[----:B------:R-:W-:Y:S01]  /*3dbe0*/  F2FP.SATFINITE.E4M3.F32.PACK_AB_MERGE_C R11, RZ, R4, RZ ;  /* 0x00000004ff0b723e */ /* 0x000fe200048070ff */
[----:B------:R-:W-:Y:S02]  /*3dbf0*/  @!P2 IMAD.MOV.U32 R4, RZ, RZ, R24 ;  /* 0x000000ffff04a224 */ /* 0x000fe400078e0018 */
[----:B----4-:R-:W-:Y:S01]  /*3dc00*/  FMUL R10, R10, UR23 ;  /* 0x000000170a0a7c20 */ /* 0x010fe20008400000 */
[----:B------:R-:W-:Y:S01]  /*3dc10*/  F2FP.SATFINITE.E4M3.F32.PACK_AB_MERGE_C R13, RZ, R8, RZ ;  /* 0x00000008ff0d723e */ /* 0x000fe200048070ff */
[----:B------:R-:W-:Y:S01]  /*3dc20*/  @!P2 IMAD.WIDE.U32 R4, R2, 0x180, R4 ;  /* 0x000001800204a825 */ /* 0x000fe200078e0004 */
[----:B------:R2:W-:Y:S02]  /*3dc30*/  @!P5 STG.E.U8 desc[UR20][R6.64+0x48], R11 ;  /* 0x0000480b0600d986 */ /* 0x0005e4000c101114 */
[----:B------:R-:W-:-:S04]  /*3dc40*/  @!P2 IADD3 R4, P5, R4, R16, RZ ;  /* 0x000000100404a210 */ /* 0x000fc80007fbe0ff */
[----:B------:R-:W-:Y:S02]  /*3dc50*/  @!P2 IADD3.X R5, R17, R5, R9, P5, !PT ;  /* 0x000000051105a210 */ /* 0x000fe40002ffe409 */
[----:B------:R-:W-:Y:S02]  /*3dc60*/  ISETP.LT.OR P5, PT, R29, 0x49, !P0 ;  /* 0x000000491d00780c */ /* 0x000fe400047a1670 */
[----:B--2---:R-:W-:Y:S01]  /*3dc70*/  F2FP.SATFINITE.E4M3.F32.PACK_AB_MERGE_C R7, RZ, R10, RZ ;  /* 0x0000000aff07723e */ /* 0x004fe200048070ff */
[----:B------:R2:W-:Y:S02]  /*3dc80*/  @!P2 STG.E.U8 desc[UR20][R4.64+0x49], R13 ;  /* 0x0000490d0400a986 */ /* 0x0005e4000c101114 */
[----:B--2---:R-:W-:Y:S02]  /*3dc90*/  @!P4 IMAD.MOV.U32 R4, RZ, RZ, R24 ;  /* 0x000000ffff04c224 */ /* 0x004fe400078e0018 */
[----:B------:R-:W-:Y:S02]  /*3dca0*/  @!P4 IMAD.MOV.U32 R5, RZ, RZ, R30 ;  /* 0x000000ffff05c224 */ /* 0x000fe400078e001e */
[----:B------:R-:W-:-:S04]  /*3dcb0*/  @!P4 IMAD.WIDE.U32 R8, R2, 0x180, R4 ;  /* 0x000001800208c825 */ /* 0x000fc800078e0004 */
[----:B01----:R-:W-:Y:S05]  /*3dcc0*/  @P5 BRA `(.L_x_74) ;  /* 0x00000000002c5947 */ /* 0x003fea0003800000 */
        /* <DEDUP_REMOVED lines=11> */
.L_x_74:
[----:B------:R-:W-:Y:S05]  /*3dd80*/  BSYNC B1 ;  /* 0x0000000000017941 */ /* 0x000fea0003800000 */
.L_x_73:
        /* <DEDUP_REMOVED lines=20> */
.L_x_76:
[----:B------:R-:W-:Y:S05]  /*3ded0*/  BSYNC B1 ;  /* 0x0000000000017941 */ /* 0x000fea0003800000 */
.L_x_75:
        /* <DEDUP_REMOVED lines=38> */
.L_x_78:
[----:B------:R-:W-:Y:S05]  /*3e140*/  BSYNC B1 ;  /* 0x0000000000017941 */ /* 0x000fea0003800000 */
.L_x_77:
        /* <DEDUP_REMOVED lines=20> */
.L_x_80:
[----:B------:R-:W-:Y:S05]  /*3e290*/  BSYNC B1 ;  /* 0x0000000000017941 */ /* 0x000fea0003800000 */
.L_x_79:
        /* <DEDUP_REMOVED lines=38> */
.L_x_82:
[----:B------:R-:W-:Y:S05]  /*3e500*/  BSYNC B1 ;  /* 0x0000000000017941 */ /* 0x000fea0003800000 */
.L_x_81:
        /* <DEDUP_REMOVED lines=20> */
.L_x_84:
[----:B------:R-:W-:Y:S05]  /*3e650*/  BSYNC B1 ;  /* 0x0000000000017941 */ /* 0x000fea0003800000 */
.L_x_83:
        /* <DEDUP_REMOVED lines=38> */
.L_x_86:
[----:B------:R-:W-:Y:S05]  /*3e8c0*/  BSYNC B1 ;  /* 0x0000000000017941 */ /* 0x000fea0003800000 */
.L_x_85:
        /* <DEDUP_REMOVED lines=20> */
.L_x_88:
[----:B------:R-:W-:Y:S05]  /*3ea10*/  BSYNC B1 ;  /* 0x0000000000017941 */ /* 0x000fea0003800000 */
.L_x_87:
        /* <DEDUP_REMOVED lines=38> */
.L_x_90:
[----:B------:R-:W-:Y:S05]  /*3ec80*/  BSYNC B1 ;  /* 0x0000000000017941 */ /* 0x000fea0003800000 */
.L_x_89:
        /* <DEDUP_REMOVED lines=20> */
.L_x_92:
[----:B------:R-:W-:Y:S05]  /*3edd0*/  BSYNC B1 ;  /* 0x0000000000017941 */ /* 0x000fea0003800000 */
.L_x_91:
        /* <DEDUP_REMOVED lines=38> */
.L_x_94:
[----:B------:R-:W-:Y:S05]  /*3f040*/  BSYNC B1 ;  /* 0x0000000000017941 */ /* 0x000fea0003800000 */
.L_x_93:
        /* <DEDUP_REMOVED lines=20> */
.L_x_96:
[----:B------:R-:W-:Y:S05]  /*3f190*/  BSYNC B1 ;  /* 0x0000000000017941 */ /* 0x000fea0003800000 */
.L_x_95:
        /* <DEDUP_REMOVED lines=38> */
.L_x_98:
[----:B------:R-:W-:Y:S05]  /*3f400*/  BSYNC B1 ;  /* 0x0000000000017941 */ /* 0x000fea0003800000 */
.L_x_97:
        /* <DEDUP_REMOVED lines=20> */
.L_x_100:
[----:B------:R-:W-:Y:S05]  /*3f550*/  BSYNC B1 ;  /* 0x0000000000017941 */ /* 0x000fea0003800000 */
.L_x_99:
        /* <DEDUP_REMOVED lines=38> */
.L_x_102:
[----:B------:R-:W-:Y:S05]  /*3f7c0*/  BSYNC B1 ;  /* 0x0000000000017941 */ /* 0x000fea0003800000 */
.L_x_101:
        /* <DEDUP_REMOVED lines=20> */
.L_x_104:
[----:B------:R-:W-:Y:S05]  /*3f910*/  BSYNC B1 ;  /* 0x0000000000017941 */ /* 0x000fea0003800000 */
.L_x_103:
        /* <DEDUP_REMOVED lines=38> */
.L_x_106:
[----:B------:R-:W-:Y:S05]  /*3fb80*/  BSYNC B1 ;  /* 0x0000000000017941 */ /* 0x000fea0003800000 */
.L_x_105:
        /* <DEDUP_REMOVED lines=20> */
.L_x_108:
[----:B------:R-:W-:Y:S05]  /*3fcd0*/  BSYNC B1 ;  /* 0x0000000000017941 */ /* 0x000fea0003800000 */
.L_x_107:
        /* <DEDUP_REMOVED lines=38> */
.L_x_110:
[----:B------:R-:W-:Y:S05]  /*3ff40*/  BSYNC B1 ;  /* 0x0000000000017941 */ /* 0x000fea0003800000 */
.L_x_109:
        /* <DEDUP_REMOVED lines=20> */
.L_x_112:
[----:B------:R-:W-:Y:S05]  /*40090*/  BSYNC B1 ;  /* 0x0000000000017941 */ /* 0x000fea0003800000 */
.L_x_111:
        /* <DEDUP_REMOVED lines=38> */
.L_x_114:
[----:B------:R-:W-:Y:S05]  /*40300*/  BSYNC B1 ;  /* 0x0000000000017941 */ /* 0x000fea0003800000 */
.L_x_113:
        /* <DEDUP_REMOVED lines=20> */
.L_x_116:
[----:B------:R-:W-:Y:S05]  /*40450*/  BSYNC B1 ;  /* 0x0000000000017941 */ /* 0x000fea0003800000 */
.L_x_115:
        /* <DEDUP_REMOVED lines=38> */
.L_x_118:
[----:B------:R-:W-:Y:S05]  /*406c0*/  BSYNC B1 ;  /* 0x0000000000017941 */ /* 0x000fea0003800000 */
.L_x_117:
        /* <DEDUP_REMOVED lines=20> */
.L_x_120:
[----:B------:R-:W-:Y:S05]  /*40810*/  BSYNC B1 ;  /* 0x0000000000017941 */ /* 0x000fea0003800000 */
.L_x_119:
[----:B0-----:R-:W2:Y:S04]  /*40820*/  LDL.LU R4, [R1+0x82c] ;  /* 0x00082c0001047983 */ /* 0x001ea80000300800 */
[----:B------:R-:W3:Y:S04]  /*40830*/  LDL.LU R8, [R1+0x830] ;  /* 0x0008300001087983 */ /* 0x000ee80000300800 */
[----:B------:R-:W4:Y:S01]  /*40840*/  LDL.LU R12, [R1+0x834] ;  /* 0x00083400010c7983 */ /* 0x000f220000300800 */
[----:B------:R-:W-:Y:S01]  /*40850*/  @!P2 IMAD.MOV.U32 R5, RZ, RZ, R30 ;  /* 0x000000ffff05a224 */ /* 0x000fe200078e001e */
[----:B------:R-:W-:Y:S01]  /*40860*/  ISETP.LT.OR P4, PT, R29, 0xb1, !P3 ;  /* 0x000000b11d00780c */ /* 0x000fe20005f81670 */
[----:B------:R-:W-:Y:S01]  /*40870*/  @!P2 IMAD R10, R3, 0x180, RZ ;  /* 0x00000180030aa824 */ /* 0x000fe200078e02ff */
[----:B------:R-:W-:Y:S01]  /*40880*/  ISETP.LT.OR P1, PT, R29, 0xb2, !P3 ;  /* 0x000000b21d00780c */ /* 0x000fe20005f21670 */
[----:B------:R-:W-:Y:S10]  /*40890*/  BSSY B1, `(.L_x_121) ;  /* 0x000001c000017945 */ /* 0x000ff40003800000 */
[----:B------:R-:W0:Y:S08]  /*408a0*/  @!P4 LDC.64 R14, c[0x0][0x5c0] ;  /* 0x00017000ff0ecb82 */ /* 0x000e300000000a00 */
[----:B------:R-:W1:Y:S01]  /*408b0*/  @!P1 LDC.64 R18, c[0x0][0x5c0] ;  /* 0x00017000ff129b82 */ /* 0x000e620000000a00 */
[----:B--2---:R-:W-:Y:S01]  /*408c0*/  FMUL R4, R4, UR23 ;  /* 0x0000001704047c20 */ /* 0x004fe20008400000 */
[----:B---3--:R-:W-:-:S04]  /*408d0*/  FMUL R8, R8, UR23 ;  /* 0x0000001708087c20 */ /* 0x008fc80008400000 */
[----:B------:R-:W-:Y:S01]  /*408e0*/  F2FP.SATFINITE.E4M3.F32.PACK_AB_MERGE_C R9, RZ, R4, RZ ;  /* 0x00000004ff09723e */ /* 0x000fe200048070ff */
[----:B------:R-:W-:Y:S01]  /*408f0*/  @!P2 IMAD.MOV.U32 R4, RZ, RZ, R24 ;  /* 0x000000ffff04a224 */ /* 0x000fe200078e0018 */
[----:B------:R-:W-:-:S03]  /*40900*/  F2FP.SATFINITE.E4M3.F32.PACK_AB_MERGE_C R11, RZ, R8, RZ ;  /* 0x00000008ff0b723e */ /* 0x000fc600048070ff */
[----:B------:R-:W-:Y:S01]  /*40910*/  @!P2 IMAD.WIDE.U32 R4, R2, 0x180, R4 ;  /* 0x000001800204a825 */ /* 0x000fe200078e0004 */
[----:B------:R2:W-:Y:S03]  /*40920*/  @!P5 STG.E.U8 desc[UR20][R6.64+0xa8], R9 ;  /* 0x0000a8090600d986 */ /* 0x0005e6000c101114 */
[----:B----4-:R-:W-:Y:S01]  /*40930*/  FMUL R8, R12, UR23 ;  /* 0x000000170c087c20 */ /* 0x010fe20008400000 */
[----:B------:R-:W-:-:S04]  /*40940*/  @!P2 IADD3 R4, P5, R4, R16, RZ ;  /* 0x000000100404a210 */ /* 0x000fc80007fbe0ff */
[----:B------:R-:W-:Y:S02]  /*40950*/  F2FP.SATFINITE.E4M3.F32.PACK_AB_MERGE_C R13, RZ, R8, RZ ;  /* 0x00000008ff0d723e */ /* 0x000fe400048070ff */
[----:B------:R-:W-:Y:S02]  /*40960*/  @!P2 IADD3.X R5, R17, R5, R10, P5, !PT ;  /* 0x000000051105a210 */ /* 0x000fe40002ffe40a */
[----:B------:R-:W-:-:S03]  /*40970*/  ISETP.LT.OR P5, PT, R29, 0xa9, !P0 ;  /* 0x000000a91d00780c */ /* 0x000fc600047a1670 */
[----:B------:R2:W-:Y:S10]  /*40980*/  @!P2 STG.E.U8 desc[UR20][R4.64+0xa9], R11 ;  /* 0x0000a90b0400a986 */ /* 0x0005f4000c101114 */
[----:B01----:R-:W-:Y:S05]  /*40990*/  @P5 BRA `(.L_x_122) ;  /* 0x00000000002c5947 */ /* 0x003fea0003800000 */
[----:B--2---:R-:W-:Y:S01]  /*409a0*/  IMAD.MOV.U32 R4, RZ, RZ, R24 ;  /* 0x000000ffff047224 */ /* 0x004fe200078e0018 */
        /* <DEDUP_REMOVED lines=10> */
.L_x_122:
[----:B------:R-:W-:Y:S05]  /*40a50*/  BSYNC B1 ;  /* 0x0000000000017941 */ /* 0x000fea0003800000 */
.L_x_121:
[----:B0-2---:R-:W2:Y:S01]  /*40a60*/  LDL.LU R4, [R1+0x838] ;  /* 0x0008380001047983 */ /* 0x005ea20000300800 */
[----:B------:R-:W-:Y:S01]  /*40a70*/  ISETP.LT.OR P2, PT, R29, 0xaa, !P0 ;  /* 0x000000aa1d00780c */ /* 0x000fe20004741670 */
[----:B------:R-:W-:Y:S01]  /*40a80*/  BSSY B1, `(.L_x_123) ;  /* 0x000000f000017945 */ /* 0x000fe20003800000 */
[----:B--2---:R-:W-:-:S05]  /*40a90*/  FMUL R4, R4, UR23 ;  /* 0x0000001704047c20 */ /* 0x004fca0008400000 */
[----:B------:R-:W-:-:S06]  /*40aa0*/  F2FP.SATFINITE.E4M3.F32.PACK_AB_MERGE_C R7, RZ, R4, RZ ;  /* 0x00000004ff07723e */ /* 0x000fcc00048070ff */
[----:B------:R-:W-:Y:S05]  /*40ab0*/  @P2 BRA `(.L_x_124) ;  /* 0x00000000002c2947 */ /* 0x000fea0003800000 */
        /* <DEDUP_REMOVED lines=11> */
.L_x_124:
[----:B------:R-:W-:Y:S05]  /*40b70*/  BSYNC B1 ;  /* 0x0000000000017941 */ /* 0x000fea0003800000 */
.L_x_123:
[----:B------:R-:W2:Y:S04]  /*40b80*/  LDL.LU R6, [R1+0x83c] ;  /* 0x00083c0001067983 */ /* 0x000ea80000300800 */
[----:B------:R-:W3:Y:S04]  /*40b90*/  LDL.LU R10, [R1+0x840] ;  /* 0x00084000010a7983 */ /* 0x000ee80000300800 */
[----:B------:R-:W4:Y:S01]  /*40ba0*/  LDL.LU R12, [R1+0x844] ;  /* 0x00084400010c7983 */ /* 0x000f220000300800 */
[----:B0-----:R-:W-:Y:S01]  /*40bb0*/  @!P4 IMAD.MOV.U32 R4, RZ, RZ, R24 ;  /* 0x000000ffff04c224 */ /* 0x001fe200078e0018 */
[C---:B------:R-:W-:Y:S01]  /*40bc0*/  ISETP.LT.OR P2, PT, R29.reuse, 0xb9, !P3 ;  /* 0x000000b91d00780c */ /* 0x040fe20005f41670 */
[----:B------:R-:W-:Y:S01]  /*40bd0*/  @!P4 IMAD.MOV.U32 R5, RZ, RZ, R30 ;  /* 0x000000ffff05c224 */ /* 0x000fe200078e001e */
[----:B------:R-:W-:Y:S01]  /*40be0*/  ISETP.LT.OR P3, PT, R29, 0xba, !P3 ;  /* 0x000000ba1d00780c */ /* 0x000fe20005f61670 */
[----:B------:R-:W-:Y:S01]  /*40bf0*/  @!P4 IMAD R9, R3, 0x180, RZ ;  /* 0x000001800309c824 */ /* 0x000fe200078e02ff */
[----:B------:R-:W-:Y:S01]  /*40c00*/  BSSY B1, `(.L_x_125) ;  /* 0x0000021000017945 */ /* 0x000fe20003800000 */
[----:B------:R-:W-:-:S04]  /*40c10*/  @!P4 IMAD.WIDE.U32 R4, R2, 0x180, R4 ;  /* 0x000001800204c825 */ /* 0x000fc800078e0004 */
[----:B------:R-:W-:Y:S01]  /*40c20*/  @!P1 IMAD.MOV.U32 R7, RZ, RZ, R30 ;  /* 0x000000ffff079224 */ /* 0x000fe200078e001e */
[----:B------:R-:W-:-:S03]  /*40c30*/  @!P4 IADD3 R4, P5, R4, R14, RZ ;  /* 0x0000000e0404c210 */ /* 0x000fc60007fbe0ff */
[----:B------:R-:W0:Y:S01]  /*40c40*/  @!P2 LDC.64 R16, c[0x0][0x5c0] ;  /* 0x00017000ff10ab82 */ /* 0x000e220000000a00 */
[----:B------:R-:W-:-:S07]  /*40c50*/  @!P4 IADD3.X R5, R15, R5, R9, P5, !PT ;  /* 0x000000050f05c210 */ /* 0x000fce0002ffe409 */
[----:B------:R-:W1:Y:S01]  /*40c60*/  @!P3 LDC.64 R20, c[0x0][0x5c0] ;  /* 0x00017000ff14bb82 */ /* 0x000e620000000a00 */
[----:B--2---:R-:W-:Y:S01]  /*40c70*/  FMUL R8, R6, UR23 ;  /* 0x0000001706087c20 */ /* 0x004fe20008400000 */
[----:B------:R-:W-:-:S04]  /*40c80*/  @!P1 IMAD.MOV.U32 R6, RZ, RZ, R24 ;  /* 0x000000ffff069224 */ /* 0x000fc800078e0018 */
[----:B------:R-:W-:Y:S01]  /*40c90*/  @!P1 IMAD.WIDE.U32 R6, R2, 0x180, R6 ;  /* 0x0000018002069825 */ /* 0x000fe200078e0006 */
[----:B------:R-:W-:-:S03]  /*40ca0*/  F2FP.SATFINITE.E4M3.F32.PACK_AB_MERGE_C R9, RZ, R8, RZ ;  /* 0x00000008ff09723e */ /* 0x000fc600048070ff */
[----:B---3--:R-:W-:Y:S01]  /*40cb0*/  FMUL R8, R10, UR23 ;  /* 0x000000170a087c20 */ /* 0x008fe20008400000 */
[----:B------:R-:W-:Y:S01]  /*40cc0*/  @!P1 IMAD R10, R3, 0x180, RZ ;  /* 0x00000180030a9824 */ /* 0x000fe200078e02ff */
[----:B------:R-:W-:Y:S01]  /*40cd0*/  @!P1 IADD3 R6, P5, R6, R18, RZ ;  /* 0x0000001206069210 */ /* 0x000fe20007fbe0ff */
[----:B------:R2:W-:Y:S02]  /*40ce0*/  @!P4 STG.E.U8 desc[UR20][R4.64+0xb0], R9 ;  /* 0x0000b0090400c986 */ /* 0x0005e4000c101114 */
[----:B------:R-:W-:Y:S01]  /*40cf0*/  F2FP.SATFINITE.E4M3.F32.PACK_AB_MERGE_C R11, RZ, R8, RZ ;  /* 0x00000008ff0b723e */ /* 0x000fe200048070ff */
[----:B----4-:R-:W-:Y:S01]  /*40d00*/  FMUL R8, R12, UR23 ;  /* 0x000000170c087c20 */ /* 0x010fe20008400000 */
[----:B------:R-:W-:Y:S02]  /*40d10*/  @!P1 IADD3.X R7, R19, R7, R10, P5, !PT ;  /* 0x0000000713079210 */ /* 0x000fe40002ffe40a */
[----:B------:R-:W-:Y:S02]  /*40d20*/  ISETP.LT.OR P4, PT, R29, 0xb1, !P0 ;  /* 0x000000b11d00780c */ /* 0x000fe40004781670 */
[----:B------:R-:W-:Y:S01]  /*40d30*/  F2FP.SATFINITE.E4M3.F32.PACK_AB_MERGE_C R13, RZ, R8, RZ ;  /* 0x00000008ff0d723e */ /* 0x000fe200048070ff */
        /* <DEDUP_REMOVED lines=13> */
.L_x_126:
[----:B------:R-:W-:Y:S05]  /*40e10*/  BSYNC B1 ;  /* 0x0000000000017941 */ /* 0x000fea0003800000 */
.L_x_125:
[----:B0-2---:R-:W2:Y:S04]  /*40e20*/  LDL.LU R4, [R1+0x84c] ;  /* 0x00084c0001047983 */ /* 0x005ea80000300800 */
[----:B------:R-:W3:Y:S04]  /*40e30*/  LDL.LU R11, [R1+0x850] ;  /* 0x00085000010b7983 */ /* 0x000ee80000300800 */
[----:B------:R-:W4:Y:S01]  /*40e40*/  LDL.LU R13, [R1+0x848] ;  /* 0x00084800010d7983 */ /* 0x000f220000300800 */
[----:B------:R-:W-:Y:S01]  /*40e50*/  @!P2 IMAD.MOV.U32 R5, RZ, RZ, R30 ;  /* 0x000000ffff05a224 */ /* 0x000fe200078e001e */
[----:B------:R-:W-:Y:S01]  /*40e60*/  ISETP.LT.OR P1, PT, R29, 0xb2, !P0 ;  /* 0x000000b21d00780c */ /* 0x000fe20004721670 */
[----:B------:R-:W-:Y:S01]  /*40e70*/  @!P3 IMAD.MOV.U32 R6, RZ, RZ, R24 ;  /* 0x000000ffff06b224 */ /* 0x000fe200078e0018 */
[----:B------:R-:W-:Y:S01]  /*40e80*/  BSSY B1, `(.L_x_127) ;  /* 0x000001d000017945 */ /* 0x000fe20003800000 */
[----:B------:R-:W-:-:S02]  /*40e90*/  @!P3 IMAD.MOV.U32 R7, RZ, RZ, R30 ;  /* 0x000000ffff07b224 */ /* 0x000fc400078e001e */
[----:B------:R-:W-:Y:S02]  /*40ea0*/  @!P3 IMAD R12, R3, 0x180, RZ ;  /* 0x00000180030cb824 */ /* 0x000fe400078e02ff */
[----:B------:R-:W-:-:S04]  /*40eb0*/  @!P3 IMAD.WIDE.U32 R8, R2, 0x180, R6 ;  /* 0x000001800208b825 */ /* 0x000fc800078e0006 */
[----:B------:R-:W-:Y:S01]  /*40ec0*/  @!P2 IMAD R7, R3, 0x180, RZ ;  /* 0x000001800307a824 */ /* 0x000fe200078e02ff */
[----:B------:R-:W-:-:S04]  /*40ed0*/  @!P3 IADD3 R8, P5, R8, R20, RZ ;  /* 0x000000140808b210 */ /* 0x000fc80007fbe0ff */
[----:B------:R-:W-:Y:S01]  /*40ee0*/  @!P3 IADD3.X R9, R21, R9, R12, P5, !PT ;  /* 0x000000091509b210 */ /* 0x000fe20002ffe40c */
[----:B--2---:R-:W-:Y:S01]  /*40ef0*/  FMUL R10, R4, UR23 ;  /* 0x00000017040a7c20 */ /* 0x004fe20008400000 */
[----:B------:R-:W-:Y:S02]  /*40f00*/  @!P2 IMAD.MOV.U32 R4, RZ, RZ, R24 ;  /* 0x000000ffff04a224 */ /* 0x000fe400078e0018 */
[----:B---3--:R-:W-:Y:S02]  /*40f10*/  FMUL R11, R11, UR23 ;  /* 0x000000170b0b7c20 */ /* 0x008fe40008400000 */
[----:B------:R-:W-:-:S03]  /*40f20*/  @!P2 IMAD.WIDE.U32 R4, R2, 0x180, R4 ;  /* 0x000001800204a825 */ /* 0x000fc600078e0004 */
[----:B------:R-:W-:Y:S02]  /*40f30*/  F2FP.SATFINITE.E4M3.F32.PACK_AB_MERGE_C R15, RZ, R11, RZ ;  /* 0x0000000bff0f723e */ /* 0x000fe400048070ff */
[----:B------:R-:W-:Y:S01]  /*40f40*/  @!P2 IADD3 R6, P4, R4, R16, RZ ;  /* 0x000000100406a210 */ /* 0x000fe20007f9e0ff */
[----:B----4-:R-:W-:Y:S01]  /*40f50*/  FMUL R4, R13, UR23 ;  /* 0x000000170d047c20 */ /* 0x010fe20008400000 */
[----:B------:R-:W-:Y:S02]  /*40f60*/  F2FP.SATFINITE.E4M3.F32.PACK_AB_MERGE_C R13, RZ, R10, RZ ;  /* 0x0000000aff0d723e */ /* 0x000fe400048070ff */
[----:B------:R-:W-:Y:S02]  /*40f70*/  @!P2 IADD3.X R7, R17, R5, R7, P4, !PT ;  /* 0x000000051107a210 */ /* 0x000fe400027fe407 */
        /* <DEDUP_REMOVED lines=13> */
.L_x_128:
[----:B------:R-:W-:Y:S05]  /*41050*/  BSYNC B1 ;  /* 0x0000000000017941 */ /* 0x000fea0003800000 */
.L_x_127:
[----:B0-----:R-:W2:Y:S04]  /*41060*/  LDL.LU R4, [R1+0x854] ;  /* 0x0008540001047983 */ /* 0x001ea80000300800 */
[----:B------:R-:W3:Y:S01]  /*41070*/  LDL.LU R5, [R1+0x858] ;  /* 0x0008580001057983 */ /* 0x000ee20000300800 */
[C---:B------:R-:W-:Y:S01]  /*41080*/  ISETP.LT.OR P1, PT, R29.reuse, 0xb9, !P0 ;  /* 0x000000b91d00780c */ /* 0x040fe20004721670 */
[----:B------:R-:W-:Y:S01]  /*41090*/  BSSY B1, `(.L_x_129) ;  /* 0x0000013000017945 */ /* 0x000fe20003800000 */
[----:B------:R-:W-:Y:S01]  /*410a0*/  ISETP.LT.OR P0, PT, R29, 0xba, !P0 ;  /* 0x000000ba1d00780c */ /* 0x000fe20004701670 */
[----:B------:R0:W-:Y:S04]  /*410b0*/  @!P2 STG.E.U8 desc[UR20][R6.64+0xb8], R13 ;  /* 0x0000b80d0600a986 */ /* 0x0001e8000c101114 */
[----:B------:R0:W-:Y:S01]  /*410c0*/  @!P3 STG.E.U8 desc[UR20][R8.64+0xb9], R15 ;  /* 0x0000b90f0800b986 */ /* 0x0001e2000c101114 */
[----:B--2---:R-:W-:Y:S01]  /*410d0*/  FMUL R4, R4, UR23 ;  /* 0x0000001704047c20 */ /* 0x004fe20008400000 */
[----:B---3--:R-:W-:-:S04]  /*410e0*/  FMUL R10, R5, UR23 ;  /* 0x00000017050a7c20 */ /* 0x008fc80008400000 */
[----:B------:R-:W-:Y:S01]  /*410f0*/  F2FP.SATFINITE.E4M3.F32.PACK_AB_MERGE_C R11, RZ, R4, RZ ;  /* 0x00000004ff0b723e */ /* 0x000fe200048070ff */
[----:B0-----:R-:W-:Y:S06]  /*41100*/  @P1 BRA `(.L_x_130) ;  /* 0x00000000002c1947 */ /* 0x001fec0003800000 */
        /* <DEDUP_REMOVED lines=11> */
.L_x_130:
[----:B------:R-:W-:Y:S05]  /*411c0*/  BSYNC B1 ;  /* 0x0000000000017941 */ /* 0x000fea0003800000 */
.L_x_129:
[----:B0-----:R-:W-:Y:S01]  /*411d0*/  F2FP.SATFINITE.E4M3.F32.PACK_AB_MERGE_C R5, RZ, R10, RZ ;  /* 0x0000000aff05723e */ /* 0x001fe200048070ff */
[----:B------:R-:W-:Y:S06]  /*411e0*/  @P0 BRA `(.L_x_36) ;  /* 0x0000000000280947 */ /* 0x000fec0003800000 */
[----:B------:R-:W-:Y:S01]  /*411f0*/  IMAD.MOV.U32 R25, RZ, RZ, R30 ;  /* 0x000000ffff197224 */ /* 0x000fe200078e001e */
[----:B------:R-:W-:Y:S01]  /*41200*/  ULDC.64 UR6, c[0x0][0x5c0] ;  /* 0x0001700000067ab9 */ /* 0x000fe20000000a00 */
        /* <DEDUP_REMOVED lines=8> */
.L_x_36:
[----:B------:R-:W-:Y:S05]  /*41290*/  BSYNC B0 ;  /* 0x0000000000007941 */ /* 0x000fea0003800000 */
.L_x_32:
[----:B--2---:R-:W2:Y:S04]  /*412a0*/  LDL.LU R3, [R1+0x864] ;  /* 0x0008640001037983 */ /* 0x004ea80000300800 */
[----:B------:R-:W2:Y:S01]  /*412b0*/  LDL.LU R2, [R1+0x868] ;  /* 0x0008680001027983 */ /* 0x000ea20000300800 */
[----:B------:R-:W-:Y:S01]  /*412c0*/  ULDC UR6, c[0x0][0xc] ;  /* 0x0000030000067ab9 */ /* 0x000fe20000000800 */
[----:B------:R-:W-:Y:S01]  /*412d0*/  ULDC UR7, c[0x0][0x10] ;  /* 0x0000040000077ab9 */ /* 0x000fe20000000800 */
[----:B0--3--:R-:W2:Y:S01]  /*412e0*/  LDC R5, c[0x0][0x14] ;  /* 0x00000500ff057b82 */ /* 0x009ea20000000800 */
[----:B------:R-:W-:Y:S01]  /*412f0*/  UIMAD.WIDE.U32 UR6, UR6, UR7, URZ ;  /* 0x00000007060672a5 */ /* 0x000fe2000f8e003f */
[----:B------:R-:W-:-:S05]  /*41300*/  UMOV UR12, 0xffffffff ;  /* 0xffffffff000c7882 */ /* 0x000fca0000000000 */
[----:B--2---:R-:W-:-:S04]  /*41310*/  IMAD.WIDE.U32 R2, R5, UR6, R2 ;  /* 0x0000000605027c25 */ /* 0x004fc8000f8e0002 */
[----:B------:R-:W-:Y:S01]  /*41320*/  IMAD R5, R5, UR7, RZ ;  /* 0x0000000705057c24 */ /* 0x000fe2000f8e02ff */
[----:B------:R-:W-:Y:S01]  /*41330*/  ULDC.64 UR6, c[0x0][0x650] ;  /* 0x0001940000067ab9 */ /* 0x000fe20000000a00 */
[----:B------:R-:W-:Y:S01]  /*41340*/  IMAD.MOV.U32 R14, RZ, RZ, R2 ;  /* 0x000000ffff0e7224 */ /* 0x000fe200078e0002 */
[----:B------:R-:W-:Y:S01]  /*41350*/  ISETP.GE.U32.AND P0, PT, R2, UR6, PT ;  /* 0x0000000602007c0c */ /* 0x000fe2000bf06070 */
[----:B------:R-:W-:Y:S01]  /*41360*/  IMAD.IADD R15, R3, 0x1, R5 ;  /* 0x00000001030f7824 */ /* 0x000fe200078e0205 */
[----:B------:R-:W-:Y:S01]  /*41370*/  PRMT R3, RZ, 0x7610, R3 ;  /* 0x00007610ff037816 */ /* 0x000fe20000000003 */
[----:B------:R-:W-:-:S03]  /*41380*/  IMAD.MOV.U32 R2, RZ, RZ, -0x1 ;  /* 0xffffffffff027424 */ /* 0x000fc600078e00ff */
[----:B------:R0:W-:Y:S01]  /*41390*/  STL [R1+0x864], R15 ;  /* 0x0008640f01007387 */ /* 0x0001e20000100800 */
[----:B------:R-:W-:-:S03]  /*413a0*/  ISETP.GE.U32.AND.EX P0, PT, R15, UR7, PT, P0 ;  /* 0x000000070f007c0c */ /* 0x000fc6000bf06100 */
[----:B------:R0:W-:Y:S04]  /*413b0*/  STL [R1+0x868], R14 ;  /* 0x0008680e01007387 */ /* 0x0001e80000100800 */
[----:B------:R0:W-:Y:S06]  /*413c0*/  STL [R1+0x860], R2 ;  /* 0x0008600201007387 */ /* 0x0001ec0000100800 */
[----:B------:R-:W-:Y:S05]  /*413d0*/  @P0 BRA `(.L_x_131) ;  /* 0x0000000400780947 */ /* 0x000fea0003800000 */
[----:B------:R-:W0:Y:S01]  /*413e0*/  S2R R9, SR_CTAID.X ;  /* 0x0000000000097919 */ /* 0x000e220000002500 */
[----:B------:R-:W-:Y:S01]  /*413f0*/  ULDC.64 UR18, c[0x0][0x628] ;  /* 0x00018a0000127ab9 */ /* 0x000fe20000000a00 */
[----:B------:R-:W2:Y:S01]  /*41400*/  LDC R10, c[0x0][0x144] ;  /* 0x00005100ff0a7b82 */ /* 0x000ea20000000800 */
[----:B------:R-:W-:Y:S01]  /*41410*/  ULDC UR6, c[0x0][0x150] ;  /* 0x0000540000067ab9 */ /* 0x000fe20000000800 */
[----:B------:R-:W3:Y:S01]  /*41420*/  S2R R13, SR_CTAID.Y ;  /* 0x00000000000d7919 */ /* 0x000ee20000002600 */
[----:B------:R-:W-:Y:S01]  /*41430*/  ISETP.NE.U32.AND P0, PT, RZ, UR18, PT ;  /* 0x00000012ff007c0c */ /* 0x000fe2000bf05070 */
[----:B------:R-:W-:Y:S01]  /*41440*/  ULDC UR17, c[0x0][0x630] ;  /* 0x00018c0000117ab9 */ /* 0x000fe20000000800 */
[----:B------:R-:W-:Y:S02]  /*41450*/  R2UR UR10, R14 ;  /* 0x000000000e0a72ca */ /* 0x000fe400000e0000 */
[----:B------:R-:W-:Y:S01]  /*41460*/  ISETP.NE.AND.EX P0, PT, RZ, UR19, PT, P0 ;  /* 0x00000013ff007c0c */ /* 0x000fe2000bf05300 */
[----:B-1----:R-:W1:Y:S01]  /*41470*/  LDC.64 R6, c[0x0][0x620] ;  /* 0x00018800ff067b82 */ /* 0x002e620000000a00 */
[----:B------:R-:W-:-:S02]  /*41480*/  R2UR UR11, R15 ;  /* 0x000000000f0b72ca */ /* 0x000fc400000e0000 */
[----:B0-----:R-:W-:-:S05]  /*41490*/  I2FP.F32.U32 R2, R9 ;  /* 0x0000000900027245 */ /* 0x001fca0000201000 */
[----:B------:R-:W-:-:S06]  /*414a0*/  FMUL R2, R2, UR6 ;  /* 0x0000000602027c20 */ /* 0x000fcc0008400000 */
[----:B------:R-:W0:Y:S01]  /*414b0*/  F2I.U32.TRUNC.NTZ R2, R2 ;  /* 0x0000000200027305 */ /* 0x000e22000020f000 */
[----:B---3--:R-:W-:Y:S05]  /*414c0*/  @!P0 BRA `(.L_x_132) ;  /* 0x0000000000308947 */ /* 0x008fea0003800000 */
        /* <DEDUP_REMOVED lines=12> */
.L_x_132:
[----:B------:R-:W-:Y:S01]  /*41590*/  USHF.R.U64 UR12, UR10, UR17, UR11 ;  /* 0x000000110a0c7299 */ /* 0x000fe2000800120b */
[----:B------:R-:W3:Y:S01]  /*415a0*/  LDC.64 R20, c[0x0][0x640] ;  /* 0x00019000ff147b82 */ /* 0x000ee20000000a00 */
[----:B------:R-:W-:Y:S01]  /*415b0*/  USHF.R.U32.HI UR6, URZ, UR17, UR11 ;  /* 0x000000113f067299 */ /* 0x000fe2000801160b */
[----:B0-----:R-:W-:Y:S02]  /*415c0*/  IMAD.MOV R11, RZ, RZ, -R2 ;  /* 0x000000ffff0b7224 */ /* 0x001fe400078e0a02 */
[----:B------:R-:W-:Y:S01]  /*415d0*/  IMAD.MOV.U32 R2, RZ, RZ, R14 ;  /* 0x000000ffff027224 */ /* 0x000fe200078e000e */
[----:B------:R-:W-:Y:S01]  /*415e0*/  IADD3 R5, P0, RZ, -UR12, RZ ;  /* 0x8000000cff057c10 */ /* 0x000fe2000ff1e0ff */
[----:B--2---:R-:W-:Y:S02]  /*415f0*/  IMAD R17, R10, R11, R9 ;  /* 0x0000000b0a117224 */ /* 0x004fe400078e0209 */
[----:B------:R-:W0:Y:S02]  /*41600*/  LDC R8, c[0x0][0x618] ;  /* 0x00018600ff087b82 */ /* 0x000e240000000800 */
[----:B------:R-:W-:Y:S01]  /*41610*/  IMAD.X R3, RZ, RZ, ~UR6, P0 ;  /* 0x80000006ff037e24 */ /* 0x000fe200080e06ff */
[----:B------:R-:W-:-:S03]  /*41620*/  ULDC UR6, c[0x0][0x154] ;  /* 0x0000550000067ab9 */ /* 0x000fc60000000800 */
[-C--:B-1---5:R-:W-:Y:S02]  /*41630*/  IMAD R4, R3, R6.reuse, RZ ;  /* 0x0000000603047224 */ /* 0x0a2fe400078e02ff */
[----:B------:R-:W1:Y:S01]  /*41640*/  LDC R12, c[0x0][0x608] ;  /* 0x00018200ff0c7b82 */ /* 0x000e620000000800 */
[----:B------:R-:W-:Y:S02]  /*41650*/  IMAD.MOV.U32 R3, RZ, RZ, R15 ;  /* 0x000000ffff037224 */ /* 0x000fe400078e000f */
[----:B------:R-:W-:-:S05]  /*41660*/  IMAD.WIDE.U32 R2, R5, R6, R2 ;  /* 0x0000000605027225 */ /* 0x000fca00078e0002 */
[----:B------:R-:W2:Y:S01]  /*41670*/  LDC R16, c[0x0][0x658] ;  /* 0x00019600ff107b82 */ /* 0x000ea20000000800 */
[----:B------:R-:W-:Y:S01]  /*41680*/  IMAD R5, R5, R7, R4 ;  /* 0x0000000705057224 */ /* 0x000fe200078e0204 */
[----:B------:R-:W-:Y:S01]  /*41690*/  I2FP.F32.U32 R4, R13 ;  /* 0x0000000d00047245 */ /* 0x000fe20000201000 */
[----:B------:R-:W-:Y:S01]  /*416a0*/  IMAD.MOV.U32 R7, RZ, RZ, 0x1 ;  /* 0x00000001ff077424 */ /* 0x000fe200078e00ff */
[----:B---3--:R-:W-:Y:S01]  /*416b0*/  ISETP.NE.U32.AND P0, PT, R20, RZ, PT ;  /* 0x000000ff1400720c */ /* 0x008fe20003f05070 */
[----:B------:R-:W-:Y:S02]  /*416c0*/  IMAD.IADD R3, R3, 0x1, R5 ;  /* 0x0000000103037824 */ /* 0x000fe400078e0205 */
[----:B------:R-:W-:Y:S01]  /*416d0*/  FMUL R4, R4, UR6 ;  /* 0x0000000604047c20 */ /* 0x000fe20008400000 */
[----:B------:R-:W3:Y:S01]  /*416e0*/  LDC R14, c[0x0][0x148] ;  /* 0x00005200ff0e7b82 */ /* 0x000ee20000000800 */
[----:B------:R-:W-:Y:S01]  /*416f0*/  ISETP.NE.AND.EX P0, PT, R21, RZ, PT, P0 ;  /* 0x000000ff1500720c */ /* 0x000fe20003f05300 */
[----:B------:R-:W-:Y:S01]  /*41700*/  IMAD.MOV.U32 R5, RZ, RZ, -0x1 ;  /* 0xffffffffff057424 */ /* 0x000fe200078e00ff */
[-CC-:B0-----:R-:W-:Y:S01]  /*41710*/  SHF.R.U64 R10, R2, R8.reuse, R3.reuse ;  /* 0x00000008020a7219 */ /* 0x181fe20000001203 */
[----:B------:R0:W4:Y:S01]  /*41720*/  F2I.U32.TRUNC.NTZ R11, R4 ;  /* 0x00000004000b7305 */ /* 0x000122000020f000 */
[----:B------:R-:W-:-:S03]  /*41730*/  SHF.R.U32.HI R3, RZ, R8, R3 ;  /* 0x00000008ff037219 */ /* 0x000fc60000011603 */
[----:B------:R-:W0:Y:S01]  /*41740*/  LDC R15, c[0x0][0x600] ;  /* 0x00018000ff0f7b82 */ /* 0x000e220000000800 */
[-CC-:B-1----:R-:W-:Y:S02]  /*41750*/  SHF.R.U64 R8, R10, R12.reuse, R3.reuse ;  /* 0x0000000c0a087219 */ /* 0x182fe40000001203 */
[----:B------:R-:W-:-:S05]  /*41760*/  SHF.R.U32.HI R3, RZ, R12, R3 ;  /* 0x0000000cff037219 */ /* 0x000fca0000011603 */
[----:B------:R-:W1:Y:S01]  /*41770*/  LDC R18, c[0x0][0x648] ;  /* 0x00019200ff127b82 */ /* 0x000e620000000800 */
[-CC-:B--2---:R-:W-:Y:S02]  /*41780*/  SHF.R.U64 R12, R8, R16.reuse, R3.reuse ;  /* 0x00000010080c7219 */ /* 0x184fe40000001203 */
[-C--:B------:R-:W-:Y:S02]  /*41790*/  SHF.L.U32 R5, R5, R16.reuse, RZ ;  /* 0x0000001005057219 */ /* 0x080fe400000006ff */
[-C--:B------:R-:W-:Y:S01]  /*417a0*/  SHF.R.U32.HI R3, RZ, R16.reuse, R3 ;  /* 0x00000010ff037219 */ /* 0x080fe20000011603 */
[----:B------:R-:W-:Y:S01]  /*417b0*/  IMAD.MOV.U32 R2, RZ, RZ, R12 ;  /* 0x000000ffff027224 */ /* 0x000fe200078e000c */
[----:B------:R-:W-:Y:S01]  /*417c0*/  SHF.L.U32 R214, R7, R16, RZ ;  /* 0x0000001007d67219 */ /* 0x000fe200000006ff */
[----:B------:R-:W2:Y:S01]  /*417d0*/  LDC R22, c[0x0][0x638] ;  /* 0x00018e00ff167b82 */ /* 0x000ea20000000800 */
[----:B------:R-:W-:-:S07]  /*417e0*/  LOP3.LUT R19, RZ, R5, RZ, 0x33, !PT ;  /* 0x00000005ff137212 */ /* 0x000fce00078e33ff */
[----:B------:R-:W0:Y:S01]  /*417f0*/  LDC R23, c[0x0][0x610] ;  /* 0x00018400ff177b82 */ /* 0x000e220000000800 */
[----:B----4-:R-:W-:Y:S05]  /*41800*/  @!P0 BRA `(.L_x_133) ;  /* 0x0000000000288947 */ /* 0x010fea0003800000 */
[----:B------:R-:W4:Y:S02]  /*41810*/  LDC R7, c[0x0][0x64c] ;  /* 0x00019300ff077b82 */ /* 0x000f240000000800 */
[----:B----4-:R-:W-:-:S05]  /*41820*/  IADD3 R7, P0, R12, R7, RZ ;  /* 0x000000070c077210 */ /* 0x010fca0007f1e0ff */
[----:B------:R-:W-:-:S04]  /*41830*/  IMAD.X R9, RZ, RZ, R3, P0 ;  /* 0x000000ffff097224 */ /* 0x000fc800000e0603 */
[----:B------:R-:W-:-:S04]  /*41840*/  IMAD.WIDE.U32 R2, R9, R20, RZ ;  /* 0x0000001409027225 */ /* 0x000fc800078e00ff */
[----:B0-----:R-:W-:-:S04]  /*41850*/  IMAD.WIDE.U32 R4, P0, R7, R21, R2 ;  /* 0x0000001507047225 */ /* 0x001fc80007800002 */
[----:B------:R-:W-:-:S04]  /*41860*/  IMAD.WIDE.U32 R2, R7, R20, RZ ;  /* 0x0000001407027225 */ /* 0x000fc800078e00ff */
[----:B------:R-:W-:Y:S01]  /*41870*/  IMAD.X R7, RZ, RZ, RZ, P0 ;  /* 0x000000ffff077224 */ /* 0x000fe200000e06ff */
[----:B------:R-:W-:Y:S01]  /*41880*/  IADD3 RZ, P0, R3, R4, RZ ;  /* 0x0000000403ff7210 */ /* 0x000fe20007f1e0ff */
[----:B------:R-:W-:-:S04]  /*41890*/  IMAD.MOV.U32 R6, RZ, RZ, R5 ;  /* 0x000000ffff067224 */ /* 0x000fc800078e0005 */
[----:B------:R-:W-:-:S08]  /*418a0*/  IMAD.WIDE.U32.X R2, R9, R21, R6, P0 ;  /* 0x0000001509027225 */ /* 0x000fd000000e0406 */
.L_x_133:
[----:B0-----:R-:W0:Y:S01]  /*418b0*/  LDC R4, c[0x0][0x65c] ;  /* 0x00019700ff047b82 */ /* 0x001e220000000800 */
[----:B-1----:R-:W-:Y:S01]  /*418c0*/  SHF.R.U64 R2, R2, R18, R3 ;  /* 0x0000001202027219 */ /* 0x002fe20000001203 */
[----:B------:R-:W-:Y:S01]  /*418d0*/  VIADD R7, R15, 0xffffffff ;  /* 0xffffffff0f077836 */ /* 0x000fe20000000000 */
[----:B------:R-:W-:Y:S01]  /*418e0*/  LOP3.LUT R5, R8, R19, RZ, 0xc0, !PT ;  /* 0x0000001308057212 */ /* 0x000fe200078ec0ff */
[----:B------:R-:W-:Y:S02]  /*418f0*/  IMAD.MOV R11, RZ, RZ, -R11 ;  /* 0x000000ffff0b7224 */ /* 0x000fe400078e0a0b */
[----:B------:R-:W-:Y:S02]  /*41900*/  IMAD.MOV R3, RZ, RZ, -R2 ;  /* 0x000000ffff037224 */ /* 0x000fe400078e0a02 */
[----:B------:R-:W-:Y:S01]  /*41910*/  IMAD R214, R214, R2, R5 ;  /* 0x00000002d6d67224 */ /* 0x000fe200078e0205 */
[----:B------:R-:W-:Y:S01]  /*41920*/  LOP3.LUT R5, R10, R7, RZ, 0xc0, !PT ;  /* 0x000000070a057212 */ /* 0x000fe200078ec0ff */
[----:B--2---:R-:W-:-:S02]  /*41930*/  IMAD R2, R3, R22, R12 ;  /* 0x0000001603027224 */ /* 0x004fc400078e020c */
[----:B------:R-:W-:Y:S02]  /*41940*/  IMAD.MOV.U32 R3, RZ, RZ, 0x1 ;  /* 0x00000001ff037424 */ /* 0x000fe400078e00ff */
[----:B------:R-:W-:Y:S01]  /*41950*/  IMAD R5, R2, R15, R5 ;  /* 0x0000000f02057224 */ /* 0x000fe200078e0205 */
[----:B0-----:R-:W-:-:S13]  /*41960*/  ISETP.NE.AND P0, PT, R4, 0x1, PT ;  /* 0x000000010400780c */ /* 0x001fda0003f05270 */
[----:B---3--:R-:W-:-:S04]  /*41970*/  @P0 IMAD R17, R14, R11, R13 ;  /* 0x0000000b0e110224 */ /* 0x008fc800078e020d */
[----:B------:R-:W-:-:S05]  /*41980*/  IMAD R214, R214, R23, R17 ;  /* 0x00000017d6d67224 */ /* 0x000fca00078e0211 */
[----:B------:R-:W-:Y:S02]  /*41990*/  SEL R2, R5, R214, !P0 ;  /* 0x000000d605027207 */ /* 0x000fe40004000000 */
[----:B------:R-:W-:-:S03]  /*419a0*/  SEL R214, R214, R5, !P0 ;  /* 0x00000005d6d67207 */ /* 0x000fc60004000000 */
[----:B------:R2:W-:Y:S04]  /*419b0*/  STL [R1+0x860], R2 ;  /* 0x0008600201007387 */ /* 0x0005e80000100800 */
.L_x_131:
[----:B------:R3:W-:Y:S01]  /*419c0*/  STL [R1+0x85c], R214 ;  /* 0x00085cd601007387 */ /* 0x0007e20000100800 */
[----:B------:R-:W-:Y:S01]  /*419d0*/  LOP3.LUT P0, RZ, R3, 0xff, RZ, 0xc0, !PT ;  /* 0x000000ff03ff7812 */ /* 0x000fe2000780c0ff */
[----:B------:R-:W-:-:S04]  /*419e0*/  UIMAD.WIDE.U32 UR6, UR5, -0x33333333, URZ ;  /* 0xcccccccd050678a5 */ /* 0x000fc8000f8e003f */
[----:B------:R-:W-:-:S04]  /*419f0*/  USHF.R.U32.HI UR6, URZ, 0x3, UR7 ;  /* 0x000000033f067899 */ /* 0x000fc80008011607 */
[----:B------:R-:W-:-:S04]  /*41a00*/  UIMAD UR5, UR6, -0xa, UR5 ;  /* 0xfffffff6060578a4 */ /* 0x000fc8000f8e0205 */
[----:B---3--:R-:W-:Y:S08]  /*41a10*/  @P0 BRA `(.L_x_134) ;  /* 0xfffffbf400e40947 */ /* 0x008ff0000383ffff */
[----:B------:R-:W-:Y:S05]  /*41a20*/  EXIT ;  /* 0x000000000000794d */ /* 0x000fea0003800000 */
.L_x_4:
[----:B------:R-:W2:Y:S01]  /*41a30*/  LDL R14, [R1+0x868] ;  /* 0x00086800010e7983 */ /* 0x000ea20000100800 */
[----:B------:R-:W-:-:S03]  /*41a40*/  ULDC.64 UR4, c[0x0][0x650] ;  /* 0x0001940000047ab9 */ /* 0x000fc60000000a00 */
[----:B------:R-:W3:Y:S01]  /*41a50*/  LDL R18, [R1+0x864] ;  /* 0x0008640001127983 */ /* 0x000ee20000100800 */
[----:B------:R-:W-:Y:S01]  /*41a60*/  PRMT R0, RZ, 0x7610, R0 ;  /* 0x00007610ff007816 */ /* 0x000fe20000000000 */
[----:B------:R-:W-:Y:S02]  /*41a70*/  IMAD.MOV.U32 R8, RZ, RZ, -0x1 ;  /* 0xffffffffff087424 */ /* 0x000fe400078e00ff */
[----:B------:R-:W-:Y:S02]  /*41a80*/  IMAD.MOV.U32 R4, RZ, RZ, -0x1 ;  /* 0xffffffffff047424 */ /* 0x000fe400078e00ff */
[----:B------:R-:W-:Y:S01]  /*41a90*/  IMAD.MOV.U32 R10, RZ, RZ, -0x1 ;  /* 0xffffffffff0a7424 */ /* 0x000fe200078e00ff */
[----:B--2---:R-:W-:-:S04]  /*41aa0*/  ISETP.GE.U32.AND P0, PT, R14, UR4, PT ;  /* 0x000000040e007c0c */ /* 0x004fc8000bf06070 */
[----:B---3--:R-:W-:-:S13]  /*41ab0*/  ISETP.GE.U32.AND.EX P0, PT, R18, UR5, PT, P0 ;  /* 0x0000000512007c0c */ /* 0x008fda000bf06100 */
[----:B------:R-:W-:Y:S05]  /*41ac0*/  @P0 BRA `(.L_x_135) ;  /* 0x0000000400680947 */ /* 0x000fea0003800000 */
[----:B------:R-:W0:Y:S01]  /*41ad0*/  LDC.64 R12, c[0x0][0x628] ;  /* 0x00018a00ff0c7b82 */ /* 0x000e220000000a00 */
[----:B------:R-:W-:Y:S02]  /*41ae0*/  IMAD.MOV.U32 R10, RZ, RZ, R14 ;  /* 0x000000ffff0a7224 */ /* 0x000fe400078e000e */
[----:B------:R-:W-:-:S05]  /*41af0*/  IMAD.MOV.U32 R11, RZ, RZ, R18 ;  /* 0x000000ffff0b7224 */ /* 0x000fca00078e0012 */
[----:B------:R-:W1:Y:S08]  /*41b00*/  LDC R4, c[0x0][0x630] ;  /* 0x00018c00ff047b82 */ /* 0x000e700000000800 */
[----:B------:R-:W2:Y:S01]  /*41b10*/  LDC.64 R16, c[0x0][0x620] ;  /* 0x00018800ff107b82 */ /* 0x000ea20000000a00 */
[----:B0-----:R-:W-:-:S04]  /*41b20*/  ISETP.NE.U32.AND P0, PT, R12, RZ, PT ;  /* 0x000000ff0c00720c */ /* 0x001fc80003f05070 */
[----:B------:R-:W-:-:S13]  /*41b30*/  ISETP.NE.AND.EX P0, PT, R13, RZ, PT, P0 ;  /* 0x000000ff0d00720c */ /* 0x000fda0003f05300 */
[----:B-12---:R-:W-:Y:S05]  /*41b40*/  @!P0 BRA `(.L_x_136) ;  /* 0x0000000000288947 */ /* 0x006fea0003800000 */
[----:B------:R-:W0:Y:S02]  /*41b50*/  LDC R0, c[0x0][0x634] ;  /* 0x00018d00ff007b82 */ /* 0x000e240000000800 */
[----:B0-----:R-:W-:-:S05]  /*41b60*/  IADD3 R11, P0, R14, R0, RZ ;  /* 0x000000000e0b7210 */ /* 0x001fca0007f1e0ff */
        /* <DEDUP_REMOVED lines=8> */
.L_x_136:
[-CC-:B------:R-:W-:Y:S01]  /*41bf0*/  SHF.R.U64 R10, R10, R4.reuse, R11.reuse ;  /* 0x000000040a0a7219 */ /* 0x180fe2000000120b */
[----:B------:R-:W0:Y:S01]  /*41c00*/  LDC R8, c[0x0][0x618] ;  /* 0x00018600ff087b82 */ /* 0x000e220000000800 */
[----:B------:R-:W-:Y:S01]  /*41c10*/  SHF.R.U32.HI R0, RZ, R4, R11 ;  /* 0x00000004ff007219 */ /* 0x000fe2000001160b */
[----:B------:R-:W-:Y:S01]  /*41c20*/  IMAD.MOV.U32 R7, RZ, RZ, R18 ;  /* 0x000000ffff077224 */ /* 0x000fe200078e0012 */
[----:B------:R-:W-:Y:S01]  /*41c30*/  IADD3 R3, P0, RZ, -R10, RZ ;  /* 0x8000000aff037210 */ /* 0x000fe20007f1e0ff */
[----:B------:R-:W-:Y:S01]  /*41c40*/  ULDC UR4, c[0x0][0x150] ;  /* 0x0000540000047ab9 */ /* 0x000fe20000000800 */
[----:B------:R-:W-:Y:S01]  /*41c50*/  I2FP.F32.U32 R4, R2 ;  /* 0x0000000200047245 */ /* 0x000fe20000201000 */
[----:B------:R-:W-:Y:S02]  /*41c60*/  IMAD.MOV.U32 R6, RZ, RZ, R14 ;  /* 0x000000ffff067224 */ /* 0x000fe400078e000e */
[----:B------:R-:W1:Y:S01]  /*41c70*/  LDC.64 R18, c[0x0][0x640] ;  /* 0x00019000ff127b82 */ /* 0x000e620000000a00 */
[----:B------:R-:W-:-:S02]  /*41c80*/  IMAD.X R9, RZ, RZ, ~R0, P0 ;  /* 0x000000ffff097224 */ /* 0x000fc400000e0e00 */
[----:B------:R-:W-:Y:S01]  /*41c90*/  FMUL R11, R4, UR4 ;  /* 0x00000004040b7c20 */ /* 0x000fe20008400000 */
[----:B------:R-:W-:Y:S01]  /*41ca0*/  IMAD.WIDE.U32 R6, R3, R16, R6 ;  /* 0x0000001003067225 */ /* 0x000fe200078e0006 */
[----:B------:R-:W-:-:S03]  /*41cb0*/  ULDC UR4, c[0x0][0x154] ;  /* 0x0000550000047ab9 */ /* 0x000fc60000000800 */
[----:B------:R-:W-:Y:S01]  /*41cc0*/  IMAD R0, R9, R16, RZ ;  /* 0x0000001009007224 */ /* 0x000fe200078e02ff */
[----:B------:R-:W2:Y:S01]  /*41cd0*/  LDC R13, c[0x0][0x144] ;  /* 0x00005100ff0d7b82 */ /* 0x000ea20000000800 */
[----:B------:R-:W3:Y:S02]  /*41ce0*/  F2I.U32.TRUNC.NTZ R11, R11 ;  /* 0x0000000b000b7305 */ /* 0x000ee4000020f000 */
[----:B------:R-:W-:-:S04]  /*41cf0*/  IMAD R3, R3, R17, R0 ;  /* 0x0000001103037224 */ /* 0x000fc800078e0200 */
[----:B------:R-:W-:Y:S01]  /*41d00*/  IMAD.IADD R3, R7, 0x1, R3 ;  /* 0x0000000107037824 */ /* 0x000fe200078e0203 */
[----:B------:R-:W4:Y:S04]  /*41d10*/  LDC R12, c[0x0][0x608] ;  /* 0x00018200ff0c7b82 */ /* 0x000f280000000800 */
[-C--:B0-----:R-:W-:Y:S02]  /*41d20*/  SHF.R.U64 R4, R6, R8.reuse, R3 ;  /* 0x0000000806047219 */ /* 0x081fe40000001203 */
[----:B------:R-:W-:Y:S02]  /*41d30*/  I2FP.F32.U32 R6, R5 ;  /* 0x0000000500067245 */ /* 0x000fe40000201000 */
[----:B------:R-:W0:Y:S01]  /*41d40*/  LDC R9, c[0x0][0x658] ;  /* 0x00019600ff097b82 */ /* 0x000e220000000800 */
[----:B-1----:R-:W-:Y:S01]  /*41d50*/  ISETP.NE.U32.AND P0, PT, R18, RZ, PT ;  /* 0x000000ff1200720c */ /* 0x002fe20003f05070 */
[----:B---3--:R-:W-:Y:S01]  /*41d60*/  IMAD.MOV R0, RZ, RZ, -R11 ;  /* 0x000000ffff007224 */ /* 0x008fe200078e0a0b */
[----:B------:R-:W-:Y:S01]  /*41d70*/  SHF.R.U32.HI R3, RZ, R8, R3 ;  /* 0x00000008ff037219 */ /* 0x000fe20000011603 */
[----:B------:R-:W-:Y:S01]  /*41d80*/  FMUL R6, R6, UR4 ;  /* 0x0000000406067c20 */ /* 0x000fe20008400000 */
[----:B------:R-:W-:Y:S01]  /*41d90*/  ISETP.NE.AND.EX P0, PT, R19, RZ, PT, P0 ;  /* 0x000000ff1300720c */ /* 0x000fe20003f05300 */
[----:B------:R-:W-:-:S02]  /*41da0*/  IMAD.MOV.U32 R8, RZ, RZ, -0x1 ;  /* 0xffffffffff087424 */ /* 0x000fc400078e00ff */
[----:B------:R-:W1:Y:S01]  /*41db0*/  LDC R14, c[0x0][0x148] ;  /* 0x00005200ff0e7b82 */ /* 0x000e620000000800 */
[----:B--2---:R-:W-:Y:S02]  /*41dc0*/  IMAD R17, R13, R0, R2 ;  /* 0x000000000d117224 */ /* 0x004fe400078e0202 */
[----:B------:R-:W-:-:S05]  /*41dd0*/  IMAD.MOV.U32 R2, RZ, RZ, 0x1 ;  /* 0x00000001ff027424 */ /* 0x000fca00078e00ff */
[----:B------:R-:W2:Y:S01]  /*41de0*/  LDC R16, c[0x0][0x600] ;  /* 0x00018000ff107b82 */ /* 0x000ea20000000800 */
[-CC-:B----4-:R-:W-:Y:S02]  /*41df0*/  SHF.R.U64 R13, R4, R12.reuse, R3.reuse ;  /* 0x0000000c040d7219 */ /* 0x190fe40000001203 */
[----:B------:R-:W-:Y:S02]  /*41e00*/  SHF.R.U32.HI R0, RZ, R12, R3 ;  /* 0x0000000cff007219 */ /* 0x000fe40000011603 */
[----:B------:R3:W4:Y:S03]  /*41e10*/  F2I.U32.TRUNC.NTZ R12, R6 ;  /* 0x00000006000c7305 */ /* 0x000726000020f000 */
[----:B------:R-:W1:Y:S01]  /*41e20*/  LDC R20, c[0x0][0x648] ;  /* 0x00019200ff147b82 */ /* 0x000e620000000800 */
[-C--:B0-----:R-:W-:Y:S02]  /*41e30*/  SHF.R.U64 R15, R13, R9.reuse, R0 ;  /* 0x000000090d0f7219 */ /* 0x081fe40000001200 */
[----:B------:R-:W-:-:S02]  /*41e40*/  SHF.L.U32 R8, R8, R9, RZ ;  /* 0x0000000908087219 */ /* 0x000fc400000006ff */
[-C--:B------:R-:W-:Y:S01]  /*41e50*/  SHF.L.U32 R22, R2, R9.reuse, RZ ;  /* 0x0000000902167219 */ /* 0x080fe200000006ff */
[----:B------:R-:W-:Y:S01]  /*41e60*/  IMAD.MOV.U32 R2, RZ, RZ, R15 ;  /* 0x000000ffff027224 */ /* 0x000fe200078e000f */
[----:B------:R-:W-:Y:S01]  /*41e70*/  SHF.R.U32.HI R3, RZ, R9, R0 ;  /* 0x00000009ff037219 */ /* 0x000fe20000011600 */
[----:B------:R-:W0:Y:S01]  /*41e80*/  LDC R21, c[0x0][0x638] ;  /* 0x00018e00ff157b82 */ /* 0x000e220000000800 */
[----:B------:R-:W-:-:S07]  /*41e90*/  LOP3.LUT R24, RZ, R8, RZ, 0x33, !PT ;  /* 0x00000008ff187212 */ /* 0x000fce00078e33ff */
[----:B------:R-:W0:Y:S01]  /*41ea0*/  LDC R23, c[0x0][0x610] ;  /* 0x00018400ff177b82 */ /* 0x000e220000000800 */
[----:B---34-:R-:W-:Y:S05]  /*41eb0*/  @!P0 BRA `(.L_x_137) ;  /* 0x0000000000288947 */ /* 0x018fea0003800000 */
[----:B------:R-:W3:Y:S02]  /*41ec0*/  LDC R0, c[0x0][0x64c] ;  /* 0x00019300ff007b82 */ /* 0x000ee40000000800 */
[----:B---3--:R-:W-:-:S05]  /*41ed0*/  IADD3 R9, P0, R15, R0, RZ ;  /* 0x000000000f097210 */ /* 0x008fca0007f1e0ff */
        /* <DEDUP_REMOVED lines=8> */
.L_x_137:
[----:B------:R-:W3:Y:S01]  /*41f60*/  LDC R0, c[0x0][0x65c] ;  /* 0x00019700ff007b82 */ /* 0x000ee20000000800 */
[----:B-1----:R-:W-:Y:S01]  /*41f70*/  SHF.R.U64 R3, R2, R20, R3 ;  /* 0x0000001402037219 */ /* 0x002fe20000001203 */
[----:B--2---:R-:W-:Y:S02]  /*41f80*/  VIADD R7, R16, 0xffffffff ;  /* 0xffffffff10077836 */ /* 0x004fe40000000000 */
[----:B------:R-:W-:Y:S02]  /*41f90*/  IMAD.MOV R12, RZ, RZ, -R12 ;  /* 0x000000ffff0c7224 */ /* 0x000fe400078e0a0c */
[----:B------:R-:W-:Y:S01]  /*41fa0*/  IMAD.MOV R2, RZ, RZ, -R3 ;  /* 0x000000ffff027224 */ /* 0x000fe200078e0a03 */
[----:B---3--:R-:W-:Y:S02]  /*41fb0*/  ISETP.NE.AND P0, PT, R0, 0x1, PT ;  /* 0x000000010000780c */ /* 0x008fe40003f05270 */
[----:B------:R-:W-:-:S05]  /*41fc0*/  LOP3.LUT R0, R13, R24, RZ, 0xc0, !PT ;  /* 0x000000180d007212 */ /* 0x000fca00078ec0ff */
[----:B------:R-:W-:Y:S01]  /*41fd0*/  IMAD R8, R22, R3, R0 ;  /* 0x0000000316087224 */ /* 0x000fe200078e0200 */
[----:B------:R-:W-:Y:S01]  /*41fe0*/  LOP3.LUT R3, R4, R7, RZ, 0xc0, !PT ;  /* 0x0000000704037212 */ /* 0x000fe200078ec0ff */
[----:B0-----:R-:W-:Y:S02]  /*41ff0*/  IMAD R0, R2, R21, R15 ;  /* 0x0000001502007224 */ /* 0x001fe400078e020f */
[----:B------:R-:W-:Y:S02]  /*42000*/  IMAD.MOV.U32 R2, RZ, RZ, 0x1 ;  /* 0x00000001ff027424 */ /* 0x000fe400078e00ff */
[----:B------:R-:W-:Y:S02]  /*42010*/  @P0 IMAD R17, R14, R12, R5 ;  /* 0x0000000c0e110224 */ /* 0x000fe400078e0205 */
[----:B------:R-:W-:Y:S01]  /*42020*/  IMAD R3, R0, R16, R3 ;  /* 0x0000001000037224 */ /* 0x000fe200078e0203 */
[----:B------:R-:W-:Y:S01]  /*42030*/  PRMT R0, R2, 0x7610, R0 ;  /* 0x0000761002007816 */ /* 0x000fe20000000000 */
[----:B------:R-:W-:-:S05]  /*42040*/  IMAD R8, R8, R23, R17 ;  /* 0x0000001708087224 */ /* 0x000fca00078e0211 */
[----:B------:R-:W-:Y:S02]  /*42050*/  SEL R4, R3, R8, !P0 ;  /* 0x0000000803047207 */ /* 0x000fe40004000000 */
[----:B------:R-:W-:-:S07]  /*42060*/  SEL R8, R8, R3, !P0 ;  /* 0x0000000308087207 */ /* 0x000fce0004000000 */
.L_x_135:
[----:B------:R-:W-:-:S08]  /*42070*/  NOP ;  /* 0x0000000000007918 */ /* 0x000fd00000000000 */
[----:B------:R-:W0:-:S00]  /*42080*/  USETMAXREG.DEALLOC.CTAPOOL 0x18 ;  /* 0x00000018000079c8 */ /* 0x000e0000080e0500 */
[----:B------:R-:W-:-:S13]  /*42090*/  ISETP.NE.AND P0, PT, RZ, UR8, PT ;  /* 0x00000008ff007c0c */ /* 0x000fda000bf05270 */
[----:B------:R-:W-:Y:S05]  /*420a0*/  @P0 EXIT ;  /* 0x000000000000094d */ /* 0x000fea0003800000 */
[----:B0-----:R-:W-:Y:S01]  /*420b0*/  LOP3.LUT P0, RZ, R0, 0xff, RZ, 0xc0, !PT ;  /* 0x000000ff00ff7812 */ /* 0x001fe2000780c0ff */
[----:B------:R-:W-:Y:S02]  /*420c0*/  IMAD.MOV.U32 R6, RZ, RZ, 0x1 ;  /* 0x00000001ff067424 */ /* 0x000fe400078e00ff */
[----:B------:R-:W-:-:S10]  /*420d0*/  IMAD.MOV.U32 R7, RZ, RZ, RZ ;  /* 0x000000ffff077224 */ /* 0x000fd400078e00ff */
[----:B------:R-:W-:Y:S05]  /*420e0*/  @!P0 BRA `(.L_x_138) ;  /* 0x0000000c00548947 */ /* 0x000fea0003800000 */
[----:B------:R-:W0:Y:S01]  /*420f0*/  LDC R0, c[0x0][0x28c] ;  /* 0x0000a300ff007b82 */ /* 0x000e220000000800 */
[----:B------:R-:W1:Y:S01]  /*42100*/  S2R R2, SR_TID.X ;  /* 0x0000000000027919 */ /* 0x000e620000002100 */
[----:B------:R-:W-:Y:S01]  /*42110*/  ULDC UR5, c[0x0][0x658] ;  /* 0x0001960000057ab9 */ /* 0x000fe20000000800 */
[----:B------:R-:W-:Y:S01]  /*42120*/  UMOV UR7, 0xffffffff ;  /* 0xffffffff00077882 */ /* 0x000fe20000000000 */
[----:B------:R-:W-:Y:S01]  /*42130*/  ULDC UR6, c[0x0][0xc] ;  /* 0x0000030000067ab9 */ /* 0x000fe20000000800 */
[----:B------:R-:W-:Y:S01]  /*42140*/  USHF.L.U32 UR8, UR7, UR5, URZ ;  /* 0x0000000507087299 */ /* 0x000fe2000800063f */
[----:B------:R-:W-:Y:S01]  /*42150*/  BSSY B0, `(.L_x_138) ;  /* 0x00000ce000007945 */ /* 0x000fe20003800000 */
[----:B------:R-:W-:Y:S01]  /*42160*/  UMOV UR9, 0x1 ;  /* 0x0000000100097882 */ /* 0x000fe20000000000 */
[----:B------:R-:W-:Y:S01]  /*42170*/  ULDC UR7, c[0x0][0x10] ;  /* 0x0000040000077ab9 */ /* 0x000fe20000000800 */
[----:B------:R-:W-:Y:S01]  /*42180*/  USHF.L.U32 UR19, UR9, UR5, URZ ;  /* 0x0000000509137299 */ /* 0x000fe2000800063f */
[----:B------:R-:W-:Y:S01]  /*42190*/  IMAD.MOV.U32 R9, RZ, RZ, 0x1 ;  /* 0x00000001ff097424 */ /* 0x000fe200078e00ff */
[----:B------:R-:W-:Y:S01]  /*421a0*/  UIMAD.WIDE.U32 UR6, UR6, UR7, URZ ;  /* 0x00000007060672a5 */ /* 0x000fe2000f8e003f */
[----:B------:R-:W-:Y:S01]  /*421b0*/  IMAD.MOV.U32 R6, RZ, RZ, 0x1 ;  /* 0x00000001ff067424 */ /* 0x000fe200078e00ff */
[----:B------:R-:W-:Y:S01]  /*421c0*/  ULDC UR5, c[0x0][0x14] ;  /* 0x0000050000057ab9 */ /* 0x000fe20000000800 */
[----:B------:R-:W-:Y:S01]  /*421d0*/  IMAD.MOV.U32 R7, RZ, RZ, RZ ;  /* 0x000000ffff077224 */ /* 0x000fe200078e00ff */
[----:B------:R-:W-:-:S02]  /*421e0*/  UIMAD.WIDE.U32 UR22, UR6, UR5, URZ ;  /* 0x00000005061672a5 */ /* 0x000fc4000f8e003f */
[----:B------:R-:W-:Y:S01]  /*421f0*/  UIMAD UR16, UR7, UR5, URZ ;  /* 0x00000005071072a4 */ /* 0x000fe2000f8e023f */
[----:B------:R-:W-:Y:S01]  /*42200*/  ULDC UR4, c[0x0][0x600] ;  /* 0x0001800000047ab9 */ /* 0x000fe20000000800 */
[----:B------:R-:W-:Y:S02]  /*42210*/  ULOP3.LUT UR21, UR13, 0x2, URZ, 0xfc, !UPT ;  /* 0x000000020d157892 */ /* 0x000fe4000f8efc3f */
[----:B------:R-:W-:Y:S01]  /*42220*/  UIADD3 UR4, UR4, -0x1, URZ ;  /* 0xffffffff04047890 */ /* 0x000fe2000fffe03f */
[----:B0-----:R-:W-:Y:S01]  /*42230*/  VIADD R0, R0, 0x1f ;  /* 0x0000001f00007836 */ /* 0x001fe20000000000 */
[----:B------:R-:W-:Y:S02]  /*42240*/  ULOP3.LUT UR18, URZ, UR8, URZ, 0x33, !UPT ;  /* 0x000000083f127292 */ /* 0x000fe4000f8e333f */
[----:B------:R-:W-:Y:S02]  /*42250*/  UIADD3 UR16, UR23, UR16, URZ ;  /* 0x0000001017107290 */ /* 0x000fe4000fffe03f */
[----:B------:R-:W-:Y:S01]  /*42260*/  SHF.R.S32.HI R3, RZ, 0x1f, R0 ;  /* 0x0000001fff037819 */ /* 0x000fe20000011400 */
[----:B------:R-:W-:-:S03]  /*42270*/  ULDC.64 UR24, c[0x0][0x198] ;  /* 0x0000660000187ab9 */ /* 0x000fc60000000a00 */
[----:B------:R-:W-:Y:S02]  /*42280*/  LEA.HI R0, R3, R0, RZ, 0x5 ;  /* 0x0000000003007211 */ /* 0x000fe400078f28ff */
[C---:B-1----:R-:W-:Y:S02]  /*42290*/  LOP3.LUT P2, RZ, R2.reuse, 0x7f, RZ, 0xc0, !PT ;  /* 0x0000007f02ff7812 */ /* 0x042fe4000784c0ff */
[----:B------:R-:W-:Y:S02]  /*422a0*/  SHF.R.S32.HI R0, RZ, 0x5, R0 ;  /* 0x00000005ff007819 */ /* 0x000fe40000011400 */
[----:B------:R-:W-:-:S03]  /*422b0*/  LOP3.LUT P0, RZ, R2, 0x1f, RZ, 0xc0, !PT ;  /* 0x0000001f02ff7812 */ /* 0x000fc6000780c0ff */
[----:B------:R-:W-:Y:S01]  /*422c0*/  VIADD R14, R0, 0x1 ;  /* 0x00000001000e7836 */ /* 0x000fe20000000000 */
[----:B------:R-:W-:-:S13]  /*422d0*/  PLOP3.LUT P0, PT, P0, P2, PT, 0x8a, 0x0 ;  /* 0x000000000000781c */ /* 0x000fda0000705172 */
.L_x_150:
[----:B------:R-:W-:-:S03]  /*422e0*/  UMOV UR5, 0xffffffff ;  /* 0xffffffff00057882 */ /* 0x000fc60000000000 */
[----:B------:R-:W-:Y:S05]  /*422f0*/  BRA.DIV UR5, `(.L_x_139) ;  /* 0x0000001205a47947 */ /* 0x000fea000b800000 */
[----:B------:R-:W-:-:S13]  /*42300*/  ELECT P1, URZ, PT ;  /* 0x00000000003f782f */ /* 0x000fda0003820000 */
.L_x_167:
[----:B------:R-:W0:Y:S01]  /*42310*/  LDC R2, c[0x0][0x28c] ;  /* 0x0000a300ff027b82 */ /* 0x000e220000000800 */
[----:B------:R-:W-:Y:S01]  /*42320*/  BSSY B1, `(.L_x_140) ;  /* 0x0000038000017945 */ /* 0x000fe20003800000 */
[----:B0-----:R-:W-:-:S13]  /*42330*/  ISETP.LT.OR P1, PT, R2, 0x1, !P1 ;  /* 0x000000010200780c */ /* 0x001fda0004f21670 */
[----:B------:R-:W-:Y:S05]  /*42340*/  @P1 BRA `(.L_x_141) ;  /* 0x0000000000d41947 */ /* 0x000fea0003800000 */
[----:B------:R-:W-:Y:S02]  /*42350*/  IMAD R4, R4, 0xc0, RZ ;  /* 0x000000c004047824 */ /* 0x000fe400078e02ff */
[----:B------:R-:W-:Y:S02]  /*42360*/  IMAD.SHL.U32 R8, R8, 0x200, RZ ;  /* 0x0000020008087824 */ /* 0x000fe400078e00ff */
[----:B------:R-:W-:Y:S02]  /*42370*/  IMAD.MOV.U32 R13, RZ, RZ, RZ ;  /* 0x000000ffff0d7224 */ /* 0x000fe400078e00ff */
[----:B------:R-:W-:Y:S02]  /*42380*/  IMAD.MOV.U32 R2, RZ, RZ, R14 ;  /* 0x000000ffff027224 */ /* 0x000fe400078e000e */
[----:B------:R-:W-:Y:S02]  /*42390*/  IMAD.MOV.U32 R3, RZ, RZ, R6 ;  /* 0x000000ffff037224 */ /* 0x000fe400078e0006 */
[----:B------:R-:W-:-:S07]  /*423a0*/  IMAD.MOV.U32 R5, RZ, RZ, R7 ;  /* 0x000000ffff057224 */ /* 0x000fce00078e0007 */
.L_x_145:
[----:B------:R-:W0:Y:S01]  /*423b0*/  S2R R12, SR_CgaCtaId ;  /* 0x00000000000c7919 */ /* 0x000e220000008800 */
[----:B------:R-:W-:-:S04]  /*423c0*/  MOV R11, 0x400 ;  /* 0x00000400000b7802 */ /* 0x000fc80000000f00 */
[----:B0-----:R-:W-:Y:S02]  /*423d0*/  LEA R18, R12, R11, 0x18 ;  /* 0x0000000b0c127211 */ /* 0x001fe400078ec0ff */
[----:B------:R-:W-:Y:S01]  /*423e0*/  SHF.L.U32 R11, R3, 0x1f, RZ ;  /* 0x0000001f030b7819 */ /* 0x000fe200000006ff */
[----:B------:R-:W0:Y:S02]  /*423f0*/  @!P2 LDC R12, c[0x0][0x500] ;  /* 0x00014000ff0cab82 */ /* 0x000e240000000800 */
[----:B------:R-:W-:-:S04]  /*42400*/  IMAD R16, R5, 0x8, R18 ;  /* 0x0000000805107824 */ /* 0x000fc800078e0212 */
[----:B------:R-:W1:Y:S02]  /*42410*/  SYNCS.PHASECHK.TRANS64.TRYWAIT P1, [R16+URZ+0x50], R11 ;  /* 0x0000500b100075a7 */ /* 0x000e64000802017f */
[----:B-1----:R-:W-:Y:S05]  /*42420*/  @!P1 BRA `(.L_x_142) ;  /* 0x0000001000789947 */ /* 0x002fea0003800000 */
.L_x_168:
[----:B------:R-:W-:Y:S01]  /*42430*/  UPRMT UR5, UR21, 0x9910, URZ ;  /* 0x0000991015057896 */ /* 0x000fe2000800003f */
[----:B0-----:R0:W-:Y:S03]  /*42440*/  @!P2 SYNCS.ARRIVE.TRANS64 RZ, [R16+URZ], R12 ;  /* 0x0000000c10ffa9a7 */ /* 0x0011e6000800003f */
[----:B------:R-:W-:-:S06]  /*42450*/  UISETP.NE.AND UP0, UPT, UR5, 0x2, UPT ;  /* 0x000000020500788c */ /* 0x000fcc000bf05270 */
[----:B------:R-:W-:-:S13]  /*42460*/  PLOP3.LUT P1, PT, PT, PT, UP0, 0x80, 0x0 ;  /* 0x000000000000781c */ /* 0x000fda0003f2f008 */
[----:B0-----:R-:W-:Y:S05]  /*42470*/  @P1 BRA `(.L_x_143) ;  /* 0x0000000000041947 */ /* 0x001fea0003800000 */
[----:B------:R-:W-:Y:S01]  /*42480*/  BPT.TRAP 0x1 ;  /* 0x000000040000795c */ /* 0x000fe20000300000 */
.L_x_143:
[----:B------:R-:W-:Y:S05]  /*42490*/  @P0 BRA `(.L_x_144) ;  /* 0x0000000000040947 */ /* 0x000fea0003800000 */
[----:B------:R-:W-:Y:S01]  /*424a0*/  BPT.TRAP 0x1 ;  /* 0x000000040000795c */ /* 0x000fe20000300000 */
.L_x_144:
[C-C-:B-1----:R-:W-:Y:S01]  /*424b0*/  IMAD R11, R5.reuse, 0x4000, R18.reuse ;  /* 0x00004000050b7824 */ /* 0x142fe200078e0212 */
[----:B------:R-:W-:Y:S01]  /*424c0*/  R2UR UR9, R16 ;  /* 0x00000000100972ca */ /* 0x000fe200000e0000 */
[----:B------:R-:W-:Y:S01]  /*424d0*/  IMAD R18, R5, 0x1800, R18 ;  /* 0x0000180005127824 */ /* 0x000fe200078e0212 */
[----:B------:R-:W-:Y:S01]  /*424e0*/  UIADD3 UR6, UP0, UR24, 0xf0, URZ ;  /* 0x000000f018067890 */ /* 0x000fe2000ff1e03f */
[----:B------:R-:W-:Y:S01]  /*424f0*/  VIADD R2, R2, 0xffffffff ;  /* 0xffffffff02027836 */ /* 0x000fe20000000000 */
[----:B------:R-:W-:Y:S01]  /*42500*/  R2UR UR5, R11 ;  /* 0x000000000b0572ca */ /* 0x000fe200000e0000 */
[----:B------:R-:W-:Y:S01]  /*42510*/  UIADD3 UR26, UP1, UR24, 0x1f0, URZ ;  /* 0x000001f0181a7890 */ /* 0x000fe2000ff3e03f */
[----:B------:R-:W-:Y:S01]  /*42520*/  R2UR UR8, R18 ;  /* 0x00000000120872ca */ /* 0x000fe200000e0000 */
[----:B------:R-:W-:Y:S01]  /*42530*/  UIADD3.X UR7, URZ, UR25, URZ, UP0, !UPT ;  /* 0x000000193f077290 */ /* 0x000fe200087fe43f */
[----:B------:R-:W-:Y:S01]  /*42540*/  R2UR UR11, R8 ;  /* 0x00000000080b72ca */ /* 0x000fe200000e0000 */
[----:B------:R-:W-:Y:S01]  /*42550*/  VIADD R5, R5, 0x1 ;  /* 0x0000000105057836 */ /* 0x000fe20000000000 */
[----:B------:R-:W-:Y:S01]  /*42560*/  R2UR UR10, R13 ;  /* 0x000000000d0a72ca */ /* 0x000fe200000e0000 */
[----:B------:R-:W-:Y:S01]  /*42570*/  UIADD3.X UR27, URZ, UR25, URZ, UP1, !UPT ;  /* 0x000000193f1b7290 */ /* 0x000fe20008ffe43f */
[----:B------:R-:W-:Y:S01]  /*42580*/  R2UR UR12, R10 ;  /* 0x000000000a0c72ca */ /* 0x000fe200000e0000 */
[----:B------:R-:W-:Y:S01]  /*42590*/  UMOV UR14, 0x0 ;  /* 0x00000000000e7882 */ /* 0x000fe20000000000 */
[----:B------:R-:W-:Y:S01]  /*425a0*/  R2UR UR20, R4 ;  /* 0x00000000041472ca */ /* 0x000fe200000e0000 */
[----:B------:R-:W-:Y:S01]  /*425b0*/  UMOV UR15, 0x10000000 ;  /* 0x10000000000f7882 */ /* 0x000fe20000000000 */
[----:B------:R-:W-:Y:S01]  /*425c0*/  ISETP.GT.AND P3, PT, R2, 0x1, PT ;  /* 0x000000010200780c */ /* 0x000fe20003f64270 */
[----:B------:R-:W-:Y:S01]  /*425d0*/  UIADD3 UR5, UR5, 0x180, URZ ;  /* 0x0000018005057890 */ /* 0x000fe2000fffe03f */
[----:B------:R-:W-:Y:S01]  /*425e0*/  ISETP.NE.AND P1, PT, R5, 0xa, PT ;  /* 0x0000000a0500780c */ /* 0x000fe20003f25270 */
[----:B------:R-:W-:Y:S01]  /*425f0*/  UIADD3 UR17, UR8, 0x28180, URZ ;  /* 0x0002818008117890 */ /* 0x000fe2000fffe03f */
[----:B------:R-:W-:-:S02]  /*42600*/  VIADD R13, R13, 0x20 ;  /* 0x000000200d0d7836 */ /* 0x000fc40000000000 */
[----:B------:R-:W-:Y:S02]  /*42610*/  SEL R12, RZ, 0x1, P1 ;  /* 0x00000001ff0c7807 */ /* 0x000fe40000800000 */
[----:B------:R-:W-:Y:S01]  /*42620*/  UMOV UR8, UR5 ;  /* 0x0000000500087c82 */ /* 0x000fe20008000000 */
[----:B------:R-:W-:Y:S01]  /*42630*/  SEL R5, R5, RZ, P1 ;  /* 0x000000ff05057207 */ /* 0x000fe20000800000 */
[----:B------:R0:W-:Y:S01]  /*42640*/  UTMALDG.3D [UR8], [UR6], desc[UR14] ;  /* 0x00000e08060075b4 */ /* 0x0001e20008011000 */
[----:B------:R-:W-:Y:S01]  /*42650*/  LOP3.LUT R3, R3, R12, RZ, 0x3c, !PT ;  /* 0x0000000c03037212 */ /* 0x000fe200078e3cff */
[----:B0-----:R-:W-:Y:S01]  /*42660*/  UMOV UR8, UR17 ;  /* 0x0000001100087c82 */ /* 0x001fe20008000000 */
[----:B------:R-:W-:Y:S02]  /*42670*/  UMOV UR11, UR20 ;  /* 0x00000014000b7c82 */ /* 0x000fe40008000000 */
[----:B------:R0:W-:Y:S02]  /*42680*/  UTMALDG.3D [UR8], [UR26], desc[UR14] ;  /* 0x00000e081a0075b4 */ /* 0x0001e40008011000 */
[----:B0-----:R-:W-:Y:S05]  /*42690*/  @P3 BRA `(.L_x_145) ;  /* 0xfffffffc00443947 */ /* 0x001fea000383ffff */
.L_x_141:
[----:B------:R-:W-:Y:S05]  /*426a0*/  BSYNC B1 ;  /* 0x0000000000017941 */ /* 0x000fea0003800000 */
.L_x_140:
[----:B------:R-:W2:Y:S01]  /*426b0*/  LDL.LU R16, [R1+0x864] ;  /* 0x0008640001107983 */ /* 0x000ea20000300800 */
[----:B------:R-:W-:Y:S01]  /*426c0*/  LOP3.LUT P1, RZ, R9, 0xff, RZ, 0xc0, !PT ;  /* 0x000000ff09ff7812 */ /* 0x000fe2000782c0ff */
[C---:B------:R-:W-:Y:S01]  /*426d0*/  IMAD.IADD R4, R0.reuse, 0x1, R7 ;  /* 0x0000000100047824 */ /* 0x040fe200078e0207 */
[----:B------:R-:W-:Y:S01]  /*426e0*/  ULDC.64 UR6, c[0x0][0x650] ;  /* 0x0001940000067ab9 */ /* 0x000fe20000000a00 */
[----:B------:R-:W3:Y:S01]  /*426f0*/  LDL.LU R15, [R1+0x868] ;  /* 0x00086800010f7983 */ /* 0x000ee20000300800 */
[----:B------:R-:W-:Y:S01]  /*42700*/  ISETP.GE.U32.AND P3, PT, R0, 0xa, PT ;  /* 0x0000000a0000780c */ /* 0x000fe20003f66070 */
[----:B------:R-:W-:Y:S01]  /*42710*/  BSSY B1, `(.L_x_146) ;  /* 0x000006f000017945 */ /* 0x000fe20003800000 */
[----:B------:R-:W-:Y:S01]  /*42720*/  IMAD.MOV.U32 R8, RZ, RZ, -0x1 ;  /* 0xffffffffff087424 */ /* 0x000fe200078e00ff */
[----:B------:R-:W-:Y:S01]  /*42730*/  PRMT R9, RZ, 0x7610, R9 ;  /* 0x00007610ff097816 */ /* 0x000fe20000000009 */
[----:B------:R-:W-:-:S05]  /*42740*/  IMAD.MOV.U32 R10, RZ, RZ, -0x1 ;  /* 0xffffffffff0a7424 */ /* 0x000fca00078e00ff */
[----:B------:R-:W0:Y:S01]  /*42750*/  @P1 S2R R3, SR_CgaCtaId ;  /* 0x0000000000031919 */ /* 0x000e220000008800 */
[----:B------:R-:W-:-:S04]  /*42760*/  @P1 MOV R2, 0x400 ;  /* 0x0000040000021802 */ /* 0x000fc80000000f00 */
[----:B0-----:R-:W-:-:S04]  /*42770*/  @P1 LEA R2, R3, R2, 0x18 ;  /* 0x0000000203021211 */ /* 0x001fc800078ec0ff */
[----:B------:R0:W-:Y:S01]  /*42780*/  @P1 SYNCS.ARRIVE.TRANS64.A1T0 RZ, [R2+URZ+0xb8], RZ ;  /* 0x0000b8ff02ff19a7 */ /* 0x0001e2000810003f */
[----:B------:R-:W-:-:S04]  /*42790*/  ISETP.GT.U32.AND P1, PT, R4, 0x9, PT ;  /* 0x000000090400780c */ /* 0x000fc80003f24070 */
[----:B------:R-:W-:Y:S01]  /*427a0*/  ISETP.LT.U32.AND P1, PT, R0, 0xa, P1 ;  /* 0x0000000a0000780c */ /* 0x000fe20000f21070 */
[----:B0-----:R-:W-:-:S05]  /*427b0*/  IMAD.WIDE.U32 R2, R4, -0x33333333, RZ ;  /* 0xcccccccd04027825 */ /* 0x001fca00078e00ff */
[----:B------:R-:W-:Y:S02]  /*427c0*/  SHF.R.U32.HI R5, RZ, 0x3, R3 ;  /* 0x00000003ff057819 */ /* 0x000fe40000011603 */
[----:B------:R-:W-:Y:S02]  /*427d0*/  SEL R3, RZ, 0x1, !P1 ;  /* 0x00000001ff037807 */ /* 0x000fe40004800000 */
[----:B------:R-:W-:Y:S01]  /*427e0*/  PRMT R2, RZ, 0x7610, R2 ;  /* 0x00007610ff027816 */ /* 0x000fe20000000002 */
[----:B------:R-:W-:Y:S01]  /*427f0*/  IMAD R7, R5, -0xa, R4 ;  /* 0xfffffff605077824 */ /* 0x000fe200078e0204 */
[----:B------:R-:W-:Y:S01]  /*42800*/  LOP3.LUT R6, R6, R3, RZ, 0x3c, !PT ;  /* 0x0000000306067212 */ /* 0x000fe200078e3cff */
[----:B------:R-:W-:-:S03]  /*42810*/  IMAD.MOV.U32 R4, RZ, RZ, -0x1 ;  /* 0xffffffffff047424 */ /* 0x000fc600078e00ff */
[----:B------:R-:W-:Y:S02]  /*42820*/  @P3 LOP3.LUT R6, R6, 0x1, R5, 0x78, !PT ;  /* 0x0000000106063812 */ /* 0x000fe400078e7805 */
[----:B---3--:R-:W-:-:S04]  /*42830*/  IADD3 R15, P1, R15, UR22, RZ ;  /* 0x000000160f0f7c10 */ /* 0x008fc8000ff3e0ff */
[----:B--2---:R-:W-:Y:S01]  /*42840*/  IADD3.X R16, R16, UR16, RZ, P1, !PT ;  /* 0x0000001010107c10 */ /* 0x004fe20008ffe4ff */
[----:B------:R0:W-:Y:S01]  /*42850*/  STL [R1+0x868], R15 ;  /* 0x0008680f01007387 */ /* 0x0001e20000100800 */
[----:B------:R-:W-:-:S03]  /*42860*/  ISETP.GE.U32.AND P1, PT, R15, UR6, PT ;  /* 0x000000060f007c0c */ /* 0x000fc6000bf26070 */
[----:B------:R0:W-:Y:S01]  /*42870*/  STL [R1+0x864], R16 ;  /* 0x0008641001007387 */ /* 0x0001e20000100800 */
[----:B------:R-:W-:-:S13]  /*42880*/  ISETP.GE.U32.AND.EX P1, PT, R16, UR7, PT, P1 ;  /* 0x0000000710007c0c */ /* 0x000fda000bf26110 */
[----:B0-----:R-:W-:Y:S05]  /*42890*/  @P1 BRA `(.L_x_147) ;  /* 0x0000000400581947 */ /* 0x001fea0003800000 */
[----:B------:R-:W0:Y:S01]  /*428a0*/  S2R R8, SR_CTAID.X ;  /* 0x0000000000087919 */ /* 0x000e220000002500 */
[----:B------:R-:W1:Y:S01]  /*428b0*/  LDC R11, c[0x0][0x65c] ;  /* 0x00019700ff0b7b82 */ /* 0x000e620000000800 */
[----:B------:R-:W-:Y:S01]  /*428c0*/  ULDC UR5, c[0x0][0x150] ;  /* 0x0000540000057ab9 */ /* 0x000fe20000000800 */
[----:B------:R-:W-:Y:S01]  /*428d0*/  ULDC.64 UR6, c[0x0][0x628] ;  /* 0x00018a0000067ab9 */ /* 0x000fe20000000a00 */
[----:B------:R-:W2:Y:S01]  /*428e0*/  S2R R5, SR_CTAID.Y ;  /* 0x0000000000057919 */ /* 0x000ea20000002600 */
[----:B------:R-:W-:Y:S01]  /*428f0*/  ISETP.NE.U32.AND P1, PT, RZ, UR6, PT ;  /* 0x00000006ff007c0c */ /* 0x000fe2000bf25070 */
[----:B------:R-:W-:-:S03]  /*42900*/  ULDC UR8, c[0x0][0x630] ;  /* 0x00018c0000087ab9 */ /* 0x000fc60000000800 */
[----:B------:R-:W3:Y:S01]  /*42910*/  LDC R3, c[0x0][0x144] ;  /* 0x00005100ff037b82 */ /* 0x000ee20000000800 */
[----:B------:R-:W-:-:S07]  /*42920*/  ISETP.NE.AND.EX P1, PT, RZ, UR7, PT, P1 ;  /* 0x00000007ff007c0c */ /* 0x000fce000bf25310 */
[----:B------:R-:W4:Y:S01]  /*42930*/  LDC R12, c[0x0][0x148] ;  /* 0x00005200ff0c7b82 */ /* 0x000f220000000800 */
[----:B-1----:R-:W-:Y:S02]  /*42940*/  ISETP.NE.AND P4, PT, R11, 0x1, PT ;  /* 0x000000010b00780c */ /* 0x002fe40003f85270 */
[----:B0-----:R-:W-:Y:S02]  /*42950*/  I2FP.F32.U32 R2, R8 ;  /* 0x0000000800027245 */ /* 0x001fe40000201000 */
[----:B--2---:R-:W-:-:S03]  /*42960*/  I2FP.F32.U32 R4, R5 ;  /* 0x0000000500047245 */ /* 0x004fc60000201000 */
[----:B------:R-:W-:Y:S01]  /*42970*/  FMUL R2, R2, UR5 ;  /* 0x0000000502027c20 */ /* 0x000fe20008400000 */
[----:B------:R-:W-:Y:S02]  /*42980*/  ULDC UR5, c[0x0][0x154] ;  /* 0x0000550000057ab9 */ /* 0x000fe40000000800 */
[----:B------:R-:W-:-:S03]  /*42990*/  FMUL R10, R4, UR5 ;  /* 0x00000005040a7c20 */ /* 0x000fc60008400000 */
[----:B------:R-:W0:Y:S08]  /*429a0*/  F2I.U32.TRUNC.NTZ R2, R2 ;  /* 0x0000000200027305 */ /* 0x000e30000020f000 */
[----:B------:R-:W1:Y:S01]  /*429b0*/  F2I.U32.TRUNC.NTZ R10, R10 ;  /* 0x0000000a000a7305 */ /* 0x000e62000020f000 */
[----:B0-----:R-:W-:Y:S02]  /*429c0*/  IMAD.MOV R4, RZ, RZ, -R2 ;  /* 0x000000ffff047224 */ /* 0x001fe400078e0a02 */
[----:B------:R-:W-:-:S02]  /*429d0*/  IMAD.MOV.U32 R2, RZ, RZ, R15 ;  /* 0x000000ffff027224 */ /* 0x000fc400078e000f */
[----:B---3--:R-:W-:Y:S02]  /*429e0*/  IMAD R8, R3, R4, R8 ;  /* 0x0000000403087224 */ /* 0x008fe400078e0208 */
[----:B-1----:R-:W-:-:S04]  /*429f0*/  IMAD.MOV R3, RZ, RZ, -R10 ;  /* 0x000000ffff037224 */ /* 0x002fc800078e0a0a */
[----:B----4-:R-:W-:Y:S02]  /*42a00*/  @P4 IMAD R8, R12, R3, R5 ;  /* 0x000000030c084224 */ /* 0x010fe400078e0205 */
[----:B------:R-:W-:Y:S01]  /*42a10*/  IMAD.MOV.U32 R3, RZ, RZ, R16 ;  /* 0x000000ffff037224 */ /* 0x000fe200078e0010 */
[----:B------:R-:W-:Y:S06]  /*42a20*/  @!P1 BRA `(.L_x_148) ;  /* 0x0000000000289947 */ /* 0x000fec0003800000 */
[----:B------:R-:W-:Y:S02]  /*42a30*/  ULDC UR5, c[0x0][0x634] ;  /* 0x00018d0000057ab9 */ /* 0x000fe40000000800 */
[----:B------:R-:W-:-:S05]  /*42a40*/  IADD3 R3, P1, R15, UR5, RZ ;  /* 0x000000050f037c10 */ /* 0x000fca000ff3e0ff */
[----:B------:R-:W-:-:S04]  /*42a50*/  IMAD.X R11, RZ, RZ, R16, P1 ;  /* 0x000000ffff0b7224 */ /* 0x000fc800008e0610 */
[----:B------:R-:W-:-:S04]  /*42a60*/  IMAD.WIDE.U32 R4, R11, UR6, RZ ;  /* 0x000000060b047c25 */ /* 0x000fc8000f8e00ff */
[----:B------:R-:W-:-:S04]  /*42a70*/  IMAD.WIDE.U32 R4, P1, R3, UR7, R4 ;  /* 0x0000000703047c25 */ /* 0x000fc8000f820004 */
[----:B------:R-:W-:-:S04]  /*42a80*/  IMAD.WIDE.U32 R2, R3, UR6, RZ ;  /* 0x0000000603027c25 */ /* 0x000fc8000f8e00ff */
[----:B------:R-:W-:Y:S01]  /*42a90*/  IMAD.MOV.U32 R2, RZ, RZ, R5 ;  /* 0x000000ffff027224 */ /* 0x000fe200078e0005 */
[----:B------:R-:W-:Y:S01]  /*42aa0*/  IADD3 RZ, P3, R3, R4, RZ ;  /* 0x0000000403ff7210 */ /* 0x000fe20007f7e0ff */
[----:B------:R-:W-:-:S04]  /*42ab0*/  IMAD.X R3, RZ, RZ, RZ, P1 ;  /* 0x000000ffff037224 */ /* 0x000fc800008e06ff */
[----:B------:R-:W-:-:S08]  /*42ac0*/  IMAD.WIDE.U32.X R2, R11, UR7, R2, P3 ;  /* 0x000000070b027c25 */ /* 0x000fd000098e0402 */
.L_x_148:
[--C-:B------:R-:W-:Y:S01]  /*42ad0*/  SHF.R.U64 R10, R2, UR8, R3.reuse ;  /* 0x00000008020a7c19 */ /* 0x100fe20008001203 */
[----:B------:R-:W-:Y:S01]  /*42ae0*/  ULDC.64 UR6, c[0x0][0x620] ;  /* 0x0001880000067ab9 */ /* 0x000fe20000000a00 */
[----:B------:R-:W-:Y:S01]  /*42af0*/  SHF.R.U32.HI R2, RZ, UR8, R3 ;  /* 0x00000008ff027c19 */ /* 0x000fe20008011603 */
[----:B------:R-:W-:Y:S01]  /*42b00*/  IMAD.MOV.U32 R3, RZ, RZ, R16 ;  /* 0x000000ffff037224 */ /* 0x000fe200078e0010 */
[----:B------:R-:W-:Y:S01]  /*42b10*/  IADD3 R11, P1, RZ, -R10, RZ ;  /* 0x8000000aff0b7210 */ /* 0x000fe20007f3e0ff */
[----:B------:R-:W-:-:S04]  /*42b20*/  ULDC UR5, c[0x0][0x618] ;  /* 0x0001860000057ab9 */ /* 0x000fc80000000800 */
[----:B------:R-:W-:-:S04]  /*42b30*/  IMAD.X R2, RZ, RZ, ~R2, P1 ;  /* 0x000000ffff027224 */ /* 0x000fc800008e0e02 */
[----:B------:R-:W-:-:S04]  /*42b40*/  IMAD R2, R2, UR6, RZ ;  /* 0x0000000602027c24 */ /* 0x000fc8000f8e02ff */
[----:B------:R-:W-:Y:S02]  /*42b50*/  IMAD R5, R11, UR7, R2 ;  /* 0x000000070b057c24 */ /* 0x000fe4000f8e0202 */
[----:B------:R-:W-:-:S04]  /*42b60*/  IMAD.MOV.U32 R2, RZ, RZ, R15 ;  /* 0x000000ffff027224 */ /* 0x000fc800078e000f */
[----:B------:R-:W-:Y:S01]  /*42b70*/  IMAD.WIDE.U32 R2, R11, UR6, R2 ;  /* 0x000000060b027c25 */ /* 0x000fe2000f8e0002 */
[----:B------:R-:W-:Y:S02]  /*42b80*/  ULDC.64 UR6, c[0x0][0x640] ;  /* 0x0001900000067ab9 */ /* 0x000fe40000000a00 */
[----:B------:R-:W-:Y:S01]  /*42b90*/  ISETP.NE.U32.AND P1, PT, RZ, UR6, PT ;  /* 0x00000006ff007c0c */ /* 0x000fe2000bf25070 */
[----:B------:R-:W-:-:S03]  /*42ba0*/  IMAD.IADD R3, R3, 0x1, R5 ;  /* 0x0000000103037824 */ /* 0x000fc600078e0205 */
[----:B------:R-:W-:Y:S02]  /*42bb0*/  ISETP.NE.AND.EX P1, PT, RZ, UR7, PT, P1 ;  /* 0x00000007ff007c0c */ /* 0x000fe4000bf25310 */
[--C-:B------:R-:W-:Y:S02]  /*42bc0*/  SHF.R.U64 R11, R2, UR5, R3.reuse ;  /* 0x00000005020b7c19 */ /* 0x100fe40008001203 */
[----:B------:R-:W-:Y:S01]  /*42bd0*/  SHF.R.U32.HI R2, RZ, UR5, R3 ;  /* 0x00000005ff027c19 */ /* 0x000fe20008011603 */
[----:B------:R-:W-:-:S03]  /*42be0*/  ULDC UR5, c[0x0][0x608] ;  /* 0x0001820000057ab9 */ /* 0x000fc60000000800 */
[--C-:B------:R-:W-:Y:S02]  /*42bf0*/  SHF.R.U64 R12, R11, UR5, R2.reuse ;  /* 0x000000050b0c7c19 */ /* 0x100fe40008001202 */
[----:B------:R-:W-:Y:S01]  /*42c00*/  SHF.R.U32.HI R3, RZ, UR5, R2 ;  /* 0x00000005ff037c19 */ /* 0x000fe20008011602 */
[----:B------:R-:W-:-:S03]  /*42c10*/  ULDC UR5, c[0x0][0x658] ;  /* 0x0001960000057ab9 */ /* 0x000fc60000000800 */
[--C-:B------:R-:W-:Y:S02]  /*42c20*/  SHF.R.U64 R13, R12, UR5, R3.reuse ;  /* 0x000000050c0d7c19 */ /* 0x100fe40008001203 */
[----:B------:R-:W-:-:S03]  /*42c30*/  SHF.R.U32.HI R15, RZ, UR5, R3 ;  /* 0x00000005ff0f7c19 */ /* 0x000fc60008011603 */
[----:B------:R-:W-:Y:S02]  /*42c40*/  IMAD.MOV.U32 R2, RZ, RZ, R13 ;  /* 0x000000ffff027224 */ /* 0x000fe400078e000d */
        /* <DEDUP_REMOVED lines=12> */
.L_x_149:
[----:B------:R-:W-:Y:S01]  /*42d10*/  ULDC UR5, c[0x0][0x648] ;  /* 0x0001920000057ab9 */ /* 0x000fe20000000800 */
[----:B------:R-:W-:Y:S02]  /*42d20*/  LOP3.LUT R12, R12, UR18, RZ, 0xc0, !PT ;  /* 0x000000120c0c7c12 */ /* 0x000fe4000f8ec0ff */
[----:B------:R-:W-:Y:S01]  /*42d30*/  SHF.R.U64 R3, R2, UR5, R3 ;  /* 0x0000000502037c19 */ /* 0x000fe20008001203 */
[----:B------:R-:W-:-:S04]  /*42d40*/  ULDC UR5, c[0x0][0x638] ;  /* 0x00018e0000057ab9 */ /* 0x000fc80000000800 */
[----:B------:R-:W-:Y:S02]  /*42d50*/  IMAD.MOV R2, RZ, RZ, -R3 ;  /* 0x000000ffff027224 */ /* 0x000fe400078e0a03 */
[----:B------:R-:W-:Y:S02]  /*42d60*/  IMAD R5, R3, UR19, R12 ;  /* 0x0000001303057c24 */ /* 0x000fe4000f8e020c */
[----:B------:R-:W-:Y:S01]  /*42d70*/  IMAD R13, R2, UR5, R13 ;  /* 0x00000005020d7c24 */ /* 0x000fe2000f8e020d */
[----:B------:R-:W-:Y:S01]  /*42d80*/  ULDC UR5, c[0x0][0x610] ;  /* 0x0001840000057ab9 */ /* 0x000fe20000000800 */
[----:B------:R-:W-:Y:S01]  /*42d90*/  LOP3.LUT R2, R11, UR4, RZ, 0xc0, !PT ;  /* 0x000000040b027c12 */ /* 0x000fe2000f8ec0ff */
[----:B------:R-:W-:Y:S01]  /*42da0*/  IMAD R8, R5, UR5, R8 ;  /* 0x0000000505087c24 */ /* 0x000fe2000f8e0208 */
[----:B------:R-:W-:-:S03]  /*42db0*/  ULDC UR5, c[0x0][0x600] ;  /* 0x0001800000057ab9 */ /* 0x000fc60000000800 */
[----:B------:R-:W-:Y:S02]  /*42dc0*/  IMAD R13, R13, UR5, R2 ;  /* 0x000000050d0d7c24 */ /* 0x000fe4000f8e0202 */
[----:B------:R-:W-:-:S03]  /*42dd0*/  IMAD.MOV.U32 R2, RZ, RZ, 0x1 ;  /* 0x00000001ff027424 */ /* 0x000fc600078e00ff */
[----:B------:R-:W-:Y:S02]  /*42de0*/  SEL R4, R13, R8, !P4 ;  /* 0x000000080d047207 */ /* 0x000fe40006000000 */
[----:B------:R-:W-:-:S07]  /*42df0*/  SEL R8, R8, R13, !P4 ;  /* 0x0000000d08087207 */ /* 0x000fce0006000000 */
.L_x_147:
[----:B------:R-:W-:Y:S05]  /*42e00*/  BSYNC B1 ;  /* 0x0000000000017941 */ /* 0x000fea0003800000 */
.L_x_146:
[----:B------:R-:W-:-:S13]  /*42e10*/  LOP3.LUT P1, RZ, R2, 0xff, RZ, 0xc0, !PT ;  /* 0x000000ff02ff7812 */ /* 0x000fda000782c0ff */
[----:B------:R-:W-:Y:S05]  /*42e20*/  @P1 BRA `(.L_x_150) ;  /* 0xfffffff4002c1947 */ /* 0x000fea000383ffff */
[----:B------:R-:W-:Y:S05]  /*42e30*/  BSYNC B0 ;  /* 0x0000000000007941 */ /* 0x000fea0003800000 */
.L_x_138:
[----:B------:R-:W-:-:S03]  /*42e40*/  UMOV UR5, 0xffffffff ;  /* 0xffffffff00057882 */ /* 0x000fc60000000000 */
[----:B------:R-:W-:Y:S05]  /*42e50*/  BRA.DIV UR5, `(.L_x_151) ;  /* 0x0000000a05007947 */ /* 0x000fea000b800000 */
[----:B------:R-:W-:-:S13]  /*42e60*/  ELECT P0, URZ, PT ;  /* 0x00000000003f782f */ /* 0x000fda0003800000 */
.L_x_171:
[----:B------:R-:W-:Y:S04]  /*42e70*/  BSSY B0, `(.L_x_152) ;  /* 0x0000062000007945 */ /* 0x000fe80003800000 */
[----:B------:R-:W-:Y:S05]  /*42e80*/  @!P0 BRA `(.L_x_153) ;  /* 0x0000000400808947 */ /* 0x000fea0003800000 */
[----:B------:R-:W-:-:S04]  /*42e90*/  ULOP3.LUT UR5, UR13, 0x2, URZ, 0xfc, !UPT ;  /* 0x000000020d057892 */ /* 0x000fc8000f8efc3f */
[----:B------:R-:W-:-:S06]  /*42ea0*/  UISETP.NE.AND UP0, UPT, UR5, 0x3, UPT ;  /* 0x000000030500788c */ /* 0x000fcc000bf05270 */
[----:B------:R-:W-:-:S13]  /*42eb0*/  PLOP3.LUT P0, PT, PT, PT, UP0, 0x80, 0x0 ;  /* 0x000000000000781c */ /* 0x000fda0003f0f008 */
[----:B------:R-:W-:Y:S05]  /*42ec0*/  @!P0 BRA `(.L_x_154) ;  /* 0x0000000000048947 */ /* 0x000fea0003800000 */
[----:B------:R-:W-:Y:S01]  /*42ed0*/  BPT.TRAP 0x1 ;  /* 0x000000040000795c */ /* 0x000fe20000300000 */
.L_x_154:
[----:B------:R-:W0:Y:S01]  /*42ee0*/  S2R R3, SR_CgaCtaId ;  /* 0x0000000000037919 */ /* 0x000e220000008800 */
[----:B------:R-:W-:Y:S02]  /*42ef0*/  MOV R0, 0x400 ;  /* 0x0000040000007802 */ /* 0x000fe40000000f00 */
[----:B------:R-:W-:Y:S02]  /*42f00*/  SHF.L.U32 R2, R6, 0x1f, RZ ;  /* 0x0000001f06027819 */ /* 0x000fe400000006ff */
[----:B0-----:R-:W-:-:S05]  /*42f10*/  LEA R0, R3, R0, 0x18 ;  /* 0x0000000003007211 */ /* 0x001fca00078ec0ff */
[----:B------:R-:W-:-:S04]  /*42f20*/  VIADD R0, R0, 0x50 ;  /* 0x0000005000007836 */ /* 0x000fc80000000000 */
[----:B------:R-:W-:-:S04]  /*42f30*/  IMAD R3, R7, 0x8, R0 ;  /* 0x0000000807037824 */ /* 0x000fc800078e0200 */
[----:B------:R-:W0:Y:S02]  /*42f40*/  SYNCS.PHASECHK.TRANS64.TRYWAIT P0, [R3+URZ], R2 ;  /* 0x00000002030075a7 */ /* 0x000e24000800017f */
[----:B0-----:R-:W-:Y:S05]  /*42f50*/  @!P0 BRA `(.L_x_155) ;  /* 0x0000000400e48947 */ /* 0x001fea0003800000 */
.L_x_172:
[----:B------:R-:W-:-:S05]  /*42f60*/  VIADD R7, R7, 0x1 ;  /* 0x0000000107077836 */ /* 0x000fca0000000000 */
[----:B------:R-:W-:-:S04]  /*42f70*/  ISETP.NE.AND P0, PT, R7, 0xa, PT ;  /* 0x0000000a0700780c */ /* 0x000fc80003f05270 */
[----:B0-----:R-:W-:Y:S02]  /*42f80*/  SEL R3, RZ, 0x1, P0 ;  /* 0x00000001ff037807 */ /* 0x001fe40000000000 */
[----:B------:R-:W-:Y:S02]  /*42f90*/  SEL R7, R7, RZ, P0 ;  /* 0x000000ff07077207 */ /* 0x000fe40000000000 */
[----:B------:R-:W-:-:S03]  /*42fa0*/  LOP3.LUT R6, R6, R3, RZ, 0x3c, !PT ;  /* 0x0000000306067212 */ /* 0x000fc600078e3cff */
[----:B------:R-:W-:Y:S01]  /*42fb0*/  IMAD R3, R7, 0x8, R0 ;  /* 0x0000000807037824 */ /* 0x000fe200078e0200 */
[----:B------:R-:W-:-:S04]  /*42fc0*/  SHF.L.U32 R2, R6, 0x1f, RZ ;  /* 0x0000001f06027819 */ /* 0x000fc800000006ff */
[----:B------:R-:W0:Y:S02]  /*42fd0*/  SYNCS.PHASECHK.TRANS64.TRYWAIT P0, [R3+URZ], R2 ;  /* 0x00000002030075a7 */ /* 0x000e24000800017f */
[----:B0-----:R-:W-:Y:S05]  /*42fe0*/  @!P0 BRA `(.L_x_156) ;  /* 0x0000000400d48947 */ /* 0x001fea0003800000 */
.L_x_173:
[----:B0-----:R-:W-:-:S05]  /*42ff0*/  VIADD R2, R7, 0x1 ;  /* 0x0000000107027836 */ /* 0x001fca0000000000 */
[----:B------:R-:W-:-:S04]  /*43000*/  ISETP.NE.AND P0, PT, R2, 0xa, PT ;  /* 0x0000000a0200780c */ /* 0x000fc80003f05270 */
[----:B------:R-:W-:Y:S02]  /*43010*/  SEL R3, RZ, 0x1, P0 ;  /* 0x00000001ff037807 */ /* 0x000fe40000000000 */
[----:B------:R-:W-:Y:S02]  /*43020*/  SEL R5, R2, RZ, P0 ;  /* 0x000000ff02057207 */ /* 0x000fe40000000000 */
[----:B------:R-:W-:-:S03]  /*43030*/  LOP3.LUT R6, R6, R3, RZ, 0x3c, !PT ;  /* 0x0000000306067212 */ /* 0x000fc600078e3cff */
[----:B------:R-:W-:Y:S01]  /*43040*/  IMAD R3, R5, 0x8, R0 ;  /* 0x0000000805037824 */ /* 0x000fe200078e0200 */
[----:B------:R-:W-:-:S04]  /*43050*/  SHF.L.U32 R2, R6, 0x1f, RZ ;  /* 0x0000001f06027819 */ /* 0x000fc800000006ff */
[----:B------:R-:W0:Y:S02]  /*43060*/  SYNCS.PHASECHK.TRANS64.TRYWAIT P0, [R3+URZ], R2 ;  /* 0x00000002030075a7 */ /* 0x000e24000800017f */
[----:B0-----:R-:W-:Y:S05]  /*43070*/  @!P0 BRA `(.L_x_157) ;  /* 0x0000000400c48947 */ /* 0x001fea0003800000 */
.L_x_174:
        /* <DEDUP_REMOVED lines=9> */
.L_x_175:
        /* <DEDUP_REMOVED lines=9> */
.L_x_176:
        /* <DEDUP_REMOVED lines=9> */
.L_x_177:
        /* <DEDUP_REMOVED lines=9> */
.L_x_178:
        /* <DEDUP_REMOVED lines=9> */
.L_x_179:
        /* <DEDUP_REMOVED lines=9> */
.L_x_180:
[----:B0-----:R-:W-:-:S05]  /*433e0*/  VIADD R2, R5, 0x1 ;  /* 0x0000000105027836 */ /* 0x001fca0000000000 */
[----:B------:R-:W-:-:S04]  /*433f0*/  ISETP.NE.AND P0, PT, R2, 0xa, PT ;  /* 0x0000000a0200780c */ /* 0x000fc80003f05270 */
[----:B------:R-:W-:Y:S02]  /*43400*/  SEL R4, RZ, 0x1, P0 ;  /* 0x00000001ff047807 */ /* 0x000fe40000000000 */
[----:B------:R-:W-:Y:S02]  /*43410*/  SEL R3, R2, RZ, P0 ;  /* 0x000000ff02037207 */ /* 0x000fe40000000000 */
[----:B------:R-:W-:-:S03]  /*43420*/  LOP3.LUT R4, R7, R4, RZ, 0x3c, !PT ;  /* 0x0000000407047212 */ /* 0x000fc600078e3cff */
[----:B------:R-:W-:Y:S01]  /*43430*/  IMAD R3, R3, 0x8, R0 ;  /* 0x0000000803037824 */ /* 0x000fe200078e0200 */
[----:B------:R-:W-:-:S07]  /*43440*/  SHF.L.U32 R0, R4, 0x1f, RZ ;  /* 0x0000001f04007819 */ /* 0x000fce00000006ff */
.L_x_164:
[----:B0-----:R0:W1:Y:S02]  /*43450*/  SYNCS.PHASECHK.TRANS64.TRYWAIT P0, [R3+URZ], R0 ;  /* 0x00000000030075a7 */ /* 0x001064000800017f */
[----:B-1----:R-:W-:Y:S05]  /*43460*/  @!P0 NANOSLEEP.SYNCS 0x989680 ;  /* 0x009896800000895d */ /* 0x002fea0003900000 */
[----:B------:R-:W1:Y:S02]  /*43470*/  @!P0 SYNCS.PHASECHK.TRANS64 P0, [R3+URZ], R0 ;  /* 0x00000000030085a7 */ /* 0x000e64000800007f */
[----:B-1----:R-:W-:Y:S05]  /*43480*/  @!P0 BRA `(.L_x_164) ;  /* 0xfffffffc00f08947 */ /* 0x002fea000383ffff */
.L_x_153:
[----:B------:R-:W-:Y:S05]  /*43490*/  BSYNC B0 ;  /* 0x0000000000007941 */ /* 0x000fea0003800000 */
.L_x_152:
[----:B------:R-:W-:Y:S05]  /*434a0*/  EXIT ;  /* 0x000000000000794d */ /* 0x000fea0003800000 */
.L_x_18:
[----:B--2---:R-:W-:-:S04]  /*434b0*/  IMAD.U32 R3, RZ, RZ, UR7 ;  /* 0x00000007ff037e24 */ /* 0x004fc8000f8e00ff */
[----:B------:R2:W4:Y:S03]  /*434c0*/  SYNCS.PHASECHK.TRANS64.TRYWAIT P0, [R3+URZ], R2 ;  /* 0x00000002030075a7 */ /* 0x000526000800017f */
[----:B----4-:R-:W-:Y:S05]  /*434d0*/  @!P0 NANOSLEEP.SYNCS 0x989680 ;  /* 0x009896800000895d */ /* 0x010fea0003900000 */
[----:B------:R-:W4:Y:S02]  /*434e0*/  @!P0 SYNCS.PHASECHK.TRANS64 P0, [R3+URZ], R2 ;  /* 0x00000002030085a7 */ /* 0x000f24000800007f */
[----:B----4-:R-:W-:Y:S05]  /*434f0*/  @!P0 BRA `(.L_x_18) ;  /* 0xfffffffc00ec8947 */ /* 0x010fea000383ffff */
[----:B------:R-:W-:Y:S05]  /*43500*/  BRA `(.L_x_17) ;  /* 0xfffffc0400f07947 */ /* 0x000fea000383ffff */
.L_x_24:
[----:B-----5:R4:W-:Y:S02]  /*43510*/  STL [R1+0x870], R0 ;  /* 0x0008700001007387 */ /* 0x0209e40000100800 */
[----:B----4-:R-:W-:-:S04]  /*43520*/  IMAD.U32 R0, RZ, RZ, UR9 ;  /* 0x00000009ff007e24 */ /* 0x010fc8000f8e00ff */
[----:B------:R4:W0:Y:S03]  /*43530*/  SYNCS.PHASECHK.TRANS64.TRYWAIT P0, [R0+URZ], R4 ;  /* 0x00000004000075a7 */ /* 0x000826000800017f */
[----:B0-----:R-:W-:Y:S05]  /*43540*/  @!P0 NANOSLEEP.SYNCS 0x989680 ;  /* 0x009896800000895d */ /* 0x001fea0003900000 */
[----:B------:R4:W0:Y:S02]  /*43550*/  @!P0 SYNCS.PHASECHK.TRANS64 P0, [R0+URZ], R4 ;  /* 0x00000004000085a7 */ /* 0x000824000800007f */
[----:B----4-:R4:W5:Y:S02]  /*43560*/  LDL.LU R0, [R1+0x870] ;  /* 0x0008700001007983 */ /* 0x0109640000300800 */
[----:B0---4-:R-:W-:Y:S05]  /*43570*/  @!P0 BRA `(.L_x_24) ;  /* 0xfffffffc00e48947 */ /* 0x011fea000383ffff */
[----:B------:R-:W-:Y:S05]  /*43580*/  BRA `(.L_x_23) ;  /* 0xfffffc6400587947 */ /* 0x000fea000383ffff */
.L_x_139:
[----:B------:R-:W-:Y:S01]  /*43590*/  BSSY B1, `(.L_x_165) ;  /* 0x0000006000017945 */ /* 0x000fe20003800000 */
[----:B------:R-:W-:-:S07]  /*435a0*/  IMAD.MOV.U32 R2, RZ, RZ, -0x1 ;  /* 0xffffffffff027424 */ /* 0x000fce00078e00ff */
[----:B------:R-:W-:Y:S05]  /*435b0*/  WARPSYNC.COLLECTIVE R2, `(.L_x_166) ;  /* 0x00000000020c7348 */ /* 0x000fea0003c00000 */
[----:B------:R-:W-:Y:S02]  /*435c0*/  ELECT P1, UR62, PT ;  /* 0x00000000003e782f */ /* 0x000fe40003820000 */
[----:B------:R-:W-:Y:S01]  /*435d0*/  MOV R2, UR62 ;  /* 0x0000003e00027c02 */ /* 0x000fe20008000f00 */
[----:B------:R-:W-:Y:S10]  /*435e0*/  ENDCOLLECTIVE ;  /* 0x000000000000791b */ /* 0x000ff40003800000 */
.L_x_166:
[----:B------:R-:W-:Y:S05]  /*435f0*/  BSYNC B1 ;  /* 0x0000000000017941 */ /* 0x000fea0003800000 */
.L_x_165:
[----:B------:R-:W-:Y:S05]  /*43600*/  BRA `(.L_x_167) ;  /* 0xffffffec00407947 */ /* 0x000fea000383ffff */
.L_x_142:
[----:B-1----:R1:W2:Y:S02]  /*43610*/  SYNCS.PHASECHK.TRANS64.TRYWAIT P1, [R16+URZ+0x50], R11 ;  /* 0x0000500b100075a7 */ /* 0x0022a4000802017f */
[----:B--2---:R-:W-:Y:S05]  /*43620*/  @!P1 NANOSLEEP.SYNCS 0x989680 ;  /* 0x009896800000995d */ /* 0x004fea0003900000 */
[----:B------:R-:W2:Y:S02]  /*43630*/  @!P1 SYNCS.PHASECHK.TRANS64 P1, [R16+URZ+0x50], R11 ;  /* 0x0000500b100095a7 */ /* 0x000ea4000802007f */
[----:B--2---:R-:W-:Y:S05]  /*43640*/  @!P1 BRA `(.L_x_142) ;  /* 0xfffffffc00f09947 */ /* 0x004fea000383ffff */
[----:B------:R-:W-:Y:S05]  /*43650*/  BRA `(.L_x_168) ;  /* 0xffffffec00747947 */ /* 0x000fea000383ffff */
.L_x_151:
[----:B------:R-:W-:Y:S01]  /*43660*/  BSSY B0, `(.L_x_169) ;  /* 0x0000006000007945 */ /* 0x000fe20003800000 */
[----:B------:R-:W-:-:S07]  /*43670*/  IMAD.MOV.U32 R2, RZ, RZ, -0x1 ;  /* 0xffffffffff027424 */ /* 0x000fce00078e00ff */
[----:B------:R-:W-:Y:S05]  /*43680*/  WARPSYNC.COLLECTIVE R2, `(.L_x_170) ;  /* 0x00000000020c7348 */ /* 0x000fea0003c00000 */
[----:B------:R-:W-:Y:S02]  /*43690*/  ELECT P1, UR62, PT ;  /* 0x00000000003e782f */ /* 0x000fe40003820000 */
[----:B------:R-:W-:Y:S01]  /*436a0*/  MOV R2, UR62 ;  /* 0x0000003e00027c02 */ /* 0x000fe20008000f00 */
[----:B------:R-:W-:Y:S10]  /*436b0*/  ENDCOLLECTIVE ;  /* 0x000000000000791b */ /* 0x000ff40003800000 */
.L_x_170:
[----:B------:R-:W-:Y:S05]  /*436c0*/  BSYNC B0 ;  /* 0x0000000000007941 */ /* 0x000fea0003800000 */
.L_x_169:
[----:B------:R-:W-:Y:S01]  /*436d0*/  PLOP3.LUT P0, PT, P1, PT, PT, 0x80, 0x0 ;  /* 0x000000000000781c */ /* 0x000fe20000f0f070 */
[----:B------:R-:W-:-:S12]  /*436e0*/  BRA `(.L_x_171) ;  /* 0xfffffff400e07947 */ /* 0x000fd8000383ffff */
.L_x_155:
[----:B0-----:R0:W1:Y:S02]  /*436f0*/  SYNCS.PHASECHK.TRANS64.TRYWAIT P0, [R3+URZ], R2 ;  /* 0x00000002030075a7 */ /* 0x001064000800017f */
[----:B-1----:R-:W-:Y:S05]  /*43700*/  @!P0 NANOSLEEP.SYNCS 0x989680 ;  /* 0x009896800000895d */ /* 0x002fea0003900000 */
[----:B------:R-:W1:Y:S02]  /*43710*/  @!P0 SYNCS.PHASECHK.TRANS64 P0, [R3+URZ], R2 ;  /* 0x00000002030085a7 */ /* 0x000e64000800007f */
[----:B-1----:R-:W-:Y:S05]  /*43720*/  @!P0 BRA `(.L_x_155) ;  /* 0xfffffffc00f08947 */ /* 0x002fea000383ffff */
[----:B------:R-:W-:Y:S05]  /*43730*/  BRA `(.L_x_172) ;  /* 0xfffffff800087947 */ /* 0x000fea000383ffff */
.L_x_156:
[----:B0-----:R0:W1:Y:S02]  /*43740*/  SYNCS.PHASECHK.TRANS64.TRYWAIT P0, [R3+URZ], R2 ;  /* 0x00000002030075a7 */ /* 0x001064000800017f */
[----:B-1----:R-:W-:Y:S05]  /*43750*/  @!P0 NANOSLEEP.SYNCS 0x989680 ;  /* 0x009896800000895d */ /* 0x002fea0003900000 */
[----:B------:R-:W1:Y:S02]  /*43760*/  @!P0 SYNCS.PHASECHK.TRANS64 P0, [R3+URZ], R2 ;  /* 0x00000002030085a7 */ /* 0x000e64000800007f */
[----:B-1----:R-:W-:Y:S05]  /*43770*/  @!P0 BRA `(.L_x_156) ;  /* 0xfffffffc00f08947 */ /* 0x002fea000383ffff */
[----:B------:R-:W-:Y:S05]  /*43780*/  BRA `(.L_x_173) ;  /* 0xfffffff800187947 */ /* 0x000fea000383ffff */
.L_x_157:
[----:B0-----:R0:W1:Y:S02]  /*43790*/  SYNCS.PHASECHK.TRANS64.TRYWAIT P0, [R3+URZ], R2 ;  /* 0x00000002030075a7 */ /* 0x001064000800017f */
[----:B-1----:R-:W-:Y:S05]  /*437a0*/  @!P0 NANOSLEEP.SYNCS 0x989680 ;  /* 0x009896800000895d */ /* 0x002fea0003900000 */
[----:B------:R-:W1:Y:S02]  /*437b0*/  @!P0 SYNCS.PHASECHK.TRANS64 P0, [R3+URZ], R2 ;  /* 0x00000002030085a7 */ /* 0x000e64000800007f */
[----:B-1----:R-:W-:Y:S05]  /*437c0*/  @!P0 BRA `(.L_x_157) ;  /* 0xfffffffc00f08947 */ /* 0x002fea000383ffff */
[----:B------:R-:W-:Y:S05]  /*437d0*/  BRA `(.L_x_174) ;  /* 0xfffffff800287947 */ /* 0x000fea000383ffff */
.L_x_158:
[----:B0-----:R0:W1:Y:S02]  /*437e0*/  SYNCS.PHASECHK.TRANS64.TRYWAIT P0, [R3+URZ], R2 ;  /* 0x00000002030075a7 */ /* 0x001064000800017f */
[----:B-1----:R-:W-:Y:S05]  /*437f0*/  @!P0 NANOSLEEP.SYNCS 0x989680 ;  /* 0x009896800000895d */ /* 0x002fea0003900000 */
[----:B------:R-:W1:Y:S02]  /*43800*/  @!P0 SYNCS.PHASECHK.TRANS64 P0, [R3+URZ], R2 ;  /* 0x00000002030085a7 */ /* 0x000e64000800007f */
[----:B-1----:R-:W-:Y:S05]  /*43810*/  @!P0 BRA `(.L_x_158) ;  /* 0xfffffffc00f08947 */ /* 0x002fea000383ffff */
[----:B------:R-:W-:Y:S05]  /*43820*/  BRA `(.L_x_175) ;  /* 0xfffffff800387947 */ /* 0x000fea000383ffff */
.L_x_159:
[----:B0-----:R0:W1:Y:S02]  /*43830*/  SYNCS.PHASECHK.TRANS64.TRYWAIT P0, [R3+URZ], R2 ;  /* 0x00000002030075a7 */ /* 0x001064000800017f */
[----:B-1----:R-:W-:Y:S05]  /*43840*/  @!P0 NANOSLEEP.SYNCS 0x989680 ;  /* 0x009896800000895d */ /* 0x002fea0003900000 */
[----:B------:R-:W1:Y:S02]  /*43850*/  @!P0 SYNCS.PHASECHK.TRANS64 P0, [R3+URZ], R2 ;  /* 0x00000002030085a7 */ /* 0x000e64000800007f */
[----:B-1----:R-:W-:Y:S05]  /*43860*/  @!P0 BRA `(.L_x_159) ;  /* 0xfffffffc00f08947 */ /* 0x002fea000383ffff */
[----:B------:R-:W-:Y:S05]  /*43870*/  BRA `(.L_x_176) ;  /* 0xfffffff800487947 */ /* 0x000fea000383ffff */
.L_x_160:
[----:B0-----:R0:W1:Y:S02]  /*43880*/  SYNCS.PHASECHK.TRANS64.TRYWAIT P0, [R3+URZ], R2 ;  /* 0x00000002030075a7 */ /* 0x001064000800017f */
[----:B-1----:R-:W-:Y:S05]  /*43890*/  @!P0 NANOSLEEP.SYNCS 0x989680 ;  /* 0x009896800000895d */ /* 0x002fea0003900000 */
[----:B------:R-:W1:Y:S02]  /*438a0*/  @!P0 SYNCS.PHASECHK.TRANS64 P0, [R3+URZ], R2 ;  /* 0x00000002030085a7 */ /* 0x000e64000800007f */
[----:B-1----:R-:W-:Y:S05]  /*438b0*/  @!P0 BRA `(.L_x_160) ;  /* 0xfffffffc00f08947 */ /* 0x002fea000383ffff */
[----:B------:R-:W-:Y:S05]  /*438c0*/  BRA `(.L_x_177) ;  /* 0xfffffff800587947 */ /* 0x000fea000383ffff */
.L_x_161:
[----:B0-----:R0:W1:Y:S02]  /*438d0*/  SYNCS.PHASECHK.TRANS64.TRYWAIT P0, [R3+URZ], R2 ;  /* 0x00000002030075a7 */ /* 0x001064000800017f */
[----:B-1----:R-:W-:Y:S05]  /*438e0*/  @!P0 NANOSLEEP.SYNCS 0x989680 ;  /* 0x009896800000895d */ /* 0x002fea0003900000 */
[----:B------:R-:W1:Y:S02]  /*438f0*/  @!P0 SYNCS.PHASECHK.TRANS64 P0, [R3+URZ], R2 ;  /* 0x00000002030085a7 */ /* 0x000e64000800007f */
[----:B-1----:R-:W-:Y:S05]  /*43900*/  @!P0 BRA `(.L_x_161) ;  /* 0xfffffffc00f08947 */ /* 0x002fea000383ffff */
[----:B------:R-:W-:Y:S05]  /*43910*/  BRA `(.L_x_178) ;  /* 0xfffffff800687947 */ /* 0x000fea000383ffff */
.L_x_162:
[----:B0-----:R0:W1:Y:S02]  /*43920*/  SYNCS.PHASECHK.TRANS64.TRYWAIT P0, [R3+URZ], R2 ;  /* 0x00000002030075a7 */ /* 0x001064000800017f */
[----:B-1----:R-:W-:Y:S05]  /*43930*/  @!P0 NANOSLEEP.SYNCS 0x989680 ;  /* 0x009896800000895d */ /* 0x002fea0003900000 */
[----:B------:R-:W1:Y:S02]  /*43940*/  @!P0 SYNCS.PHASECHK.TRANS64 P0, [R3+URZ], R2 ;  /* 0x00000002030085a7 */ /* 0x000e64000800007f */
[----:B-1----:R-:W-:Y:S05]  /*43950*/  @!P0 BRA `(.L_x_162) ;  /* 0xfffffffc00f08947 */ /* 0x002fea000383ffff */
[----:B------:R-:W-:Y:S05]  /*43960*/  BRA `(.L_x_179) ;  /* 0xfffffff800787947 */ /* 0x000fea000383ffff */
.L_x_163:
[----:B0-----:R0:W1:Y:S02]  /*43970*/  SYNCS.PHASECHK.TRANS64.TRYWAIT P0, [R3+URZ], R2 ;  /* 0x00000002030075a7 */ /* 0x001064000800017f */
[----:B-1----:R-:W-:Y:S05]  /*43980*/  @!P0 NANOSLEEP.SYNCS 0x989680 ;  /* 0x009896800000895d */ /* 0x002fea0003900000 */
[----:B------:R-:W1:Y:S02]  /*43990*/  @!P0 SYNCS.PHASECHK.TRANS64 P0, [R3+URZ], R2 ;  /* 0x00000002030085a7 */ /* 0x000e64000800007f */
[----:B-1----:R-:W-:Y:S05]  /*439a0*/  @!P0 BRA `(.L_x_163) ;  /* 0xfffffffc00f08947 */ /* 0x002fea000383ffff */
[----:B------:R-:W-:Y:S05]  /*439b0*/  BRA `(.L_x_180) ;  /* 0xfffffff800887947 */ /* 0x000fea000383ffff */
.L_x_181:
[----:B------:R-:W-:-:S00]  /*439c0*/  BRA `(.L_x_181) ;  /* 0xfffffffc00fc7947 */ /* 0x000fc0000383ffff */
[----:B------:R-:W-:-:S00]  /*439d0*/  NOP ;  /* 0x0000000000007918 */ /* 0x000fc00000000000 */
        /* <DEDUP_REMOVED lines=10> */
.L_x_182:


//--------------------- .nv.shared._ZN7cutlass13device_kernelINS_4gemm6kernel13GemmUniversalIN4cute5tupleIJiiiiEEENS1_10collective13CollectiveMmaINS1_37MainloopSm90TmaGmmaWarpSpecializedFP8ILi10ENS5_IJNS4_1CILi1EEESB_SB_EEENS1_35KernelTmaWarpSpecializedCooperativeEEENS5_IJNSA_ILi512EEENSA_ILi192EEENSA_ILi32EEEEEENS_12float_e4m3_tENS5_IJlSB_lEEESJ_SK_NS4_8TiledMMAINS4_8MMA_AtomIJNS4_4SM904GMMA31MMA_64x192x32_F32E4M3E4M3_SS_TNILNSO_7ScaleInE1ELSQ_1EEEEEENS4_6LayoutINS5_IJNSA_ILi2EEESB_SB_EEENS5_IJSB_NSA_ILi0EEESW_EEEEENS5_IJNS4_10UnderscoreESZ_SZ_EEEEENS4_13SM90_TMA_LOADENS4_14ComposedLayoutINS4_7SwizzleILi1ELi4ELi3EEENS4_18smem_ptr_flag_bitsILi8EEENST_INS5_IJNSA_ILi8EEESH_EEENS5_IJSH_SB_EEEEEEEvNS4_8identityES12_S1C_vS1D_EENS_8epilogue10collective6detail29Sm90TmaWarpSpecializedAdapterINS1G_15DefaultEpilogueISJ_SK_SK_NS1F_6thread17LinearCombinationISJ_Li1EffLNS1K_9ScaleType4KindE0ELNS_15FloatRoundStyleE2ESJ_EENS1_15EpilogueDefaultEEEEEvvEEEEvNT_6ParamsE --------------------------
	.section	.nv.shared._ZN7cutlass13device_kernelINS_4gemm6kernel13GemmUniversalIN4cute5tupleIJiiiiEEENS1_10collective13CollectiveMmaINS1_37MainloopSm90TmaGmmaWarpSpecializedFP8ILi10ENS5_IJNS4_1CILi1EEESB_SB_EEENS1_35KernelTmaWarpSpecializedCooperativeEEENS5_IJNSA_ILi512EEENSA_ILi192EEENSA_ILi32EEEEEENS_12float_e4m3_tENS5_IJlSB_lEEESJ_SK_NS4_8TiledMMAINS4_8MMA_AtomIJNS4_4SM904GMMA31MMA_64x192x32_F32E4M3E4M3_SS_TNILNSO_7ScaleInE1ELSQ_1EEEEEENS4_6LayoutINS5_IJNSA_ILi2EEESB_SB_EEENS5_IJSB_NSA_ILi0EEESW_EEEEENS5_IJNS4_10UnderscoreESZ_SZ_EEEEENS4_13SM90_TMA_LOADENS4_14ComposedLayoutINS4_7SwizzleILi1ELi4ELi3EEENS4_18smem_ptr_flag_bitsILi8EEENST_INS5_IJNSA_ILi8EEESH_EEENS5_IJSH_SB_EEEEEEEvNS4_8identityES12_S1C_vS1D_EENS_8epilogue10collective6detail29Sm90TmaWarpSpecializedAdapterINS1G_15DefaultEpilogueISJ_SK_SK_NS1F_6thread17LinearCombinationISJ_Li1EffLNS1K_9ScaleType4KindE0ELNS_15FloatRoundStyleE2ESJ_EENS1_15EpilogueDefaultEEEEEvvEEEEvNT_6ParamsE,"aw",@nobits
	.sectionflags	@""
	.align	16
	.zero		1024


//--------------------- .nv.shared.reserved.0     --------------------------
	.section	.nv.shared.reserved.0,"aw",@nobits
	.weak		__nv_reservedSMEM_offset_0_alias
	.size		__nv_reservedSMEM_offset_0_alias, 0, 0
	.other		__nv_reservedSMEM_offset_0_alias,@"STO_CUDA_RESERVED_SHARED STV_DEFAULT"
__nv_reservedSMEM_offset_0_alias:
	.zero		0


//--------------------- .nv.global                --------------------------
	.section	.nv.global,"aw",@nobits
.nv.global:
	.type		_ZN40_INTERNAL_55380af9_4_k_cu_f1ca6dc0_134944cute1_E,@object
	.size		_ZN40_INTERNAL_55380af9_4_k_cu_f1ca6dc0_134944cute1_E,(_ZN40_INTERNAL_55380af9_4_k_cu_f1ca6dc0_134944cuda3std3__45__cpo6cbeginE - _ZN40_INTERNAL_55380af9_4_k_cu_f1ca6dc0_134944cute1_E)
_ZN40_INTERNAL_55380af9_4_k_cu_f1ca6dc0_134944cute1_E:
	.zero		1
	.type		_ZN40_INTERNAL_55380af9_4_k_cu_f1ca6dc0_134944cuda3std3__45__cpo6cbeginE,@object
	.size		_ZN40_INTERNAL_55380af9_4_k_cu_f1ca6dc0_134944cuda3std3__45__cpo6cbeginE,(_ZN40_INTERNAL_55380af9_4_k_cu_f1ca6dc0_134944cuda3std3__48in_placeE - _ZN40_INTERNAL_55380af9_4_k_cu_f1ca6dc0_134944cuda3std3__45__cpo6cbeginE)
_ZN40_INTERNAL_55380af9_4_k_cu_f1ca6dc0_134944cuda3std3__45__cpo6cbeginE:
	.zero		1
	.type		_ZN40_INTERNAL_55380af9_4_k_cu_f1ca6dc0_134944cuda3std3__48in_placeE,@object
	.size		_ZN40_INTERNAL_55380af9_4_k_cu_f1ca6dc0_134944cuda3std3__48in_placeE,(_ZN40_INTERNAL_55380af9_4_k_cu_f1ca6dc0_134944cuda3std6ranges3__45__cpo9iter_moveE - _ZN40_INTERNAL_55380af9_4_k_cu_f1ca6dc0_134944cuda3std3__48in_placeE)
_ZN40_INTERNAL_55380af9_4_k_cu_f1ca6dc0_134944cuda3std3__48in_placeE:
	.zero		1
	.type		_ZN40_INTERNAL_55380af9_4_k_cu_f1ca6dc0_134944cuda3std6ranges3__45__cpo9iter_moveE,@object
	.size		_ZN40_INTERNAL_55380af9_4_k_cu_f1ca6dc0_134944cuda3std6ranges3__45__cpo9iter_moveE,(_ZN40_INTERNAL_55380af9_4_k_cu_f1ca6dc0_134944cuda3std3__45__cpo5beginE - _ZN40_INTERNAL_55380af9_4_k_cu_f1ca6dc0_134944cuda3std6ranges3__45__cpo9iter_moveE)
_ZN40_INTERNAL_55380af9_4_k_cu_f1ca6dc0_134944cuda3std6ranges3__45__cpo9iter_moveE:
	.zero		1
	.type		_ZN40_INTERNAL_55380af9_4_k_cu_f1ca6dc0_134944cuda3std3__45__cpo5beginE,@object
	.size		_ZN40_INTERNAL_55380af9_4_k_cu_f1ca6dc0_134944cuda3std3__45__cpo5beginE,(_ZN40_INTERNAL_55380af9_4_k_cu_f1ca6dc0_134944cuda3std3__442_GLOBAL__N__55380af9_4_k_cu_f1ca6dc0_134946ignoreE - _ZN40_INTERNAL_55380af9_4_k_cu_f1ca6dc0_134944cuda3std3__45__cpo5beginE)
_ZN40_INTERNAL_55380af9_4_k_cu_f1ca6dc0_134944cuda3std3__45__cpo5beginE:
	.zero		1
	.type		_ZN40_INTERNAL_55380af9_4_k_cu_f1ca6dc0_134944cuda3std3__442_GLOBAL__N__55380af9_4_k_cu_f1ca6dc0_134946ignoreE,@object
	.size		_ZN40_INTERNAL_55380af9_4_k_cu_f1ca6dc0_134944cuda3std3__442_GLOBAL__N__55380af9_4_k_cu_f1ca6dc0_134946ignoreE,(_ZN40_INTERNAL_55380af9_4_k_cu_f1ca6dc0_134944cute7productE - _ZN40_INTERNAL_55380af9_4_k_cu_f1ca6dc0_134944cuda3std3__442_GLOBAL__N__55380af9_4_k_cu_f1ca6dc0_134946ignoreE)
_ZN40_INTERNAL_55380af9_4_k_cu_f1ca6dc0_134944cuda3std3__442_GLOBAL__N__55380af9_4_k_cu_f1ca6dc0_134946ignoreE:
	.zero		1
	.type		_ZN40_INTERNAL_55380af9_4_k_cu_f1ca6dc0_134944cute7productE,@object
	.size		_ZN40_INTERNAL_55380af9_4_k_cu_f1ca6dc0_134944cute7productE,(_ZN40_INTERNAL_55380af9_4_k_cu_f1ca6dc0_134944cuda3std3__45__cpo3endE - _ZN40_INTERNAL_55380af9_4_k_cu_f1ca6dc0_134944cute7productE)
_ZN40_INTERNAL_55380af9_4_k_cu_f1ca6dc0_134944cute7productE:
	.zero		1
	.type		_ZN40_INTERNAL_55380af9_4_k_cu_f1ca6dc0_134944cuda3std3__45__cpo3endE,@object
	.size		_ZN40_INTERNAL_55380af9_4_k_cu_f1ca6dc0_134944cuda3std3__45__cpo3endE,(_ZN40_INTERNAL_55380af9_4_k_cu_f1ca6dc0_134944cuda3std3__419piecewise_constructE - _ZN40_INTERNAL_55380af9_4_k_cu_f1ca6dc0_134944cuda3std3__45__cpo3endE)
_ZN40_INTERNAL_55380af9_4_k_cu_f1ca6dc0_134944cuda3std3__45__cpo3endE:
	.zero		1
	.type		_ZN40_INTERNAL_55380af9_4_k_cu_f1ca6dc0_134944cuda3std3__419piecewise_constructE,@object
	.size		_ZN40_INTERNAL_55380af9_4_k_cu_f1ca6dc0_134944cuda3std3__419piecewise_constructE,(_ZN40_INTERNAL_55380af9_4_k_cu_f1ca6dc0_134944cuda3std3__45__cpo4cendE - _ZN40_INTERNAL_55380af9_4_k_cu_f1ca6dc0_134944cuda3std3__419piecewise_constructE)
_ZN40_INTERNAL_55380af9_4_k_cu_f1ca6dc0_134944cuda3std3__419piecewise_constructE:
	.zero		1
	.type		_ZN40_INTERNAL_55380af9_4_k_cu_f1ca6dc0_134944cuda3std3__45__cpo4cendE,@object
	.size		_ZN40_INTERNAL_55380af9_4_k_cu_f1ca6dc0_134944cuda3std3__45__cpo4cendE,(_ZN40_INTERNAL_55380af9_4_k_cu_f1ca6dc0_134944cuda3std6ranges3__45__cpo4swapE - _ZN40_INTERNAL_55380af9_4_k_cu_f1ca6dc0_134944cuda3std3__45__cpo4cendE)
_ZN40_INTERNAL_55380af9_4_k_cu_f1ca6dc0_134944cuda3std3__45__cpo4cendE:
	.zero		1
	.type		_ZN40_INTERNAL_55380af9_4_k_cu_f1ca6dc0_134944cuda3std6ranges3__45__cpo4swapE,@object
	.size		_ZN40_INTERNAL_55380af9_4_k_cu_f1ca6dc0_134944cuda3std6ranges3__45__cpo4swapE,(.L_7 - _ZN40_INTERNAL_55380af9_4_k_cu_f1ca6dc0_134944cuda3std6ranges3__45__cpo4swapE)
_ZN40_INTERNAL_55380af9_4_k_cu_f1ca6dc0_134944cuda3std6ranges3__45__cpo4swapE:
	.zero		1
.L_7:


//--------------------- .nv.constant0._ZN7cutlass13device_kernelINS_4gemm6kernel13GemmUniversalIN4cute5tupleIJiiiiEEENS1_10collective13CollectiveMmaINS1_37MainloopSm90TmaGmmaWarpSpecializedFP8ILi10ENS5_IJNS4_1CILi1EEESB_SB_EEENS1_35KernelTmaWarpSpecializedCooperativeEEENS5_IJNSA_ILi512EEENSA_ILi192EEENSA_ILi32EEEEEENS_12float_e4m3_tENS5_IJlSB_lEEESJ_SK_NS4_8TiledMMAINS4_8MMA_AtomIJNS4_4SM904GMMA31MMA_64x192x32_F32E4M3E4M3_SS_TNILNSO_7ScaleInE1ELSQ_1EEEEEENS4_6LayoutINS5_IJNSA_ILi2EEESB_SB_EEENS5_IJSB_NSA_ILi0EEESW_EEEEENS5_IJNS4_10UnderscoreESZ_SZ_EEEEENS4_13SM90_TMA_LOADENS4_14ComposedLayoutINS4_7SwizzleILi1ELi4ELi3EEENS4_18smem_ptr_flag_bitsILi8EEENST_INS5_IJNSA_ILi8EEESH_EEENS5_IJSH_SB_EEEEEEEvNS4_8identityES12_S1C_vS1D_EENS_8epilogue10collective6detail29Sm90TmaWarpSpecializedAdapterINS1G_15DefaultEpilogueISJ_SK_SK_NS1F_6thread17LinearCombinationISJ_Li1EffLNS1K_9ScaleType4KindE0ELNS_15FloatRoundStyleE2ESJ_EENS1_15EpilogueDefaultEEEEEvvEEEEvNT_6ParamsE --------------------------
	.section	.nv.constant0._ZN7cutlass13device_kernelINS_4gemm6kernel13GemmUniversalIN4cute5tupleIJiiiiEEENS1_10collective13CollectiveMmaINS1_37MainloopSm90TmaGmmaWarpSpecializedFP8ILi10ENS5_IJNS4_1CILi1EEESB_SB_EEENS1_35KernelTmaWarpSpecializedCooperativeEEENS5_IJNSA_ILi512EEENSA_ILi192EEENSA_ILi32EEEEEENS_12float_e4m3_tENS5_IJlSB_lEEESJ_SK_NS4_8TiledMMAINS4_8MMA_AtomIJNS4_4SM904GMMA31MMA_64x192x32_F32E4M3E4M3_SS_TNILNSO_7ScaleInE1ELSQ_1EEEEEENS4_6LayoutINS5_IJNSA_ILi2EEESB_SB_EEENS5_IJSB_NSA_ILi0EEESW_EEEEENS5_IJNS4_10UnderscoreESZ_SZ_EEEEENS4_13SM90_TMA_LOADENS4_14ComposedLayoutINS4_7SwizzleILi1ELi4ELi3EEENS4_18smem_ptr_flag_bitsILi8EEENST_INS5_IJNSA_ILi8EEESH_EEENS5_IJSH_SB_EEEEEEEvNS4_8identityES12_S1C_vS1D_EENS_8epilogue10collective6detail29Sm90TmaWarpSpecializedAdapterINS1G_15DefaultEpilogueISJ_SK_SK_NS1F_6thread17LinearCombinationISJ_Li1EffLNS1K_9ScaleType4KindE0ELNS_15FloatRoundStyleE2ESJ_EENS1_15EpilogueDefaultEEEEEvvEEEEvNT_6ParamsE,"a",@progbits
	.sectionflags	@""
	.align	4
.nv.constant0._ZN7cutlass13device_kernelINS_4gemm6kernel13GemmUniversalIN4cute5tupleIJiiiiEEENS1_10collective13CollectiveMmaINS1_37MainloopSm90TmaGmmaWarpSpecializedFP8ILi10ENS5_IJNS4_1CILi1EEESB_SB_EEENS1_35KernelTmaWarpSpecializedCooperativeEEENS5_IJNSA_ILi512EEENSA_ILi192EEENSA_ILi32EEEEEENS_12float_e4m3_tENS5_IJlSB_lEEESJ_SK_NS4_8TiledMMAINS4_8MMA_AtomIJNS4_4SM904GMMA31MMA_64x192x32_F32E4M3E4M3_SS_TNILNSO_7ScaleInE1ELSQ_1EEEEEENS4_6LayoutINS5_IJNSA_ILi2EEESB_SB_EEENS5_IJSB_NSA_ILi0EEESW_EEEEENS5_IJNS4_10UnderscoreESZ_SZ_EEEEENS4_13SM90_TMA_LOADENS4_14ComposedLayoutINS4_7SwizzleILi1ELi4ELi3EEENS4_18smem_ptr_flag_bitsILi8EEENST_INS5_IJNSA_ILi8EEESH_EEENS5_IJSH_SB_EEEEEEEvNS4_8identityES12_S1C_vS1D_EENS_8epilogue10collective6detail29Sm90TmaWarpSpecializedAdapterINS1G_15DefaultEpilogueISJ_SK_SK_NS1F_6thread17LinearCombinationISJ_Li1EffLNS1K_9ScaleType4KindE0ELNS_15FloatRoundStyleE2ESJ_EENS1_15EpilogueDefaultEEEEEvvEEEEvNT_6ParamsE:
	.zero		1664


//--------------------- SYMBOLS --------------------------

	.type		.nv.reservedSmem.offset0,@object
	.size		.nv.reservedSmem.offset0,0x4
